//
// Generated by NVIDIA NVVM Compiler
//
// Compiler Build ID: CL-36424714
// Cuda compilation tools, release 13.0, V13.0.88
// Based on NVVM 20.0.0
//

.version 9.0
.target sm_100
.address_size 64

	// .globl	_Z18preval_side_lengthPfS_S_S_S_

.visible .entry _Z18preval_side_lengthPfS_S_S_S_(
	.param .u64 .ptr .align 1 _Z18preval_side_lengthPfS_S_S_S__param_0,
	.param .u64 .ptr .align 1 _Z18preval_side_lengthPfS_S_S_S__param_1,
	.param .u64 .ptr .align 1 _Z18preval_side_lengthPfS_S_S_S__param_2,
	.param .u64 .ptr .align 1 _Z18preval_side_lengthPfS_S_S_S__param_3,
	.param .u64 .ptr .align 1 _Z18preval_side_lengthPfS_S_S_S__param_4
)
{
	.reg .pred 	%p<19>;
	.reg .b32 	%r<27>;
	.reg .b32 	%f<135>;
	.reg .b64 	%rd<19>;

	ld.param.u64 	%rd1, [_Z18preval_side_lengthPfS_S_S_S__param_0];
	ld.param.u64 	%rd4, [_Z18preval_side_lengthPfS_S_S_S__param_1];
	ld.param.u64 	%rd2, [_Z18preval_side_lengthPfS_S_S_S__param_2];
	ld.param.u64 	%rd5, [_Z18preval_side_lengthPfS_S_S_S__param_3];
	ld.param.u64 	%rd3, [_Z18preval_side_lengthPfS_S_S_S__param_4];
	cvta.to.global.u64 	%rd6, %rd5;
	cvta.to.global.u64 	%rd7, %rd4;
	mov.u32 	%r2, %ntid.x;
	mov.u32 	%r3, %ctaid.x;
	mov.u32 	%r4, %tid.x;
	mad.lo.s32 	%r1, %r2, %r3, %r4;
	mul.wide.s32 	%rd8, %r1, 4;
	add.s64 	%rd9, %rd7, %rd8;
	ld.global.f32 	%f14, [%rd9];
	add.s64 	%rd10, %rd6, %rd8;
	ld.global.f32 	%f15, [%rd10];
	sub.f32 	%f1, %f14, %f15;
	abs.f32 	%f2, %f1;
	setp.eq.f32 	%p1, %f1, 0f3F800000;
	mov.f32 	%f133, 0f3F800000;
	@%p1 bra 	$L__BB0_5;
	setp.num.f32 	%p2, %f2, %f2;
	@%p2 bra 	$L__BB0_3;
	mov.f32 	%f71, 0f40000000;
	add.rn.f32 	%f133, %f1, %f71;
	bra.uni 	$L__BB0_5;
$L__BB0_3:
	setp.lt.f32 	%p3, %f2, 0f00800000;
	mul.f32 	%f16, %f2, 0f4B800000;
	selp.f32 	%f17, %f16, %f2, %p3;
	mov.b32 	%r5, %f17;
	add.s32 	%r6, %r5, -1060439283;
	and.b32  	%r7, %r6, -8388608;
	sub.s32 	%r8, %r5, %r7;
	mov.b32 	%f18, %r8;
	cvt.rn.f32.s32 	%f19, %r7;
	selp.f32 	%f20, 0fC1C00000, 0f00000000, %p3;
	fma.rn.f32 	%f21, %f19, 0f34000000, %f20;
	add.f32 	%f22, %f18, 0fBF800000;
	add.f32 	%f23, %f18, 0f3F800000;
	rcp.approx.ftz.f32 	%f24, %f23;
	add.f32 	%f25, %f22, %f22;
	mul.f32 	%f26, %f25, %f24;
	mul.f32 	%f27, %f26, %f26;
	neg.f32 	%f28, %f26;
	sub.f32 	%f29, %f22, %f26;
	add.f32 	%f30, %f29, %f29;
	fma.rn.f32 	%f31, %f28, %f22, %f30;
	mul.rn.f32 	%f32, %f24, %f31;
	fma.rn.f32 	%f33, %f27, 0f3A2C32E4, 0f3B52E7DB;
	fma.rn.f32 	%f34, %f33, %f27, 0f3C93BB73;
	fma.rn.f32 	%f35, %f34, %f27, 0f3DF6384F;
	mul.rn.f32 	%f36, %f35, %f27;
	fma.rn.f32 	%f37, %f26, 0f3FB8AA3B, %f21;
	mul.f32 	%f38, %f36, 0f40400000;
	sub.f32 	%f39, %f21, %f37;
	fma.rn.f32 	%f40, %f26, 0f3FB8AA3B, %f39;
	fma.rn.f32 	%f41, %f32, 0f3FB8AA3B, %f40;
	fma.rn.f32 	%f42, %f26, 0f32A55E34, %f41;
	fma.rn.f32 	%f43, %f38, %f32, %f42;
	fma.rn.f32 	%f44, %f36, %f26, %f43;
	add.rn.f32 	%f45, %f37, %f44;
	mov.f32 	%f46, 0f40000000;
	mul.rn.f32 	%f47, %f45, %f46;
	cvt.rni.f32.f32 	%f48, %f47;
	sub.f32 	%f49, %f47, %f48;
	neg.f32 	%f50, %f47;
	fma.rn.f32 	%f51, %f45, 0f40000000, %f50;
	neg.f32 	%f52, %f37;
	add.rn.f32 	%f53, %f45, %f52;
	neg.f32 	%f54, %f53;
	add.rn.f32 	%f55, %f44, %f54;
	fma.rn.f32 	%f56, %f55, 0f40000000, %f51;
	add.f32 	%f57, %f49, %f56;
	setp.gt.f32 	%p4, %f48, 0f00000000;
	selp.b32 	%r9, 0, -2097152000, %p4;
	setp.neu.f32 	%p5, %f1, 0f00000000;
	setp.neu.f32 	%p6, %f2, 0f7F800000;
	setp.lt.f32 	%p7, %f47, 0f00000000;
	selp.f32 	%f58, 0f00000000, 0f7F800000, %p7;
	abs.f32 	%f59, %f47;
	setp.gt.f32 	%p8, %f59, 0f43180000;
	cvt.rzi.s32.f32 	%r10, %f48;
	shl.b32 	%r11, %r10, 23;
	sub.s32 	%r12, %r11, %r9;
	mov.b32 	%f60, %r12;
	add.s32 	%r13, %r9, 2130706432;
	mov.b32 	%f61, %r13;
	fma.rn.f32 	%f62, %f57, 0f391FCB8E, 0f3AAF85ED;
	fma.rn.f32 	%f63, %f62, %f57, 0f3C1D9856;
	fma.rn.f32 	%f64, %f63, %f57, 0f3D6357BB;
	fma.rn.f32 	%f65, %f64, %f57, 0f3E75FDEC;
	fma.rn.f32 	%f66, %f65, %f57, 0f3F317218;
	fma.rn.f32 	%f67, %f66, %f57, 0f3F800000;
	mul.f32 	%f68, %f67, %f61;
	mul.f32 	%f69, %f68, %f60;
	selp.f32 	%f133, %f58, %f69, %p8;
	and.pred  	%p9, %p5, %p6;
	@%p9 bra 	$L__BB0_5;
	add.f32 	%f70, %f1, %f1;
	mov.b32 	%r14, %f70;
	and.b32  	%r15, %r14, 2147483647;
	mov.b32 	%f133, %r15;
$L__BB0_5:
	cvta.to.global.u64 	%rd11, %rd2;
	add.s64 	%rd13, %rd11, %rd8;
	ld.global.f32 	%f73, [%rd13];
	cvta.to.global.u64 	%rd14, %rd3;
	add.s64 	%rd15, %rd14, %rd8;
	ld.global.f32 	%f74, [%rd15];
	sub.f32 	%f7, %f73, %f74;
	abs.f32 	%f8, %f7;
	setp.eq.f32 	%p10, %f7, 0f3F800000;
	mov.f32 	%f134, 0f3F800000;
	@%p10 bra 	$L__BB0_10;
	setp.num.f32 	%p11, %f8, %f8;
	@%p11 bra 	$L__BB0_8;
	mov.f32 	%f130, 0f40000000;
	add.rn.f32 	%f134, %f7, %f130;
	bra.uni 	$L__BB0_10;
$L__BB0_8:
	setp.lt.f32 	%p12, %f8, 0f00800000;
	mul.f32 	%f75, %f8, 0f4B800000;
	selp.f32 	%f76, %f75, %f8, %p12;
	mov.b32 	%r16, %f76;
	add.s32 	%r17, %r16, -1060439283;
	and.b32  	%r18, %r17, -8388608;
	sub.s32 	%r19, %r16, %r18;
	mov.b32 	%f77, %r19;
	cvt.rn.f32.s32 	%f78, %r18;
	selp.f32 	%f79, 0fC1C00000, 0f00000000, %p12;
	fma.rn.f32 	%f80, %f78, 0f34000000, %f79;
	add.f32 	%f81, %f77, 0fBF800000;
	add.f32 	%f82, %f77, 0f3F800000;
	rcp.approx.ftz.f32 	%f83, %f82;
	add.f32 	%f84, %f81, %f81;
	mul.f32 	%f85, %f84, %f83;
	mul.f32 	%f86, %f85, %f85;
	neg.f32 	%f87, %f85;
	sub.f32 	%f88, %f81, %f85;
	add.f32 	%f89, %f88, %f88;
	fma.rn.f32 	%f90, %f87, %f81, %f89;
	mul.rn.f32 	%f91, %f83, %f90;
	fma.rn.f32 	%f92, %f86, 0f3A2C32E4, 0f3B52E7DB;
	fma.rn.f32 	%f93, %f92, %f86, 0f3C93BB73;
	fma.rn.f32 	%f94, %f93, %f86, 0f3DF6384F;
	mul.rn.f32 	%f95, %f94, %f86;
	fma.rn.f32 	%f96, %f85, 0f3FB8AA3B, %f80;
	mul.f32 	%f97, %f95, 0f40400000;
	sub.f32 	%f98, %f80, %f96;
	fma.rn.f32 	%f99, %f85, 0f3FB8AA3B, %f98;
	fma.rn.f32 	%f100, %f91, 0f3FB8AA3B, %f99;
	fma.rn.f32 	%f101, %f85, 0f32A55E34, %f100;
	fma.rn.f32 	%f102, %f97, %f91, %f101;
	fma.rn.f32 	%f103, %f95, %f85, %f102;
	add.rn.f32 	%f104, %f96, %f103;
	mov.f32 	%f105, 0f40000000;
	mul.rn.f32 	%f106, %f104, %f105;
	cvt.rni.f32.f32 	%f107, %f106;
	sub.f32 	%f108, %f106, %f107;
	neg.f32 	%f109, %f106;
	fma.rn.f32 	%f110, %f104, 0f40000000, %f109;
	neg.f32 	%f111, %f96;
	add.rn.f32 	%f112, %f104, %f111;
	neg.f32 	%f113, %f112;
	add.rn.f32 	%f114, %f103, %f113;
	fma.rn.f32 	%f115, %f114, 0f40000000, %f110;
	add.f32 	%f116, %f108, %f115;
	setp.gt.f32 	%p13, %f107, 0f00000000;
	selp.b32 	%r20, 0, -2097152000, %p13;
	setp.neu.f32 	%p14, %f7, 0f00000000;
	setp.neu.f32 	%p15, %f8, 0f7F800000;
	setp.lt.f32 	%p16, %f106, 0f00000000;
	selp.f32 	%f117, 0f00000000, 0f7F800000, %p16;
	abs.f32 	%f118, %f106;
	setp.gt.f32 	%p17, %f118, 0f43180000;
	cvt.rzi.s32.f32 	%r21, %f107;
	shl.b32 	%r22, %r21, 23;
	sub.s32 	%r23, %r22, %r20;
	mov.b32 	%f119, %r23;
	add.s32 	%r24, %r20, 2130706432;
	mov.b32 	%f120, %r24;
	fma.rn.f32 	%f121, %f116, 0f391FCB8E, 0f3AAF85ED;
	fma.rn.f32 	%f122, %f121, %f116, 0f3C1D9856;
	fma.rn.f32 	%f123, %f122, %f116, 0f3D6357BB;
	fma.rn.f32 	%f124, %f123, %f116, 0f3E75FDEC;
	fma.rn.f32 	%f125, %f124, %f116, 0f3F317218;
	fma.rn.f32 	%f126, %f125, %f116, 0f3F800000;
	mul.f32 	%f127, %f126, %f120;
	mul.f32 	%f128, %f127, %f119;
	selp.f32 	%f134, %f117, %f128, %p17;
	and.pred  	%p18, %p14, %p15;
	@%p18 bra 	$L__BB0_10;
	add.f32 	%f129, %f7, %f7;
	mov.b32 	%r25, %f129;
	and.b32  	%r26, %r25, 2147483647;
	mov.b32 	%f134, %r26;
$L__BB0_10:
	cvta.to.global.u64 	%rd16, %rd1;
	add.f32 	%f131, %f133, %f134;
	sqrt.rn.f32 	%f132, %f131;
	add.s64 	%rd18, %rd16, %rd8;
	st.global.f32 	[%rd18], %f132;
	ret;

}
	// .globl	_Z15preval_jacobianPfS_S_S_S_S_S_
.visible .entry _Z15preval_jacobianPfS_S_S_S_S_S_(
	.param .u64 .ptr .align 1 _Z15preval_jacobianPfS_S_S_S_S_S__param_0,
	.param .u64 .ptr .align 1 _Z15preval_jacobianPfS_S_S_S_S_S__param_1,
	.param .u64 .ptr .align 1 _Z15preval_jacobianPfS_S_S_S_S_S__param_2,
	.param .u64 .ptr .align 1 _Z15preval_jacobianPfS_S_S_S_S_S__param_3,
	.param .u64 .ptr .align 1 _Z15preval_jacobianPfS_S_S_S_S_S__param_4,
	.param .u64 .ptr .align 1 _Z15preval_jacobianPfS_S_S_S_S_S__param_5,
	.param .u64 .ptr .align 1 _Z15preval_jacobianPfS_S_S_S_S_S__param_6
)
{
	.reg .b32 	%r<5>;
	.reg .b32 	%f<18>;
	.reg .b64 	%rd<23>;

	ld.param.u64 	%rd1, [_Z15preval_jacobianPfS_S_S_S_S_S__param_0];
	ld.param.u64 	%rd2, [_Z15preval_jacobianPfS_S_S_S_S_S__param_1];
	ld.param.u64 	%rd3, [_Z15preval_jacobianPfS_S_S_S_S_S__param_2];
	ld.param.u64 	%rd4, [_Z15preval_jacobianPfS_S_S_S_S_S__param_3];
	ld.param.u64 	%rd5, [_Z15preval_jacobianPfS_S_S_S_S_S__param_4];
	ld.param.u64 	%rd6, [_Z15preval_jacobianPfS_S_S_S_S_S__param_5];
	ld.param.u64 	%rd7, [_Z15preval_jacobianPfS_S_S_S_S_S__param_6];
	cvta.to.global.u64 	%rd8, %rd1;
	cvta.to.global.u64 	%rd9, %rd7;
	cvta.to.global.u64 	%rd10, %rd6;
	cvta.to.global.u64 	%rd11, %rd5;
	cvta.to.global.u64 	%rd12, %rd4;
	cvta.to.global.u64 	%rd13, %rd3;
	cvta.to.global.u64 	%rd14, %rd2;
	mov.u32 	%r1, %ntid.x;
	mov.u32 	%r2, %ctaid.x;
	mov.u32 	%r3, %tid.x;
	mad.lo.s32 	%r4, %r1, %r2, %r3;
	mul.wide.s32 	%rd15, %r4, 4;
	add.s64 	%rd16, %rd14, %rd15;
	ld.global.f32 	%f1, [%rd16];
	add.s64 	%rd17, %rd13, %rd15;
	ld.global.f32 	%f2, [%rd17];
	add.s64 	%rd18, %rd12, %rd15;
	ld.global.f32 	%f3, [%rd18];
	add.s64 	%rd19, %rd11, %rd15;
	ld.global.f32 	%f4, [%rd19];
	add.s64 	%rd20, %rd10, %rd15;
	ld.global.f32 	%f5, [%rd20];
	add.s64 	%rd21, %rd9, %rd15;
	ld.global.f32 	%f6, [%rd21];
	sub.f32 	%f7, %f3, %f1;
	mul.f32 	%f8, %f7, 0f3F000000;
	sub.f32 	%f9, %f4, %f2;
	mul.f32 	%f10, %f9, 0f3F000000;
	sub.f32 	%f11, %f5, %f1;
	mul.f32 	%f12, %f11, 0f3F000000;
	sub.f32 	%f13, %f6, %f2;
	mul.f32 	%f14, %f13, 0f3F000000;
	mul.f32 	%f15, %f8, %f14;
	mul.f32 	%f16, %f10, %f12;
	sub.f32 	%f17, %f15, %f16;
	add.s64 	%rd22, %rd8, %rd15;
	st.global.f32 	[%rd22], %f17;
	ret;

}
	// .globl	_Z14preval_normalsPfS_S_S_S_S_
.visible .entry _Z14preval_normalsPfS_S_S_S_S_(
	.param .u64 .ptr .align 1 _Z14preval_normalsPfS_S_S_S_S__param_0,
	.param .u64 .ptr .align 1 _Z14preval_normalsPfS_S_S_S_S__param_1,
	.param .u64 .ptr .align 1 _Z14preval_normalsPfS_S_S_S_S__param_2,
	.param .u64 .ptr .align 1 _Z14preval_normalsPfS_S_S_S_S__param_3,
	.param .u64 .ptr .align 1 _Z14preval_normalsPfS_S_S_S_S__param_4,
	.param .u64 .ptr .align 1 _Z14preval_normalsPfS_S_S_S_S__param_5
)
{
	.reg .pred 	%p<19>;
	.reg .b32 	%r<27>;
	.reg .b32 	%f<137>;
	.reg .b64 	%rd<21>;

	ld.param.u64 	%rd1, [_Z14preval_normalsPfS_S_S_S_S__param_0];
	ld.param.u64 	%rd2, [_Z14preval_normalsPfS_S_S_S_S__param_1];
	ld.param.u64 	%rd3, [_Z14preval_normalsPfS_S_S_S_S__param_2];
	ld.param.u64 	%rd4, [_Z14preval_normalsPfS_S_S_S_S__param_3];
	ld.param.u64 	%rd5, [_Z14preval_normalsPfS_S_S_S_S__param_4];
	ld.param.u64 	%rd6, [_Z14preval_normalsPfS_S_S_S_S__param_5];
	cvta.to.global.u64 	%rd7, %rd6;
	cvta.to.global.u64 	%rd8, %rd4;
	cvta.to.global.u64 	%rd9, %rd5;
	cvta.to.global.u64 	%rd10, %rd3;
	mov.u32 	%r2, %ntid.x;
	mov.u32 	%r3, %ctaid.x;
	mov.u32 	%r4, %tid.x;
	mad.lo.s32 	%r1, %r2, %r3, %r4;
	mul.wide.s32 	%rd11, %r1, 4;
	add.s64 	%rd12, %rd10, %rd11;
	ld.global.f32 	%f14, [%rd12];
	add.s64 	%rd13, %rd9, %rd11;
	ld.global.f32 	%f15, [%rd13];
	sub.f32 	%f1, %f14, %f15;
	add.s64 	%rd14, %rd8, %rd11;
	ld.global.f32 	%f16, [%rd14];
	add.s64 	%rd15, %rd7, %rd11;
	ld.global.f32 	%f17, [%rd15];
	sub.f32 	%f2, %f16, %f17;
	abs.f32 	%f3, %f1;
	setp.eq.f32 	%p1, %f1, 0f3F800000;
	mov.f32 	%f135, 0f3F800000;
	@%p1 bra 	$L__BB2_5;
	setp.num.f32 	%p2, %f3, %f3;
	@%p2 bra 	$L__BB2_3;
	mov.f32 	%f73, 0f40000000;
	add.rn.f32 	%f135, %f1, %f73;
	bra.uni 	$L__BB2_5;
$L__BB2_3:
	setp.lt.f32 	%p3, %f3, 0f00800000;
	mul.f32 	%f18, %f3, 0f4B800000;
	selp.f32 	%f19, %f18, %f3, %p3;
	mov.b32 	%r5, %f19;
	add.s32 	%r6, %r5, -1060439283;
	and.b32  	%r7, %r6, -8388608;
	sub.s32 	%r8, %r5, %r7;
	mov.b32 	%f20, %r8;
	cvt.rn.f32.s32 	%f21, %r7;
	selp.f32 	%f22, 0fC1C00000, 0f00000000, %p3;
	fma.rn.f32 	%f23, %f21, 0f34000000, %f22;
	add.f32 	%f24, %f20, 0fBF800000;
	add.f32 	%f25, %f20, 0f3F800000;
	rcp.approx.ftz.f32 	%f26, %f25;
	add.f32 	%f27, %f24, %f24;
	mul.f32 	%f28, %f27, %f26;
	mul.f32 	%f29, %f28, %f28;
	neg.f32 	%f30, %f28;
	sub.f32 	%f31, %f24, %f28;
	add.f32 	%f32, %f31, %f31;
	fma.rn.f32 	%f33, %f30, %f24, %f32;
	mul.rn.f32 	%f34, %f26, %f33;
	fma.rn.f32 	%f35, %f29, 0f3A2C32E4, 0f3B52E7DB;
	fma.rn.f32 	%f36, %f35, %f29, 0f3C93BB73;
	fma.rn.f32 	%f37, %f36, %f29, 0f3DF6384F;
	mul.rn.f32 	%f38, %f37, %f29;
	fma.rn.f32 	%f39, %f28, 0f3FB8AA3B, %f23;
	mul.f32 	%f40, %f38, 0f40400000;
	sub.f32 	%f41, %f23, %f39;
	fma.rn.f32 	%f42, %f28, 0f3FB8AA3B, %f41;
	fma.rn.f32 	%f43, %f34, 0f3FB8AA3B, %f42;
	fma.rn.f32 	%f44, %f28, 0f32A55E34, %f43;
	fma.rn.f32 	%f45, %f40, %f34, %f44;
	fma.rn.f32 	%f46, %f38, %f28, %f45;
	add.rn.f32 	%f47, %f39, %f46;
	mov.f32 	%f48, 0f40000000;
	mul.rn.f32 	%f49, %f47, %f48;
	cvt.rni.f32.f32 	%f50, %f49;
	sub.f32 	%f51, %f49, %f50;
	neg.f32 	%f52, %f49;
	fma.rn.f32 	%f53, %f47, 0f40000000, %f52;
	neg.f32 	%f54, %f39;
	add.rn.f32 	%f55, %f47, %f54;
	neg.f32 	%f56, %f55;
	add.rn.f32 	%f57, %f46, %f56;
	fma.rn.f32 	%f58, %f57, 0f40000000, %f53;
	add.f32 	%f59, %f51, %f58;
	setp.gt.f32 	%p4, %f50, 0f00000000;
	selp.b32 	%r9, 0, -2097152000, %p4;
	setp.neu.f32 	%p5, %f1, 0f00000000;
	setp.neu.f32 	%p6, %f3, 0f7F800000;
	setp.lt.f32 	%p7, %f49, 0f00000000;
	selp.f32 	%f60, 0f00000000, 0f7F800000, %p7;
	abs.f32 	%f61, %f49;
	setp.gt.f32 	%p8, %f61, 0f43180000;
	cvt.rzi.s32.f32 	%r10, %f50;
	shl.b32 	%r11, %r10, 23;
	sub.s32 	%r12, %r11, %r9;
	mov.b32 	%f62, %r12;
	add.s32 	%r13, %r9, 2130706432;
	mov.b32 	%f63, %r13;
	fma.rn.f32 	%f64, %f59, 0f391FCB8E, 0f3AAF85ED;
	fma.rn.f32 	%f65, %f64, %f59, 0f3C1D9856;
	fma.rn.f32 	%f66, %f65, %f59, 0f3D6357BB;
	fma.rn.f32 	%f67, %f66, %f59, 0f3E75FDEC;
	fma.rn.f32 	%f68, %f67, %f59, 0f3F317218;
	fma.rn.f32 	%f69, %f68, %f59, 0f3F800000;
	mul.f32 	%f70, %f69, %f63;
	mul.f32 	%f71, %f70, %f62;
	selp.f32 	%f135, %f60, %f71, %p8;
	and.pred  	%p9, %p5, %p6;
	@%p9 bra 	$L__BB2_5;
	add.f32 	%f72, %f1, %f1;
	mov.b32 	%r14, %f72;
	and.b32  	%r15, %r14, 2147483647;
	mov.b32 	%f135, %r15;
$L__BB2_5:
	abs.f32 	%f8, %f2;
	setp.eq.f32 	%p10, %f2, 0f3F800000;
	mov.f32 	%f136, 0f3F800000;
	@%p10 bra 	$L__BB2_10;
	setp.num.f32 	%p11, %f8, %f8;
	@%p11 bra 	$L__BB2_8;
	mov.f32 	%f130, 0f40000000;
	add.rn.f32 	%f136, %f2, %f130;
	bra.uni 	$L__BB2_10;
$L__BB2_8:
	setp.lt.f32 	%p12, %f8, 0f00800000;
	mul.f32 	%f75, %f8, 0f4B800000;
	selp.f32 	%f76, %f75, %f8, %p12;
	mov.b32 	%r16, %f76;
	add.s32 	%r17, %r16, -1060439283;
	and.b32  	%r18, %r17, -8388608;
	sub.s32 	%r19, %r16, %r18;
	mov.b32 	%f77, %r19;
	cvt.rn.f32.s32 	%f78, %r18;
	selp.f32 	%f79, 0fC1C00000, 0f00000000, %p12;
	fma.rn.f32 	%f80, %f78, 0f34000000, %f79;
	add.f32 	%f81, %f77, 0fBF800000;
	add.f32 	%f82, %f77, 0f3F800000;
	rcp.approx.ftz.f32 	%f83, %f82;
	add.f32 	%f84, %f81, %f81;
	mul.f32 	%f85, %f84, %f83;
	mul.f32 	%f86, %f85, %f85;
	neg.f32 	%f87, %f85;
	sub.f32 	%f88, %f81, %f85;
	add.f32 	%f89, %f88, %f88;
	fma.rn.f32 	%f90, %f87, %f81, %f89;
	mul.rn.f32 	%f91, %f83, %f90;
	fma.rn.f32 	%f92, %f86, 0f3A2C32E4, 0f3B52E7DB;
	fma.rn.f32 	%f93, %f92, %f86, 0f3C93BB73;
	fma.rn.f32 	%f94, %f93, %f86, 0f3DF6384F;
	mul.rn.f32 	%f95, %f94, %f86;
	fma.rn.f32 	%f96, %f85, 0f3FB8AA3B, %f80;
	mul.f32 	%f97, %f95, 0f40400000;
	sub.f32 	%f98, %f80, %f96;
	fma.rn.f32 	%f99, %f85, 0f3FB8AA3B, %f98;
	fma.rn.f32 	%f100, %f91, 0f3FB8AA3B, %f99;
	fma.rn.f32 	%f101, %f85, 0f32A55E34, %f100;
	fma.rn.f32 	%f102, %f97, %f91, %f101;
	fma.rn.f32 	%f103, %f95, %f85, %f102;
	add.rn.f32 	%f104, %f96, %f103;
	mov.f32 	%f105, 0f40000000;
	mul.rn.f32 	%f106, %f104, %f105;
	cvt.rni.f32.f32 	%f107, %f106;
	sub.f32 	%f108, %f106, %f107;
	neg.f32 	%f109, %f106;
	fma.rn.f32 	%f110, %f104, 0f40000000, %f109;
	neg.f32 	%f111, %f96;
	add.rn.f32 	%f112, %f104, %f111;
	neg.f32 	%f113, %f112;
	add.rn.f32 	%f114, %f103, %f113;
	fma.rn.f32 	%f115, %f114, 0f40000000, %f110;
	add.f32 	%f116, %f108, %f115;
	setp.gt.f32 	%p13, %f107, 0f00000000;
	selp.b32 	%r20, 0, -2097152000, %p13;
	setp.neu.f32 	%p14, %f2, 0f00000000;
	setp.neu.f32 	%p15, %f8, 0f7F800000;
	setp.lt.f32 	%p16, %f106, 0f00000000;
	selp.f32 	%f117, 0f00000000, 0f7F800000, %p16;
	abs.f32 	%f118, %f106;
	setp.gt.f32 	%p17, %f118, 0f43180000;
	cvt.rzi.s32.f32 	%r21, %f107;
	shl.b32 	%r22, %r21, 23;
	sub.s32 	%r23, %r22, %r20;
	mov.b32 	%f119, %r23;
	add.s32 	%r24, %r20, 2130706432;
	mov.b32 	%f120, %r24;
	fma.rn.f32 	%f121, %f116, 0f391FCB8E, 0f3AAF85ED;
	fma.rn.f32 	%f122, %f121, %f116, 0f3C1D9856;
	fma.rn.f32 	%f123, %f122, %f116, 0f3D6357BB;
	fma.rn.f32 	%f124, %f123, %f116, 0f3E75FDEC;
	fma.rn.f32 	%f125, %f124, %f116, 0f3F317218;
	fma.rn.f32 	%f126, %f125, %f116, 0f3F800000;
	mul.f32 	%f127, %f126, %f120;
	mul.f32 	%f128, %f127, %f119;
	selp.f32 	%f136, %f117, %f128, %p17;
	and.pred  	%p18, %p14, %p15;
	@%p18 bra 	$L__BB2_10;
	add.f32 	%f129, %f2, %f2;
	mov.b32 	%r25, %f129;
	and.b32  	%r26, %r25, 2147483647;
	mov.b32 	%f136, %r26;
$L__BB2_10:
	cvta.to.global.u64 	%rd16, %rd1;
	cvta.to.global.u64 	%rd17, %rd2;
	add.f32 	%f131, %f135, %f136;
	sqrt.rn.f32 	%f132, %f131;
	div.rn.f32 	%f133, %f1, %f132;
	add.s64 	%rd19, %rd16, %rd11;
	st.global.f32 	[%rd19], %f133;
	div.rn.f32 	%f134, %f2, %f132;
	add.s64 	%rd20, %rd17, %rd11;
	st.global.f32 	[%rd20], %f134;
	ret;

}
	// .globl	_Z12eval_riemannPfS_S_S_S_S_S_S_S_S_S_PiS0_S0_S_S_S_i
.visible .entry _Z12eval_riemannPfS_S_S_S_S_S_S_S_S_S_PiS0_S0_S_S_S_i(
	.param .u64 .ptr .align 1 _Z12eval_riemannPfS_S_S_S_S_S_S_S_S_S_PiS0_S0_S_S_S_i_param_0,
	.param .u64 .ptr .align 1 _Z12eval_riemannPfS_S_S_S_S_S_S_S_S_S_PiS0_S0_S_S_S_i_param_1,
	.param .u64 .ptr .align 1 _Z12eval_riemannPfS_S_S_S_S_S_S_S_S_S_PiS0_S0_S_S_S_i_param_2,
	.param .u64 .ptr .align 1 _Z12eval_riemannPfS_S_S_S_S_S_S_S_S_S_PiS0_S0_S_S_S_i_param_3,
	.param .u64 .ptr .align 1 _Z12eval_riemannPfS_S_S_S_S_S_S_S_S_S_PiS0_S0_S_S_S_i_param_4,
	.param .u64 .ptr .align 1 _Z12eval_riemannPfS_S_S_S_S_S_S_S_S_S_PiS0_S0_S_S_S_i_param_5,
	.param .u64 .ptr .align 1 _Z12eval_riemannPfS_S_S_S_S_S_S_S_S_S_PiS0_S0_S_S_S_i_param_6,
	.param .u64 .ptr .align 1 _Z12eval_riemannPfS_S_S_S_S_S_S_S_S_S_PiS0_S0_S_S_S_i_param_7,
	.param .u64 .ptr .align 1 _Z12eval_riemannPfS_S_S_S_S_S_S_S_S_S_PiS0_S0_S_S_S_i_param_8,
	.param .u64 .ptr .align 1 _Z12eval_riemannPfS_S_S_S_S_S_S_S_S_S_PiS0_S0_S_S_S_i_param_9,
	.param .u64 .ptr .align 1 _Z12eval_riemannPfS_S_S_S_S_S_S_S_S_S_PiS0_S0_S_S_S_i_param_10,
	.param .u64 .ptr .align 1 _Z12eval_riemannPfS_S_S_S_S_S_S_S_S_S_PiS0_S0_S_S_S_i_param_11,
	.param .u64 .ptr .align 1 _Z12eval_riemannPfS_S_S_S_S_S_S_S_S_S_PiS0_S0_S_S_S_i_param_12,
	.param .u64 .ptr .align 1 _Z12eval_riemannPfS_S_S_S_S_S_S_S_S_S_PiS0_S0_S_S_S_i_param_13,
	.param .u64 .ptr .align 1 _Z12eval_riemannPfS_S_S_S_S_S_S_S_S_S_PiS0_S0_S_S_S_i_param_14,
	.param .u64 .ptr .align 1 _Z12eval_riemannPfS_S_S_S_S_S_S_S_S_S_PiS0_S0_S_S_S_i_param_15,
	.param .u64 .ptr .align 1 _Z12eval_riemannPfS_S_S_S_S_S_S_S_S_S_PiS0_S0_S_S_S_i_param_16,
	.param .u32 _Z12eval_riemannPfS_S_S_S_S_S_S_S_S_S_PiS0_S0_S_S_S_i_param_17
)
{
	.local .align 8 .b8 	__local_depot3[120];
	.reg .b64 	%SP;
	.reg .b64 	%SPL;
	.reg .pred 	%p<736>;
	.reg .b32 	%r<673>;
	.reg .b32 	%f<3316>;
	.reg .b64 	%rd<166>;
	.reg .b64 	%fd<214>;

	mov.u64 	%SPL, __local_depot3;
	ld.param.u64 	%rd22, [_Z12eval_riemannPfS_S_S_S_S_S_S_S_S_S_PiS0_S0_S_S_S_i_param_1];
	ld.param.u64 	%rd16, [_Z12eval_riemannPfS_S_S_S_S_S_S_S_S_S_PiS0_S0_S_S_S_i_param_4];
	ld.param.u64 	%rd17, [_Z12eval_riemannPfS_S_S_S_S_S_S_S_S_S_PiS0_S0_S_S_S_i_param_5];
	ld.param.u64 	%rd20, [_Z12eval_riemannPfS_S_S_S_S_S_S_S_S_S_PiS0_S0_S_S_S_i_param_8];
	ld.param.u64 	%rd23, [_Z12eval_riemannPfS_S_S_S_S_S_S_S_S_S_PiS0_S0_S_S_S_i_param_9];
	ld.param.u64 	%rd24, [_Z12eval_riemannPfS_S_S_S_S_S_S_S_S_S_PiS0_S0_S_S_S_i_param_10];
	ld.param.u64 	%rd25, [_Z12eval_riemannPfS_S_S_S_S_S_S_S_S_S_PiS0_S0_S_S_S_i_param_11];
	ld.param.u64 	%rd26, [_Z12eval_riemannPfS_S_S_S_S_S_S_S_S_S_PiS0_S0_S_S_S_i_param_12];
	ld.param.u64 	%rd21, [_Z12eval_riemannPfS_S_S_S_S_S_S_S_S_S_PiS0_S0_S_S_S_i_param_13];
	ld.param.u64 	%rd27, [_Z12eval_riemannPfS_S_S_S_S_S_S_S_S_S_PiS0_S0_S_S_S_i_param_14];
	ld.param.u64 	%rd28, [_Z12eval_riemannPfS_S_S_S_S_S_S_S_S_S_PiS0_S0_S_S_S_i_param_15];
	ld.param.u32 	%r46, [_Z12eval_riemannPfS_S_S_S_S_S_S_S_S_S_PiS0_S0_S_S_S_i_param_17];
	cvta.to.global.u64 	%rd1, %rd23;
	cvta.to.global.u64 	%rd2, %rd24;
	cvta.to.global.u64 	%rd3, %rd22;
	cvta.to.global.u64 	%rd29, %rd28;
	cvta.to.global.u64 	%rd30, %rd27;
	cvta.to.global.u64 	%rd31, %rd26;
	cvta.to.global.u64 	%rd32, %rd25;
	add.u64 	%rd4, %SPL, 0;
	add.u64 	%rd5, %SPL, 40;
	add.u64 	%rd6, %SPL, 80;
	mov.u32 	%r47, %ntid.x;
	mov.u32 	%r48, %ctaid.x;
	mov.u32 	%r49, %tid.x;
	mad.lo.s32 	%r1, %r47, %r48, %r49;
	mul.wide.s32 	%rd36, %r1, 4;
	add.s64 	%rd37, %rd32, %rd36;
	ld.global.u32 	%r2, [%rd37];
	add.s64 	%rd38, %rd31, %rd36;
	ld.global.u32 	%r3, [%rd38];
	add.s64 	%rd39, %rd30, %rd36;
	ld.global.f32 	%f1, [%rd39];
	add.s64 	%rd40, %rd29, %rd36;
	ld.global.f32 	%f2, [%rd40];
	setp.lt.s32 	%p1, %r46, 1;
	@%p1 bra 	$L__BB3_13;
	add.s32 	%r51, %r46, -1;
	and.b32  	%r4, %r46, 15;
	setp.lt.u32 	%p2, %r51, 15;
	mov.b32 	%r660, 0;
	@%p2 bra 	$L__BB3_4;
	and.b32  	%r660, %r46, 2147483632;
	mov.b32 	%r658, 0;
	mul.wide.u32 	%rd48, %r46, 4;
$L__BB3_3:
	.pragma "nounroll";
	mul.lo.s32 	%r53, %r658, %r46;
	add.s32 	%r54, %r53, %r2;
	mul.wide.s32 	%rd41, %r54, 4;
	add.s64 	%rd42, %rd6, %rd41;
	ld.local.f32 	%f504, [%rd42];
	mul.wide.u32 	%rd43, %r658, 4;
	add.s64 	%rd44, %rd4, %rd43;
	add.s32 	%r55, %r53, %r3;
	mul.wide.s32 	%rd45, %r55, 4;
	add.s64 	%rd46, %rd6, %rd45;
	ld.local.f32 	%f505, [%rd46];
	add.s64 	%rd47, %rd5, %rd43;
	add.s64 	%rd49, %rd42, %rd48;
	ld.local.f32 	%f506, [%rd49];
	st.local.v2.f32 	[%rd44], {%f504, %f506};
	add.s64 	%rd50, %rd46, %rd48;
	ld.local.f32 	%f507, [%rd50];
	st.local.v2.f32 	[%rd47], {%f505, %f507};
	add.s64 	%rd51, %rd49, %rd48;
	ld.local.f32 	%f508, [%rd51];
	add.s64 	%rd52, %rd50, %rd48;
	ld.local.f32 	%f509, [%rd52];
	add.s64 	%rd53, %rd51, %rd48;
	ld.local.f32 	%f510, [%rd53];
	st.local.v2.f32 	[%rd44+8], {%f508, %f510};
	add.s64 	%rd54, %rd52, %rd48;
	ld.local.f32 	%f511, [%rd54];
	st.local.v2.f32 	[%rd47+8], {%f509, %f511};
	add.s64 	%rd55, %rd53, %rd48;
	ld.local.f32 	%f512, [%rd55];
	add.s64 	%rd56, %rd54, %rd48;
	ld.local.f32 	%f513, [%rd56];
	add.s64 	%rd57, %rd55, %rd48;
	ld.local.f32 	%f514, [%rd57];
	st.local.v2.f32 	[%rd44+16], {%f512, %f514};
	add.s64 	%rd58, %rd56, %rd48;
	ld.local.f32 	%f515, [%rd58];
	st.local.v2.f32 	[%rd47+16], {%f513, %f515};
	add.s64 	%rd59, %rd57, %rd48;
	ld.local.f32 	%f516, [%rd59];
	add.s64 	%rd60, %rd58, %rd48;
	ld.local.f32 	%f517, [%rd60];
	add.s64 	%rd61, %rd59, %rd48;
	ld.local.f32 	%f518, [%rd61];
	st.local.v2.f32 	[%rd44+24], {%f516, %f518};
	add.s64 	%rd62, %rd60, %rd48;
	ld.local.f32 	%f519, [%rd62];
	st.local.v2.f32 	[%rd47+24], {%f517, %f519};
	add.s64 	%rd63, %rd61, %rd48;
	ld.local.f32 	%f520, [%rd63];
	add.s64 	%rd64, %rd62, %rd48;
	ld.local.f32 	%f521, [%rd64];
	add.s64 	%rd65, %rd63, %rd48;
	ld.local.f32 	%f522, [%rd65];
	st.local.v2.f32 	[%rd44+32], {%f520, %f522};
	add.s64 	%rd66, %rd64, %rd48;
	ld.local.f32 	%f523, [%rd66];
	st.local.v2.f32 	[%rd47+32], {%f521, %f523};
	add.s64 	%rd67, %rd65, %rd48;
	ld.local.f32 	%f524, [%rd67];
	add.s64 	%rd68, %rd66, %rd48;
	ld.local.f32 	%f525, [%rd68];
	add.s64 	%rd69, %rd67, %rd48;
	ld.local.f32 	%f526, [%rd69];
	st.local.v2.f32 	[%rd44+40], {%f524, %f526};
	add.s64 	%rd70, %rd68, %rd48;
	ld.local.f32 	%f527, [%rd70];
	st.local.v2.f32 	[%rd47+40], {%f525, %f527};
	add.s64 	%rd71, %rd69, %rd48;
	ld.local.f32 	%f528, [%rd71];
	add.s64 	%rd72, %rd70, %rd48;
	ld.local.f32 	%f529, [%rd72];
	add.s64 	%rd73, %rd71, %rd48;
	ld.local.f32 	%f530, [%rd73];
	st.local.v2.f32 	[%rd44+48], {%f528, %f530};
	add.s64 	%rd74, %rd72, %rd48;
	ld.local.f32 	%f531, [%rd74];
	st.local.v2.f32 	[%rd47+48], {%f529, %f531};
	add.s64 	%rd75, %rd73, %rd48;
	ld.local.f32 	%f532, [%rd75];
	add.s64 	%rd76, %rd74, %rd48;
	ld.local.f32 	%f533, [%rd76];
	add.s64 	%rd77, %rd75, %rd48;
	ld.local.f32 	%f534, [%rd77];
	st.local.v2.f32 	[%rd44+56], {%f532, %f534};
	add.s64 	%rd78, %rd76, %rd48;
	ld.local.f32 	%f535, [%rd78];
	st.local.v2.f32 	[%rd47+56], {%f533, %f535};
	add.s32 	%r658, %r658, 16;
	setp.ne.s32 	%p3, %r658, %r660;
	@%p3 bra 	$L__BB3_3;
$L__BB3_4:
	setp.eq.s32 	%p4, %r4, 0;
	@%p4 bra 	$L__BB3_13;
	and.b32  	%r9, %r46, 7;
	setp.lt.u32 	%p5, %r4, 8;
	@%p5 bra 	$L__BB3_7;
	mul.lo.s32 	%r56, %r660, %r46;
	add.s32 	%r57, %r56, %r2;
	mul.wide.s32 	%rd79, %r57, 4;
	add.s64 	%rd80, %rd6, %rd79;
	ld.local.f32 	%f536, [%rd80];
	mul.wide.u32 	%rd81, %r660, 4;
	add.s64 	%rd82, %rd4, %rd81;
	st.local.f32 	[%rd82], %f536;
	add.s32 	%r58, %r56, %r3;
	mul.wide.s32 	%rd83, %r58, 4;
	add.s64 	%rd84, %rd6, %rd83;
	ld.local.f32 	%f537, [%rd84];
	add.s64 	%rd85, %rd5, %rd81;
	st.local.f32 	[%rd85], %f537;
	mul.wide.u32 	%rd86, %r46, 4;
	add.s64 	%rd87, %rd80, %rd86;
	ld.local.f32 	%f538, [%rd87];
	st.local.f32 	[%rd82+4], %f538;
	add.s64 	%rd88, %rd84, %rd86;
	ld.local.f32 	%f539, [%rd88];
	st.local.f32 	[%rd85+4], %f539;
	add.s64 	%rd89, %rd87, %rd86;
	ld.local.f32 	%f540, [%rd89];
	st.local.f32 	[%rd82+8], %f540;
	add.s64 	%rd90, %rd88, %rd86;
	ld.local.f32 	%f541, [%rd90];
	st.local.f32 	[%rd85+8], %f541;
	add.s64 	%rd91, %rd89, %rd86;
	ld.local.f32 	%f542, [%rd91];
	st.local.f32 	[%rd82+12], %f542;
	add.s64 	%rd92, %rd90, %rd86;
	ld.local.f32 	%f543, [%rd92];
	st.local.f32 	[%rd85+12], %f543;
	add.s64 	%rd93, %rd91, %rd86;
	ld.local.f32 	%f544, [%rd93];
	st.local.f32 	[%rd82+16], %f544;
	add.s64 	%rd94, %rd92, %rd86;
	ld.local.f32 	%f545, [%rd94];
	st.local.f32 	[%rd85+16], %f545;
	add.s64 	%rd95, %rd93, %rd86;
	ld.local.f32 	%f546, [%rd95];
	st.local.f32 	[%rd82+20], %f546;
	add.s64 	%rd96, %rd94, %rd86;
	ld.local.f32 	%f547, [%rd96];
	st.local.f32 	[%rd85+20], %f547;
	add.s64 	%rd97, %rd95, %rd86;
	ld.local.f32 	%f548, [%rd97];
	st.local.f32 	[%rd82+24], %f548;
	add.s64 	%rd98, %rd96, %rd86;
	ld.local.f32 	%f549, [%rd98];
	st.local.f32 	[%rd85+24], %f549;
	add.s64 	%rd99, %rd97, %rd86;
	ld.local.f32 	%f550, [%rd99];
	st.local.f32 	[%rd82+28], %f550;
	add.s64 	%rd100, %rd98, %rd86;
	ld.local.f32 	%f551, [%rd100];
	st.local.f32 	[%rd85+28], %f551;
	add.s32 	%r660, %r660, 8;
$L__BB3_7:
	setp.eq.s32 	%p6, %r9, 0;
	@%p6 bra 	$L__BB3_13;
	and.b32  	%r12, %r46, 3;
	setp.lt.u32 	%p7, %r9, 4;
	@%p7 bra 	$L__BB3_10;
	mul.lo.s32 	%r59, %r660, %r46;
	add.s32 	%r60, %r59, %r2;
	mul.wide.s32 	%rd101, %r60, 4;
	add.s64 	%rd102, %rd6, %rd101;
	ld.local.f32 	%f552, [%rd102];
	mul.wide.u32 	%rd103, %r660, 4;
	add.s64 	%rd104, %rd4, %rd103;
	st.local.f32 	[%rd104], %f552;
	add.s32 	%r61, %r59, %r3;
	mul.wide.s32 	%rd105, %r61, 4;
	add.s64 	%rd106, %rd6, %rd105;
	ld.local.f32 	%f553, [%rd106];
	add.s64 	%rd107, %rd5, %rd103;
	st.local.f32 	[%rd107], %f553;
	mul.wide.u32 	%rd108, %r46, 4;
	add.s64 	%rd109, %rd102, %rd108;
	ld.local.f32 	%f554, [%rd109];
	st.local.f32 	[%rd104+4], %f554;
	add.s64 	%rd110, %rd106, %rd108;
	ld.local.f32 	%f555, [%rd110];
	st.local.f32 	[%rd107+4], %f555;
	add.s64 	%rd111, %rd109, %rd108;
	ld.local.f32 	%f556, [%rd111];
	st.local.f32 	[%rd104+8], %f556;
	add.s64 	%rd112, %rd110, %rd108;
	ld.local.f32 	%f557, [%rd112];
	st.local.f32 	[%rd107+8], %f557;
	add.s64 	%rd113, %rd111, %rd108;
	ld.local.f32 	%f558, [%rd113];
	st.local.f32 	[%rd104+12], %f558;
	add.s64 	%rd114, %rd112, %rd108;
	ld.local.f32 	%f559, [%rd114];
	st.local.f32 	[%rd107+12], %f559;
	add.s32 	%r660, %r660, 4;
$L__BB3_10:
	setp.eq.s32 	%p8, %r12, 0;
	@%p8 bra 	$L__BB3_13;
	mov.b32 	%r663, 0;
$L__BB3_12:
	.pragma "nounroll";
	mul.lo.s32 	%r63, %r660, %r46;
	add.s32 	%r64, %r63, %r2;
	mul.wide.s32 	%rd115, %r64, 4;
	add.s64 	%rd116, %rd6, %rd115;
	ld.local.f32 	%f560, [%rd116];
	mul.wide.u32 	%rd117, %r660, 4;
	add.s64 	%rd118, %rd4, %rd117;
	st.local.f32 	[%rd118], %f560;
	add.s32 	%r65, %r63, %r3;
	mul.wide.s32 	%rd119, %r65, 4;
	add.s64 	%rd120, %rd6, %rd119;
	ld.local.f32 	%f561, [%rd120];
	add.s64 	%rd121, %rd5, %rd117;
	st.local.f32 	[%rd121], %f561;
	add.s32 	%r660, %r660, 1;
	add.s32 	%r663, %r663, 1;
	setp.ne.s32 	%p9, %r663, %r12;
	@%p9 bra 	$L__BB3_12;
$L__BB3_13:
	cvta.to.global.u64 	%rd122, %rd21;
	mul.wide.s32 	%rd123, %r1, 4;
	add.s64 	%rd124, %rd122, %rd123;
	ld.global.u32 	%r66, [%rd124];
	setp.eq.s32 	%p10, %r66, 1;
	@%p10 bra 	$L__BB3_44;
	setp.eq.s32 	%p11, %r66, 2;
	@%p11 bra 	$L__BB3_30;
	setp.ne.s32 	%p12, %r66, 3;
	@%p12 bra 	$L__BB3_559;
	setp.lt.s32 	%p13, %r46, 1;
	@%p13 bra 	$L__BB3_559;
	ld.param.u64 	%rd165, [_Z12eval_riemannPfS_S_S_S_S_S_S_S_S_S_PiS0_S0_S_S_S_i_param_7];
	ld.param.u64 	%rd164, [_Z12eval_riemannPfS_S_S_S_S_S_S_S_S_S_PiS0_S0_S_S_S_i_param_6];
	add.s32 	%r19, %r46, -1;
	and.b32  	%r20, %r46, 3;
	and.b32  	%r21, %r46, 2147483644;
	cvta.to.global.u64 	%rd7, %rd164;
	cvta.to.global.u64 	%rd8, %rd165;
	mov.b32 	%r670, 0;
$L__BB3_18:
	setp.lt.u32 	%p14, %r19, 3;
	mul.wide.u32 	%rd125, %r670, 4;
	add.s64 	%rd126, %rd4, %rd125;
	ld.local.f32 	%f564, [%rd126];
	add.s64 	%rd127, %rd7, %rd125;
	ld.global.f32 	%f565, [%rd127];
	add.s64 	%rd128, %rd8, %rd125;
	ld.global.f32 	%f566, [%rd128];
	add.f32 	%f567, %f565, %f566;
	mul.f32 	%f337, %f564, %f567;
	add.s64 	%rd129, %rd5, %rd125;
	ld.local.f32 	%f568, [%rd129];
	mul.f32 	%f338, %f568, %f567;
	mov.f32 	%f3288, 0f00000000;
	mov.f32 	%f3287, %f3288;
	@%p14 bra 	$L__BB3_21;
	mov.b32 	%r671, 0;
	mov.f32 	%f3288, 0f00000000;
$L__BB3_20:
	add.f32 	%f570, %f3287, %f337;
	add.f32 	%f571, %f3288, %f338;
	add.f32 	%f572, %f570, %f337;
	add.f32 	%f573, %f571, %f338;
	add.f32 	%f574, %f572, %f337;
	add.f32 	%f575, %f573, %f338;
	add.f32 	%f3287, %f574, %f337;
	add.f32 	%f3288, %f575, %f338;
	add.s32 	%r671, %r671, 4;
	setp.ne.s32 	%p15, %r671, %r21;
	@%p15 bra 	$L__BB3_20;
$L__BB3_21:
	setp.eq.s32 	%p16, %r20, 0;
	@%p16 bra 	$L__BB3_25;
	setp.eq.s32 	%p17, %r20, 1;
	add.f32 	%f3287, %f3287, %f337;
	add.f32 	%f3288, %f3288, %f338;
	@%p17 bra 	$L__BB3_25;
	setp.eq.s32 	%p18, %r20, 2;
	add.f32 	%f3287, %f3287, %f337;
	add.f32 	%f3288, %f3288, %f338;
	@%p18 bra 	$L__BB3_25;
	add.f32 	%f3287, %f3287, %f337;
	add.f32 	%f3288, %f3288, %f338;
$L__BB3_25:
	add.f32 	%f577, %f3287, %f3288;
	mul.f32 	%f578, %f577, 0f3F000000;
	mul.f32 	%f355, %f1, %f578;
	mul.f32 	%f356, %f2, %f578;
	mov.b32 	%r672, 0;
	mov.f32 	%f3289, 0f00000000;
$L__BB3_26:
	mul.wide.u32 	%rd130, %r672, 4;
	add.s64 	%rd131, %rd2, %rd130;
	ld.global.f32 	%f580, [%rd131];
	fma.rn.f32 	%f358, %f356, %f580, %f355;
	add.s64 	%rd132, %rd1, %rd130;
	ld.global.f32 	%f359, [%rd132];
	mov.f32 	%f3315, 0f3F800000;
	setp.gt.s32 	%p19, %r670, 4;
	@%p19 bra 	$L__BB3_398;
	setp.gt.s32 	%p27, %r670, 1;
	@%p27 bra 	$L__BB3_392;
	setp.eq.s32 	%p31, %r670, 0;
	@%p31 bra 	$L__BB3_557;
	setp.eq.s32 	%p32, %r670, 1;
	mov.f32 	%f3315, %f359;
	@%p32 bra 	$L__BB3_557;
	bra.uni 	$L__BB3_408;
$L__BB3_30:
	setp.lt.s32 	%p254, %r46, 1;
	@%p254 bra 	$L__BB3_559;
	add.s32 	%r22, %r46, -1;
	and.b32  	%r23, %r46, 3;
	and.b32  	%r24, %r46, 2147483644;
	cvta.to.global.u64 	%rd9, %rd16;
	cvta.to.global.u64 	%rd10, %rd17;
	mov.b32 	%r667, 0;
$L__BB3_32:
	setp.lt.u32 	%p255, %r22, 3;
	mul.wide.u32 	%rd137, %r667, 4;
	add.s64 	%rd138, %rd4, %rd137;
	ld.local.f32 	%f1446, [%rd138];
	add.s64 	%rd139, %rd9, %rd137;
	ld.global.f32 	%f1447, [%rd139];
	add.s64 	%rd140, %rd10, %rd137;
	ld.global.f32 	%f1448, [%rd140];
	add.f32 	%f1449, %f1447, %f1448;
	mul.f32 	%f170, %f1446, %f1449;
	add.s64 	%rd141, %rd5, %rd137;
	ld.local.f32 	%f1450, [%rd141];
	mul.f32 	%f171, %f1450, %f1449;
	mov.f32 	%f3253, 0f00000000;
	mov.f32 	%f3252, %f3253;
	@%p255 bra 	$L__BB3_35;
	mov.b32 	%r668, 0;
	mov.f32 	%f3253, 0f00000000;
$L__BB3_34:
	add.f32 	%f1452, %f3252, %f170;
	add.f32 	%f1453, %f3253, %f171;
	add.f32 	%f1454, %f1452, %f170;
	add.f32 	%f1455, %f1453, %f171;
	add.f32 	%f1456, %f1454, %f170;
	add.f32 	%f1457, %f1455, %f171;
	add.f32 	%f3252, %f1456, %f170;
	add.f32 	%f3253, %f1457, %f171;
	add.s32 	%r668, %r668, 4;
	setp.ne.s32 	%p256, %r668, %r24;
	@%p256 bra 	$L__BB3_34;
$L__BB3_35:
	setp.eq.s32 	%p257, %r23, 0;
	@%p257 bra 	$L__BB3_39;
	setp.eq.s32 	%p258, %r23, 1;
	add.f32 	%f3252, %f3252, %f170;
	add.f32 	%f3253, %f3253, %f171;
	@%p258 bra 	$L__BB3_39;
	setp.eq.s32 	%p259, %r23, 2;
	add.f32 	%f3252, %f3252, %f170;
	add.f32 	%f3253, %f3253, %f171;
	@%p259 bra 	$L__BB3_39;
	add.f32 	%f3252, %f3252, %f170;
	add.f32 	%f3253, %f3253, %f171;
$L__BB3_39:
	add.f32 	%f1459, %f3252, %f3253;
	mul.f32 	%f1460, %f1459, 0f3F000000;
	mul.f32 	%f188, %f1, %f1460;
	mul.f32 	%f189, %f2, %f1460;
	mov.b32 	%r669, 0;
	mov.f32 	%f3254, 0f00000000;
$L__BB3_40:
	mul.wide.u32 	%rd142, %r669, 4;
	add.s64 	%rd143, %rd2, %rd142;
	ld.global.f32 	%f1462, [%rd143];
	fma.rn.f32 	%f191, %f189, %f1462, %f188;
	add.s64 	%rd144, %rd1, %rd142;
	ld.global.f32 	%f192, [%rd144];
	mov.f32 	%f3280, 0f3F800000;
	setp.gt.s32 	%p260, %r667, 4;
	@%p260 bra 	$L__BB3_231;
	setp.gt.s32 	%p268, %r667, 1;
	@%p268 bra 	$L__BB3_225;
	setp.eq.s32 	%p272, %r667, 0;
	@%p272 bra 	$L__BB3_390;
	setp.eq.s32 	%p273, %r667, 1;
	mov.f32 	%f3280, %f192;
	@%p273 bra 	$L__BB3_390;
	bra.uni 	$L__BB3_241;
$L__BB3_44:
	setp.lt.s32 	%p495, %r46, 1;
	@%p495 bra 	$L__BB3_559;
	ld.param.u64 	%rd163, [_Z12eval_riemannPfS_S_S_S_S_S_S_S_S_S_PiS0_S0_S_S_S_i_param_3];
	ld.param.u64 	%rd162, [_Z12eval_riemannPfS_S_S_S_S_S_S_S_S_S_PiS0_S0_S_S_S_i_param_2];
	add.s32 	%r25, %r46, -1;
	and.b32  	%r26, %r46, 3;
	and.b32  	%r462, %r46, 2147483644;
	neg.s32 	%r27, %r462;
	cvta.to.global.u64 	%rd11, %rd162;
	cvta.to.global.u64 	%rd12, %rd163;
	cvta.to.global.u64 	%rd13, %rd20;
	mov.b32 	%r664, 0;
$L__BB3_46:
	setp.lt.u32 	%p496, %r25, 3;
	mul.wide.u32 	%rd149, %r664, 4;
	add.s64 	%rd150, %rd4, %rd149;
	ld.local.f32 	%f2328, [%rd150];
	add.s64 	%rd151, %rd11, %rd149;
	ld.global.f32 	%f2329, [%rd151];
	add.s64 	%rd152, %rd12, %rd149;
	ld.global.f32 	%f2330, [%rd152];
	add.f32 	%f2331, %f2329, %f2330;
	mul.f32 	%f2332, %f2328, %f2331;
	add.s64 	%rd153, %rd13, %rd149;
	ld.global.f32 	%f2333, [%rd153];
	mul.f32 	%f3, %f2333, %f2332;
	add.s64 	%rd154, %rd5, %rd149;
	ld.local.f32 	%f2334, [%rd154];
	mul.f32 	%f2335, %f2334, %f2331;
	mul.f32 	%f4, %f2333, %f2335;
	mov.f32 	%f3218, 0f00000000;
	mov.f32 	%f3217, %f3218;
	@%p496 bra 	$L__BB3_49;
	mov.f32 	%f3218, 0f00000000;
	mov.u32 	%r665, %r27;
$L__BB3_48:
	add.f32 	%f2337, %f3217, %f3;
	add.f32 	%f2338, %f3218, %f4;
	add.f32 	%f2339, %f2337, %f3;
	add.f32 	%f2340, %f2338, %f4;
	add.f32 	%f2341, %f2339, %f3;
	add.f32 	%f2342, %f2340, %f4;
	add.f32 	%f3217, %f2341, %f3;
	add.f32 	%f3218, %f2342, %f4;
	add.s32 	%r665, %r665, 4;
	setp.ne.s32 	%p497, %r665, 0;
	@%p497 bra 	$L__BB3_48;
$L__BB3_49:
	setp.eq.s32 	%p498, %r26, 0;
	@%p498 bra 	$L__BB3_53;
	setp.eq.s32 	%p499, %r26, 1;
	add.f32 	%f3217, %f3217, %f3;
	add.f32 	%f3218, %f3218, %f4;
	@%p499 bra 	$L__BB3_53;
	setp.eq.s32 	%p500, %r26, 2;
	add.f32 	%f3217, %f3217, %f3;
	add.f32 	%f3218, %f3218, %f4;
	@%p500 bra 	$L__BB3_53;
	add.f32 	%f3217, %f3217, %f3;
	add.f32 	%f3218, %f3218, %f4;
$L__BB3_53:
	add.f32 	%f2344, %f3217, %f3218;
	mul.f32 	%f2345, %f2344, 0f3F000000;
	mul.f32 	%f21, %f1, %f2345;
	mul.f32 	%f22, %f2, %f2345;
	mov.b32 	%r666, 0;
	mov.f32 	%f3219, 0f00000000;
$L__BB3_54:
	mul.wide.u32 	%rd155, %r666, 4;
	add.s64 	%rd156, %rd2, %rd155;
	ld.global.f32 	%f2347, [%rd156];
	fma.rn.f32 	%f24, %f22, %f2347, %f21;
	add.s64 	%rd157, %rd1, %rd155;
	ld.global.f32 	%f25, [%rd157];
	mov.f32 	%f3245, 0f3F800000;
	setp.gt.s32 	%p501, %r664, 4;
	@%p501 bra 	$L__BB3_64;
	setp.gt.s32 	%p509, %r664, 1;
	@%p509 bra 	$L__BB3_58;
	setp.eq.s32 	%p513, %r664, 0;
	@%p513 bra 	$L__BB3_223;
	setp.eq.s32 	%p514, %r664, 1;
	mov.f32 	%f3245, %f25;
	@%p514 bra 	$L__BB3_223;
	bra.uni 	$L__BB3_74;
$L__BB3_58:
	setp.eq.s32 	%p510, %r664, 2;
	@%p510 bra 	$L__BB3_75;
	setp.eq.s32 	%p511, %r664, 3;
	@%p511 bra 	$L__BB3_81;
	setp.eq.s32 	%p512, %r664, 4;
	@%p512 bra 	$L__BB3_61;
	bra.uni 	$L__BB3_74;
$L__BB3_61:
	abs.f32 	%f39, %f25;
	setp.lt.f32 	%p698, %f39, 0f00800000;
	mul.f32 	%f3016, %f39, 0f4B800000;
	selp.f32 	%f3017, %f3016, %f39, %p698;
	selp.f32 	%f3018, 0fC1C00000, 0f00000000, %p698;
	mov.b32 	%r617, %f3017;
	add.s32 	%r618, %r617, -1060439283;
	and.b32  	%r619, %r618, -8388608;
	sub.s32 	%r620, %r617, %r619;
	mov.b32 	%f3019, %r620;
	cvt.rn.f32.s32 	%f3020, %r619;
	fma.rn.f32 	%f3021, %f3020, 0f34000000, %f3018;
	add.f32 	%f3022, %f3019, 0fBF800000;
	add.f32 	%f3023, %f3019, 0f3F800000;
	rcp.approx.ftz.f32 	%f3024, %f3023;
	add.f32 	%f3025, %f3022, %f3022;
	mul.f32 	%f3026, %f3025, %f3024;
	mul.f32 	%f3027, %f3026, %f3026;
	sub.f32 	%f3028, %f3022, %f3026;
	add.f32 	%f3029, %f3028, %f3028;
	neg.f32 	%f3030, %f3026;
	fma.rn.f32 	%f3031, %f3030, %f3022, %f3029;
	mul.rn.f32 	%f3032, %f3024, %f3031;
	fma.rn.f32 	%f3033, %f3027, 0f3A2C32E4, 0f3B52E7DB;
	fma.rn.f32 	%f3034, %f3033, %f3027, 0f3C93BB73;
	fma.rn.f32 	%f3035, %f3034, %f3027, 0f3DF6384F;
	mul.rn.f32 	%f3036, %f3035, %f3027;
	fma.rn.f32 	%f3037, %f3026, 0f3FB8AA3B, %f3021;
	sub.f32 	%f3038, %f3021, %f3037;
	fma.rn.f32 	%f3039, %f3026, 0f3FB8AA3B, %f3038;
	fma.rn.f32 	%f3040, %f3032, 0f3FB8AA3B, %f3039;
	fma.rn.f32 	%f3041, %f3026, 0f32A55E34, %f3040;
	mul.f32 	%f3042, %f3036, 0f40400000;
	fma.rn.f32 	%f3043, %f3042, %f3032, %f3041;
	fma.rn.f32 	%f3044, %f3036, %f3026, %f3043;
	add.rn.f32 	%f40, %f3037, %f3044;
	neg.f32 	%f3045, %f3037;
	add.rn.f32 	%f3046, %f40, %f3045;
	neg.f32 	%f3047, %f3046;
	add.rn.f32 	%f41, %f3044, %f3047;
	setp.eq.f32 	%p699, %f25, 0f3F800000;
	mov.f32 	%f3222, 0f3F800000;
	@%p699 bra 	$L__BB3_91;
	setp.num.f32 	%p700, %f39, %f39;
	@%p700 bra 	$L__BB3_89;
	mov.f32 	%f3069, 0f40800000;
	add.rn.f32 	%f3222, %f25, %f3069;
	bra.uni 	$L__BB3_91;
$L__BB3_64:
	setp.gt.s32 	%p502, %r664, 7;
	@%p502 bra 	$L__BB3_71;
	setp.eq.s32 	%p506, %r664, 5;
	@%p506 bra 	$L__BB3_97;
	setp.eq.s32 	%p507, %r664, 6;
	@%p507 bra 	$L__BB3_112;
	setp.eq.s32 	%p508, %r664, 7;
	@%p508 bra 	$L__BB3_68;
	bra.uni 	$L__BB3_74;
$L__BB3_68:
	abs.f32 	%f81, %f25;
	setp.lt.f32 	%p626, %f81, 0f00800000;
	mul.f32 	%f2741, %f81, 0f4B800000;
	selp.f32 	%f2742, %f2741, %f81, %p626;
	selp.f32 	%f2743, 0fC1C00000, 0f00000000, %p626;
	mov.b32 	%r559, %f2742;
	add.s32 	%r560, %r559, -1060439283;
	and.b32  	%r561, %r560, -8388608;
	sub.s32 	%r562, %r559, %r561;
	mov.b32 	%f2744, %r562;
	cvt.rn.f32.s32 	%f2745, %r561;
	fma.rn.f32 	%f2746, %f2745, 0f34000000, %f2743;
	add.f32 	%f2747, %f2744, 0fBF800000;
	add.f32 	%f2748, %f2744, 0f3F800000;
	rcp.approx.ftz.f32 	%f2749, %f2748;
	add.f32 	%f2750, %f2747, %f2747;
	mul.f32 	%f2751, %f2750, %f2749;
	mul.f32 	%f2752, %f2751, %f2751;
	sub.f32 	%f2753, %f2747, %f2751;
	add.f32 	%f2754, %f2753, %f2753;
	neg.f32 	%f2755, %f2751;
	fma.rn.f32 	%f2756, %f2755, %f2747, %f2754;
	mul.rn.f32 	%f2757, %f2749, %f2756;
	fma.rn.f32 	%f2758, %f2752, 0f3A2C32E4, 0f3B52E7DB;
	fma.rn.f32 	%f2759, %f2758, %f2752, 0f3C93BB73;
	fma.rn.f32 	%f2760, %f2759, %f2752, 0f3DF6384F;
	mul.rn.f32 	%f2761, %f2760, %f2752;
	fma.rn.f32 	%f2762, %f2751, 0f3FB8AA3B, %f2746;
	sub.f32 	%f2763, %f2746, %f2762;
	fma.rn.f32 	%f2764, %f2751, 0f3FB8AA3B, %f2763;
	fma.rn.f32 	%f2765, %f2757, 0f3FB8AA3B, %f2764;
	fma.rn.f32 	%f2766, %f2751, 0f32A55E34, %f2765;
	mul.f32 	%f2767, %f2761, 0f40400000;
	fma.rn.f32 	%f2768, %f2767, %f2757, %f2766;
	fma.rn.f32 	%f2769, %f2761, %f2751, %f2768;
	add.rn.f32 	%f82, %f2762, %f2769;
	neg.f32 	%f2770, %f2762;
	add.rn.f32 	%f2771, %f82, %f2770;
	neg.f32 	%f2772, %f2771;
	add.rn.f32 	%f83, %f2769, %f2772;
	mov.f32 	%f2773, 0f40E00000;
	mul.rn.f32 	%f2774, %f82, %f2773;
	neg.f32 	%f2775, %f2774;
	fma.rn.f32 	%f2776, %f82, 0f40E00000, %f2775;
	fma.rn.f32 	%f2777, %f83, 0f40E00000, %f2776;
	cvt.rni.f32.f32 	%f2778, %f2774;
	sub.f32 	%f2779, %f2774, %f2778;
	add.f32 	%f2780, %f2779, %f2777;
	fma.rn.f32 	%f2781, %f2780, 0f391FCB8E, 0f3AAF85ED;
	fma.rn.f32 	%f2782, %f2781, %f2780, 0f3C1D9856;
	fma.rn.f32 	%f2783, %f2782, %f2780, 0f3D6357BB;
	fma.rn.f32 	%f2784, %f2783, %f2780, 0f3E75FDEC;
	fma.rn.f32 	%f2785, %f2784, %f2780, 0f3F317218;
	fma.rn.f32 	%f2786, %f2785, %f2780, 0f3F800000;
	cvt.rzi.s32.f32 	%r563, %f2778;
	setp.gt.f32 	%p627, %f2778, 0f00000000;
	selp.b32 	%r564, 0, -2097152000, %p627;
	add.s32 	%r565, %r564, 2130706432;
	mov.b32 	%f2787, %r565;
	mul.f32 	%f2788, %f2786, %f2787;
	shl.b32 	%r566, %r563, 23;
	sub.s32 	%r567, %r566, %r564;
	mov.b32 	%f2789, %r567;
	mul.f32 	%f2790, %f2788, %f2789;
	abs.f32 	%f2791, %f2774;
	setp.gt.f32 	%p628, %f2791, 0f43180000;
	setp.lt.f32 	%p629, %f2774, 0f00000000;
	selp.f32 	%f2792, 0f00000000, 0f7F800000, %p629;
	selp.f32 	%f84, %f2792, %f2790, %p628;
	setp.eq.f32 	%p630, %f25, 0f3F800000;
	mov.f32 	%f3229, 0f3F800000;
	@%p630 bra 	$L__BB3_132;
	setp.num.f32 	%p631, %f81, %f81;
	@%p631 bra 	$L__BB3_128;
	mov.f32 	%f2793, 0f40E00000;
	add.rn.f32 	%f3229, %f25, %f2793;
	bra.uni 	$L__BB3_132;
$L__BB3_71:
	setp.eq.s32 	%p503, %r664, 8;
	@%p503 bra 	$L__BB3_147;
	setp.eq.s32 	%p504, %r664, 9;
	@%p504 bra 	$L__BB3_168;
	setp.eq.s32 	%p505, %r664, 10;
	@%p505 bra 	$L__BB3_197;
$L__BB3_74:
	mov.f32 	%f3245, 0fBF800000;
	bra.uni 	$L__BB3_223;
$L__BB3_75:
	abs.f32 	%f26, %f25;
	setp.eq.f32 	%p725, %f25, 0f3F800000;
	mov.f32 	%f3220, 0f3F800000;
	@%p725 bra 	$L__BB3_80;
	setp.num.f32 	%p726, %f26, %f26;
	@%p726 bra 	$L__BB3_78;
	mov.f32 	%f3205, 0f40000000;
	add.rn.f32 	%f3220, %f25, %f3205;
	bra.uni 	$L__BB3_80;
$L__BB3_78:
	setp.lt.f32 	%p727, %f26, 0f00800000;
	mul.f32 	%f3150, %f26, 0f4B800000;
	selp.f32 	%f3151, %f3150, %f26, %p727;
	mov.b32 	%r644, %f3151;
	add.s32 	%r645, %r644, -1060439283;
	and.b32  	%r646, %r645, -8388608;
	sub.s32 	%r647, %r644, %r646;
	mov.b32 	%f3152, %r647;
	cvt.rn.f32.s32 	%f3153, %r646;
	selp.f32 	%f3154, 0fC1C00000, 0f00000000, %p727;
	fma.rn.f32 	%f3155, %f3153, 0f34000000, %f3154;
	add.f32 	%f3156, %f3152, 0fBF800000;
	add.f32 	%f3157, %f3152, 0f3F800000;
	rcp.approx.ftz.f32 	%f3158, %f3157;
	add.f32 	%f3159, %f3156, %f3156;
	mul.f32 	%f3160, %f3159, %f3158;
	mul.f32 	%f3161, %f3160, %f3160;
	neg.f32 	%f3162, %f3160;
	sub.f32 	%f3163, %f3156, %f3160;
	add.f32 	%f3164, %f3163, %f3163;
	fma.rn.f32 	%f3165, %f3162, %f3156, %f3164;
	mul.rn.f32 	%f3166, %f3158, %f3165;
	fma.rn.f32 	%f3167, %f3161, 0f3A2C32E4, 0f3B52E7DB;
	fma.rn.f32 	%f3168, %f3167, %f3161, 0f3C93BB73;
	fma.rn.f32 	%f3169, %f3168, %f3161, 0f3DF6384F;
	mul.rn.f32 	%f3170, %f3169, %f3161;
	fma.rn.f32 	%f3171, %f3160, 0f3FB8AA3B, %f3155;
	mul.f32 	%f3172, %f3170, 0f40400000;
	sub.f32 	%f3173, %f3155, %f3171;
	fma.rn.f32 	%f3174, %f3160, 0f3FB8AA3B, %f3173;
	fma.rn.f32 	%f3175, %f3166, 0f3FB8AA3B, %f3174;
	fma.rn.f32 	%f3176, %f3160, 0f32A55E34, %f3175;
	fma.rn.f32 	%f3177, %f3172, %f3166, %f3176;
	fma.rn.f32 	%f3178, %f3170, %f3160, %f3177;
	add.rn.f32 	%f3179, %f3171, %f3178;
	mov.f32 	%f3180, 0f40000000;
	mul.rn.f32 	%f3181, %f3179, %f3180;
	cvt.rni.f32.f32 	%f3182, %f3181;
	sub.f32 	%f3183, %f3181, %f3182;
	neg.f32 	%f3184, %f3181;
	fma.rn.f32 	%f3185, %f3179, 0f40000000, %f3184;
	neg.f32 	%f3186, %f3171;
	add.rn.f32 	%f3187, %f3179, %f3186;
	neg.f32 	%f3188, %f3187;
	add.rn.f32 	%f3189, %f3178, %f3188;
	fma.rn.f32 	%f3190, %f3189, 0f40000000, %f3185;
	add.f32 	%f3191, %f3183, %f3190;
	setp.gt.f32 	%p728, %f3182, 0f00000000;
	selp.b32 	%r648, 0, -2097152000, %p728;
	setp.neu.f32 	%p729, %f25, 0f00000000;
	setp.neu.f32 	%p730, %f26, 0f7F800000;
	setp.lt.f32 	%p731, %f3181, 0f00000000;
	selp.f32 	%f3192, 0f00000000, 0f7F800000, %p731;
	abs.f32 	%f3193, %f3181;
	setp.gt.f32 	%p732, %f3193, 0f43180000;
	cvt.rzi.s32.f32 	%r649, %f3182;
	shl.b32 	%r650, %r649, 23;
	sub.s32 	%r651, %r650, %r648;
	mov.b32 	%f3194, %r651;
	add.s32 	%r652, %r648, 2130706432;
	mov.b32 	%f3195, %r652;
	fma.rn.f32 	%f3196, %f3191, 0f391FCB8E, 0f3AAF85ED;
	fma.rn.f32 	%f3197, %f3196, %f3191, 0f3C1D9856;
	fma.rn.f32 	%f3198, %f3197, %f3191, 0f3D6357BB;
	fma.rn.f32 	%f3199, %f3198, %f3191, 0f3E75FDEC;
	fma.rn.f32 	%f3200, %f3199, %f3191, 0f3F317218;
	fma.rn.f32 	%f3201, %f3200, %f3191, 0f3F800000;
	mul.f32 	%f3202, %f3201, %f3195;
	mul.f32 	%f3203, %f3202, %f3194;
	selp.f32 	%f3220, %f3192, %f3203, %p732;
	and.pred  	%p733, %p729, %p730;
	@%p733 bra 	$L__BB3_80;
	add.f32 	%f3204, %f25, %f25;
	mov.b32 	%r653, %f3204;
	and.b32  	%r654, %r653, 2147483647;
	mov.b32 	%f3220, %r654;
$L__BB3_80:
	cvt.f64.f32 	%fd211, %f3220;
	fma.rn.f64 	%fd212, %fd211, 0d4008000000000000, 0dBFF0000000000000;
	mul.f64 	%fd213, %fd212, 0d3FE0000000000000;
	cvt.rn.f32.f64 	%f3245, %fd213;
	bra.uni 	$L__BB3_223;
$L__BB3_81:
	abs.f32 	%f32, %f25;
	setp.lt.f32 	%p715, %f32, 0f00800000;
	mul.f32 	%f3094, %f32, 0f4B800000;
	selp.f32 	%f3095, %f3094, %f32, %p715;
	selp.f32 	%f3096, 0fC1C00000, 0f00000000, %p715;
	mov.b32 	%r635, %f3095;
	add.s32 	%r636, %r635, -1060439283;
	and.b32  	%r637, %r636, -8388608;
	sub.s32 	%r638, %r635, %r637;
	mov.b32 	%f3097, %r638;
	cvt.rn.f32.s32 	%f3098, %r637;
	fma.rn.f32 	%f3099, %f3098, 0f34000000, %f3096;
	add.f32 	%f3100, %f3097, 0fBF800000;
	add.f32 	%f3101, %f3097, 0f3F800000;
	rcp.approx.ftz.f32 	%f3102, %f3101;
	add.f32 	%f3103, %f3100, %f3100;
	mul.f32 	%f3104, %f3103, %f3102;
	mul.f32 	%f3105, %f3104, %f3104;
	sub.f32 	%f3106, %f3100, %f3104;
	add.f32 	%f3107, %f3106, %f3106;
	neg.f32 	%f3108, %f3104;
	fma.rn.f32 	%f3109, %f3108, %f3100, %f3107;
	mul.rn.f32 	%f3110, %f3102, %f3109;
	fma.rn.f32 	%f3111, %f3105, 0f3A2C32E4, 0f3B52E7DB;
	fma.rn.f32 	%f3112, %f3111, %f3105, 0f3C93BB73;
	fma.rn.f32 	%f3113, %f3112, %f3105, 0f3DF6384F;
	mul.rn.f32 	%f3114, %f3113, %f3105;
	fma.rn.f32 	%f3115, %f3104, 0f3FB8AA3B, %f3099;
	sub.f32 	%f3116, %f3099, %f3115;
	fma.rn.f32 	%f3117, %f3104, 0f3FB8AA3B, %f3116;
	fma.rn.f32 	%f3118, %f3110, 0f3FB8AA3B, %f3117;
	fma.rn.f32 	%f3119, %f3104, 0f32A55E34, %f3118;
	mul.f32 	%f3120, %f3114, 0f40400000;
	fma.rn.f32 	%f3121, %f3120, %f3110, %f3119;
	fma.rn.f32 	%f3122, %f3114, %f3104, %f3121;
	add.rn.f32 	%f3123, %f3115, %f3122;
	neg.f32 	%f3124, %f3115;
	add.rn.f32 	%f3125, %f3123, %f3124;
	neg.f32 	%f3126, %f3125;
	add.rn.f32 	%f3127, %f3122, %f3126;
	mov.f32 	%f3128, 0f40400000;
	mul.rn.f32 	%f3129, %f3123, %f3128;
	neg.f32 	%f3130, %f3129;
	fma.rn.f32 	%f3131, %f3123, 0f40400000, %f3130;
	fma.rn.f32 	%f3132, %f3127, 0f40400000, %f3131;
	cvt.rni.f32.f32 	%f3133, %f3129;
	sub.f32 	%f3134, %f3129, %f3133;
	add.f32 	%f3135, %f3134, %f3132;
	fma.rn.f32 	%f3136, %f3135, 0f391FCB8E, 0f3AAF85ED;
	fma.rn.f32 	%f3137, %f3136, %f3135, 0f3C1D9856;
	fma.rn.f32 	%f3138, %f3137, %f3135, 0f3D6357BB;
	fma.rn.f32 	%f3139, %f3138, %f3135, 0f3E75FDEC;
	fma.rn.f32 	%f3140, %f3139, %f3135, 0f3F317218;
	fma.rn.f32 	%f3141, %f3140, %f3135, 0f3F800000;
	cvt.rzi.s32.f32 	%r639, %f3133;
	setp.gt.f32 	%p716, %f3133, 0f00000000;
	selp.b32 	%r640, 0, -2097152000, %p716;
	add.s32 	%r641, %r640, 2130706432;
	mov.b32 	%f3142, %r641;
	mul.f32 	%f3143, %f3141, %f3142;
	shl.b32 	%r642, %r639, 23;
	sub.s32 	%r643, %r642, %r640;
	mov.b32 	%f3144, %r643;
	mul.f32 	%f3145, %f3143, %f3144;
	abs.f32 	%f3146, %f3129;
	setp.gt.f32 	%p717, %f3146, 0f43180000;
	setp.lt.f32 	%p718, %f3129, 0f00000000;
	selp.f32 	%f3147, 0f00000000, 0f7F800000, %p718;
	selp.f32 	%f33, %f3147, %f3145, %p717;
	setp.eq.f32 	%p719, %f25, 0f3F800000;
	mov.f32 	%f3221, 0f3F800000;
	@%p719 bra 	$L__BB3_88;
	setp.num.f32 	%p720, %f32, %f32;
	@%p720 bra 	$L__BB3_84;
	mov.f32 	%f3148, 0f40400000;
	add.rn.f32 	%f3221, %f25, %f3148;
	bra.uni 	$L__BB3_88;
$L__BB3_84:
	setp.neu.f32 	%p721, %f25, 0f00000000;
	setp.neu.f32 	%p722, %f32, 0f7F800000;
	and.pred  	%p723, %p721, %p722;
	@%p723 bra 	$L__BB3_86;
	add.f32 	%f3221, %f25, %f25;
	bra.uni 	$L__BB3_88;
$L__BB3_86:
	setp.geu.f32 	%p724, %f25, 0f00000000;
	mov.f32 	%f3221, %f33;
	@%p724 bra 	$L__BB3_88;
	neg.f32 	%f3221, %f33;
$L__BB3_88:
	cvt.f64.f32 	%fd206, %f3221;
	cvt.f64.f32 	%fd207, %f25;
	mul.f64 	%fd208, %fd207, 0dC008000000000000;
	fma.rn.f64 	%fd209, %fd206, 0d4014000000000000, %fd208;
	mul.f64 	%fd210, %fd209, 0d3FE0000000000000;
	cvt.rn.f32.f64 	%f3245, %fd210;
	bra.uni 	$L__BB3_223;
$L__BB3_89:
	mov.f32 	%f3048, 0f40800000;
	mul.rn.f32 	%f3049, %f40, %f3048;
	cvt.rni.f32.f32 	%f3050, %f3049;
	sub.f32 	%f3051, %f3049, %f3050;
	neg.f32 	%f3052, %f3049;
	fma.rn.f32 	%f3053, %f40, 0f40800000, %f3052;
	fma.rn.f32 	%f3054, %f41, 0f40800000, %f3053;
	add.f32 	%f3055, %f3051, %f3054;
	setp.gt.f32 	%p701, %f3050, 0f00000000;
	selp.b32 	%r621, 0, -2097152000, %p701;
	setp.neu.f32 	%p702, %f25, 0f00000000;
	setp.neu.f32 	%p703, %f39, 0f7F800000;
	setp.lt.f32 	%p704, %f3049, 0f00000000;
	selp.f32 	%f3056, 0f00000000, 0f7F800000, %p704;
	abs.f32 	%f3057, %f3049;
	setp.gt.f32 	%p705, %f3057, 0f43180000;
	cvt.rzi.s32.f32 	%r622, %f3050;
	shl.b32 	%r623, %r622, 23;
	sub.s32 	%r624, %r623, %r621;
	mov.b32 	%f3058, %r624;
	add.s32 	%r625, %r621, 2130706432;
	mov.b32 	%f3059, %r625;
	fma.rn.f32 	%f3060, %f3055, 0f391FCB8E, 0f3AAF85ED;
	fma.rn.f32 	%f3061, %f3060, %f3055, 0f3C1D9856;
	fma.rn.f32 	%f3062, %f3061, %f3055, 0f3D6357BB;
	fma.rn.f32 	%f3063, %f3062, %f3055, 0f3E75FDEC;
	fma.rn.f32 	%f3064, %f3063, %f3055, 0f3F317218;
	fma.rn.f32 	%f3065, %f3064, %f3055, 0f3F800000;
	mul.f32 	%f3066, %f3065, %f3059;
	mul.f32 	%f3067, %f3066, %f3058;
	selp.f32 	%f3222, %f3056, %f3067, %p705;
	and.pred  	%p706, %p702, %p703;
	@%p706 bra 	$L__BB3_91;
	add.f32 	%f3068, %f25, %f25;
	mov.b32 	%r626, %f3068;
	and.b32  	%r627, %r626, 2147483647;
	mov.b32 	%f3222, %r627;
$L__BB3_91:
	cvt.f64.f32 	%fd1, %f3222;
	mov.f32 	%f3071, 0f40000000;
	mul.rn.f32 	%f3072, %f40, %f3071;
	neg.f32 	%f3073, %f3072;
	fma.rn.f32 	%f3074, %f40, 0f40000000, %f3073;
	fma.rn.f32 	%f3075, %f41, 0f40000000, %f3074;
	cvt.rni.f32.f32 	%f3076, %f3072;
	sub.f32 	%f3077, %f3072, %f3076;
	add.f32 	%f3078, %f3077, %f3075;
	fma.rn.f32 	%f3079, %f3078, 0f391FCB8E, 0f3AAF85ED;
	fma.rn.f32 	%f3080, %f3079, %f3078, 0f3C1D9856;
	fma.rn.f32 	%f3081, %f3080, %f3078, 0f3D6357BB;
	fma.rn.f32 	%f3082, %f3081, %f3078, 0f3E75FDEC;
	fma.rn.f32 	%f3083, %f3082, %f3078, 0f3F317218;
	fma.rn.f32 	%f3084, %f3083, %f3078, 0f3F800000;
	cvt.rzi.s32.f32 	%r628, %f3076;
	setp.gt.f32 	%p708, %f3076, 0f00000000;
	selp.b32 	%r629, 0, -2097152000, %p708;
	add.s32 	%r630, %r629, 2130706432;
	mov.b32 	%f3085, %r630;
	mul.f32 	%f3086, %f3084, %f3085;
	shl.b32 	%r631, %r628, 23;
	sub.s32 	%r632, %r631, %r629;
	mov.b32 	%f3087, %r632;
	mul.f32 	%f3088, %f3086, %f3087;
	abs.f32 	%f3089, %f3072;
	setp.gt.f32 	%p709, %f3089, 0f43180000;
	setp.lt.f32 	%p710, %f3072, 0f00000000;
	selp.f32 	%f3090, 0f00000000, 0f7F800000, %p710;
	selp.f32 	%f46, %f3090, %f3088, %p709;
	mov.f32 	%f3223, 0f3F800000;
	@%p699 bra 	$L__BB3_96;
	setp.num.f32 	%p711, %f39, %f39;
	@%p711 bra 	$L__BB3_94;
	mov.f32 	%f3092, 0f40000000;
	add.rn.f32 	%f3223, %f25, %f3092;
	bra.uni 	$L__BB3_96;
$L__BB3_94:
	setp.neu.f32 	%p712, %f25, 0f00000000;
	setp.neu.f32 	%p713, %f39, 0f7F800000;
	and.pred  	%p714, %p712, %p713;
	mov.f32 	%f3223, %f46;
	@%p714 bra 	$L__BB3_96;
	add.f32 	%f3091, %f25, %f25;
	mov.b32 	%r633, %f3091;
	and.b32  	%r634, %r633, 2147483647;
	mov.b32 	%f3223, %r634;
$L__BB3_96:
	cvt.f64.f32 	%fd201, %f3223;
	mul.f64 	%fd202, %fd201, 0dC03E000000000000;
	fma.rn.f64 	%fd203, %fd1, 0d4041800000000000, %fd202;
	add.f64 	%fd204, %fd203, 0d4008000000000000;
	mul.f64 	%fd205, %fd204, 0d3FC0000000000000;
	cvt.rn.f32.f64 	%f3245, %fd205;
	bra.uni 	$L__BB3_223;
$L__BB3_97:
	abs.f32 	%f51, %f25;
	setp.lt.f32 	%p679, %f51, 0f00800000;
	mul.f32 	%f2940, %f51, 0f4B800000;
	selp.f32 	%f2941, %f2940, %f51, %p679;
	selp.f32 	%f2942, 0fC1C00000, 0f00000000, %p679;
	mov.b32 	%r603, %f2941;
	add.s32 	%r604, %r603, -1060439283;
	and.b32  	%r605, %r604, -8388608;
	sub.s32 	%r606, %r603, %r605;
	mov.b32 	%f2943, %r606;
	cvt.rn.f32.s32 	%f2944, %r605;
	fma.rn.f32 	%f2945, %f2944, 0f34000000, %f2942;
	add.f32 	%f2946, %f2943, 0fBF800000;
	add.f32 	%f2947, %f2943, 0f3F800000;
	rcp.approx.ftz.f32 	%f2948, %f2947;
	add.f32 	%f2949, %f2946, %f2946;
	mul.f32 	%f2950, %f2949, %f2948;
	mul.f32 	%f2951, %f2950, %f2950;
	sub.f32 	%f2952, %f2946, %f2950;
	add.f32 	%f2953, %f2952, %f2952;
	neg.f32 	%f2954, %f2950;
	fma.rn.f32 	%f2955, %f2954, %f2946, %f2953;
	mul.rn.f32 	%f2956, %f2948, %f2955;
	fma.rn.f32 	%f2957, %f2951, 0f3A2C32E4, 0f3B52E7DB;
	fma.rn.f32 	%f2958, %f2957, %f2951, 0f3C93BB73;
	fma.rn.f32 	%f2959, %f2958, %f2951, 0f3DF6384F;
	mul.rn.f32 	%f2960, %f2959, %f2951;
	fma.rn.f32 	%f2961, %f2950, 0f3FB8AA3B, %f2945;
	sub.f32 	%f2962, %f2945, %f2961;
	fma.rn.f32 	%f2963, %f2950, 0f3FB8AA3B, %f2962;
	fma.rn.f32 	%f2964, %f2956, 0f3FB8AA3B, %f2963;
	fma.rn.f32 	%f2965, %f2950, 0f32A55E34, %f2964;
	mul.f32 	%f2966, %f2960, 0f40400000;
	fma.rn.f32 	%f2967, %f2966, %f2956, %f2965;
	fma.rn.f32 	%f2968, %f2960, %f2950, %f2967;
	add.rn.f32 	%f52, %f2961, %f2968;
	neg.f32 	%f2969, %f2961;
	add.rn.f32 	%f2970, %f52, %f2969;
	neg.f32 	%f2971, %f2970;
	add.rn.f32 	%f53, %f2968, %f2971;
	mov.f32 	%f2972, 0f40A00000;
	mul.rn.f32 	%f2973, %f52, %f2972;
	neg.f32 	%f2974, %f2973;
	fma.rn.f32 	%f2975, %f52, 0f40A00000, %f2974;
	fma.rn.f32 	%f2976, %f53, 0f40A00000, %f2975;
	cvt.rni.f32.f32 	%f2977, %f2973;
	sub.f32 	%f2978, %f2973, %f2977;
	add.f32 	%f2979, %f2978, %f2976;
	fma.rn.f32 	%f2980, %f2979, 0f391FCB8E, 0f3AAF85ED;
	fma.rn.f32 	%f2981, %f2980, %f2979, 0f3C1D9856;
	fma.rn.f32 	%f2982, %f2981, %f2979, 0f3D6357BB;
	fma.rn.f32 	%f2983, %f2982, %f2979, 0f3E75FDEC;
	fma.rn.f32 	%f2984, %f2983, %f2979, 0f3F317218;
	fma.rn.f32 	%f2985, %f2984, %f2979, 0f3F800000;
	cvt.rzi.s32.f32 	%r607, %f2977;
	setp.gt.f32 	%p680, %f2977, 0f00000000;
	selp.b32 	%r608, 0, -2097152000, %p680;
	add.s32 	%r609, %r608, 2130706432;
	mov.b32 	%f2986, %r609;
	mul.f32 	%f2987, %f2985, %f2986;
	shl.b32 	%r610, %r607, 23;
	sub.s32 	%r611, %r610, %r608;
	mov.b32 	%f2988, %r611;
	mul.f32 	%f2989, %f2987, %f2988;
	abs.f32 	%f2990, %f2973;
	setp.gt.f32 	%p681, %f2990, 0f43180000;
	setp.lt.f32 	%p682, %f2973, 0f00000000;
	selp.f32 	%f2991, 0f00000000, 0f7F800000, %p682;
	selp.f32 	%f54, %f2991, %f2989, %p681;
	setp.eq.f32 	%p683, %f25, 0f3F800000;
	mov.f32 	%f3224, 0f3F800000;
	@%p683 bra 	$L__BB3_104;
	setp.num.f32 	%p684, %f51, %f51;
	@%p684 bra 	$L__BB3_100;
	mov.f32 	%f2992, 0f40A00000;
	add.rn.f32 	%f3224, %f25, %f2992;
	bra.uni 	$L__BB3_104;
$L__BB3_100:
	setp.neu.f32 	%p685, %f25, 0f00000000;
	setp.neu.f32 	%p686, %f51, 0f7F800000;
	and.pred  	%p687, %p685, %p686;
	@%p687 bra 	$L__BB3_102;
	add.f32 	%f3224, %f25, %f25;
	bra.uni 	$L__BB3_104;
$L__BB3_102:
	setp.geu.f32 	%p688, %f25, 0f00000000;
	mov.f32 	%f3224, %f54;
	@%p688 bra 	$L__BB3_104;
	neg.f32 	%f3224, %f54;
$L__BB3_104:
	cvt.f64.f32 	%fd2, %f3224;
	mov.f32 	%f2994, 0f40400000;
	mul.rn.f32 	%f2995, %f52, %f2994;
	neg.f32 	%f2996, %f2995;
	fma.rn.f32 	%f2997, %f52, 0f40400000, %f2996;
	fma.rn.f32 	%f2998, %f53, 0f40400000, %f2997;
	cvt.rni.f32.f32 	%f2999, %f2995;
	sub.f32 	%f3000, %f2995, %f2999;
	add.f32 	%f3001, %f3000, %f2998;
	fma.rn.f32 	%f3002, %f3001, 0f391FCB8E, 0f3AAF85ED;
	fma.rn.f32 	%f3003, %f3002, %f3001, 0f3C1D9856;
	fma.rn.f32 	%f3004, %f3003, %f3001, 0f3D6357BB;
	fma.rn.f32 	%f3005, %f3004, %f3001, 0f3E75FDEC;
	fma.rn.f32 	%f3006, %f3005, %f3001, 0f3F317218;
	fma.rn.f32 	%f3007, %f3006, %f3001, 0f3F800000;
	cvt.rzi.s32.f32 	%r612, %f2999;
	setp.gt.f32 	%p690, %f2999, 0f00000000;
	selp.b32 	%r613, 0, -2097152000, %p690;
	add.s32 	%r614, %r613, 2130706432;
	mov.b32 	%f3008, %r614;
	mul.f32 	%f3009, %f3007, %f3008;
	shl.b32 	%r615, %r612, 23;
	sub.s32 	%r616, %r615, %r613;
	mov.b32 	%f3010, %r616;
	mul.f32 	%f3011, %f3009, %f3010;
	abs.f32 	%f3012, %f2995;
	setp.gt.f32 	%p691, %f3012, 0f43180000;
	setp.lt.f32 	%p692, %f2995, 0f00000000;
	selp.f32 	%f3013, 0f00000000, 0f7F800000, %p692;
	selp.f32 	%f59, %f3013, %f3011, %p691;
	mov.f32 	%f3225, 0f3F800000;
	@%p683 bra 	$L__BB3_111;
	setp.num.f32 	%p693, %f51, %f51;
	@%p693 bra 	$L__BB3_107;
	mov.f32 	%f3014, 0f40400000;
	add.rn.f32 	%f3225, %f25, %f3014;
	bra.uni 	$L__BB3_111;
$L__BB3_107:
	setp.neu.f32 	%p694, %f25, 0f00000000;
	setp.neu.f32 	%p695, %f51, 0f7F800000;
	and.pred  	%p696, %p694, %p695;
	@%p696 bra 	$L__BB3_109;
	add.f32 	%f3225, %f25, %f25;
	bra.uni 	$L__BB3_111;
$L__BB3_109:
	setp.geu.f32 	%p697, %f25, 0f00000000;
	mov.f32 	%f3225, %f59;
	@%p697 bra 	$L__BB3_111;
	neg.f32 	%f3225, %f59;
$L__BB3_111:
	cvt.f64.f32 	%fd195, %f3225;
	mul.f64 	%fd196, %fd195, 0dC051800000000000;
	fma.rn.f64 	%fd197, %fd2, 0d404F800000000000, %fd196;
	cvt.f64.f32 	%fd198, %f25;
	fma.rn.f64 	%fd199, %fd198, 0d402E000000000000, %fd197;
	mul.f64 	%fd200, %fd199, 0d3FC0000000000000;
	cvt.rn.f32.f64 	%f3245, %fd200;
	bra.uni 	$L__BB3_223;
$L__BB3_112:
	abs.f32 	%f65, %f25;
	setp.lt.f32 	%p654, %f65, 0f00800000;
	mul.f32 	%f2839, %f65, 0f4B800000;
	selp.f32 	%f2840, %f2839, %f65, %p654;
	selp.f32 	%f2841, 0fC1C00000, 0f00000000, %p654;
	mov.b32 	%r578, %f2840;
	add.s32 	%r579, %r578, -1060439283;
	and.b32  	%r580, %r579, -8388608;
	sub.s32 	%r581, %r578, %r580;
	mov.b32 	%f2842, %r581;
	cvt.rn.f32.s32 	%f2843, %r580;
	fma.rn.f32 	%f2844, %f2843, 0f34000000, %f2841;
	add.f32 	%f2845, %f2842, 0fBF800000;
	add.f32 	%f2846, %f2842, 0f3F800000;
	rcp.approx.ftz.f32 	%f2847, %f2846;
	add.f32 	%f2848, %f2845, %f2845;
	mul.f32 	%f2849, %f2848, %f2847;
	mul.f32 	%f2850, %f2849, %f2849;
	sub.f32 	%f2851, %f2845, %f2849;
	add.f32 	%f2852, %f2851, %f2851;
	neg.f32 	%f2853, %f2849;
	fma.rn.f32 	%f2854, %f2853, %f2845, %f2852;
	mul.rn.f32 	%f2855, %f2847, %f2854;
	fma.rn.f32 	%f2856, %f2850, 0f3A2C32E4, 0f3B52E7DB;
	fma.rn.f32 	%f2857, %f2856, %f2850, 0f3C93BB73;
	fma.rn.f32 	%f2858, %f2857, %f2850, 0f3DF6384F;
	mul.rn.f32 	%f2859, %f2858, %f2850;
	fma.rn.f32 	%f2860, %f2849, 0f3FB8AA3B, %f2844;
	sub.f32 	%f2861, %f2844, %f2860;
	fma.rn.f32 	%f2862, %f2849, 0f3FB8AA3B, %f2861;
	fma.rn.f32 	%f2863, %f2855, 0f3FB8AA3B, %f2862;
	fma.rn.f32 	%f2864, %f2849, 0f32A55E34, %f2863;
	mul.f32 	%f2865, %f2859, 0f40400000;
	fma.rn.f32 	%f2866, %f2865, %f2855, %f2864;
	fma.rn.f32 	%f2867, %f2859, %f2849, %f2866;
	add.rn.f32 	%f66, %f2860, %f2867;
	neg.f32 	%f2868, %f2860;
	add.rn.f32 	%f2869, %f66, %f2868;
	neg.f32 	%f2870, %f2869;
	add.rn.f32 	%f67, %f2867, %f2870;
	setp.eq.f32 	%p655, %f25, 0f3F800000;
	mov.f32 	%f3226, 0f3F800000;
	@%p655 bra 	$L__BB3_117;
	setp.num.f32 	%p656, %f65, %f65;
	@%p656 bra 	$L__BB3_115;
	mov.f32 	%f2892, 0f40C00000;
	add.rn.f32 	%f3226, %f25, %f2892;
	bra.uni 	$L__BB3_117;
$L__BB3_115:
	mov.f32 	%f2871, 0f40C00000;
	mul.rn.f32 	%f2872, %f66, %f2871;
	cvt.rni.f32.f32 	%f2873, %f2872;
	sub.f32 	%f2874, %f2872, %f2873;
	neg.f32 	%f2875, %f2872;
	fma.rn.f32 	%f2876, %f66, 0f40C00000, %f2875;
	fma.rn.f32 	%f2877, %f67, 0f40C00000, %f2876;
	add.f32 	%f2878, %f2874, %f2877;
	setp.gt.f32 	%p657, %f2873, 0f00000000;
	selp.b32 	%r582, 0, -2097152000, %p657;
	setp.neu.f32 	%p658, %f25, 0f00000000;
	setp.neu.f32 	%p659, %f65, 0f7F800000;
	setp.lt.f32 	%p660, %f2872, 0f00000000;
	selp.f32 	%f2879, 0f00000000, 0f7F800000, %p660;
	abs.f32 	%f2880, %f2872;
	setp.gt.f32 	%p661, %f2880, 0f43180000;
	cvt.rzi.s32.f32 	%r583, %f2873;
	shl.b32 	%r584, %r583, 23;
	sub.s32 	%r585, %r584, %r582;
	mov.b32 	%f2881, %r585;
	add.s32 	%r586, %r582, 2130706432;
	mov.b32 	%f2882, %r586;
	fma.rn.f32 	%f2883, %f2878, 0f391FCB8E, 0f3AAF85ED;
	fma.rn.f32 	%f2884, %f2883, %f2878, 0f3C1D9856;
	fma.rn.f32 	%f2885, %f2884, %f2878, 0f3D6357BB;
	fma.rn.f32 	%f2886, %f2885, %f2878, 0f3E75FDEC;
	fma.rn.f32 	%f2887, %f2886, %f2878, 0f3F317218;
	fma.rn.f32 	%f2888, %f2887, %f2878, 0f3F800000;
	mul.f32 	%f2889, %f2888, %f2882;
	mul.f32 	%f2890, %f2889, %f2881;
	selp.f32 	%f3226, %f2879, %f2890, %p661;
	and.pred  	%p662, %p658, %p659;
	@%p662 bra 	$L__BB3_117;
	add.f32 	%f2891, %f25, %f25;
	mov.b32 	%r587, %f2891;
	and.b32  	%r588, %r587, 2147483647;
	mov.b32 	%f3226, %r588;
$L__BB3_117:
	cvt.f64.f32 	%fd3, %f3226;
	mov.f32 	%f3227, 0f3F800000;
	@%p655 bra 	$L__BB3_122;
	setp.num.f32 	%p664, %f65, %f65;
	@%p664 bra 	$L__BB3_120;
	mov.f32 	%f2915, 0f40800000;
	add.rn.f32 	%f3227, %f25, %f2915;
	bra.uni 	$L__BB3_122;
$L__BB3_120:
	mov.f32 	%f2894, 0f40800000;
	mul.rn.f32 	%f2895, %f66, %f2894;
	cvt.rni.f32.f32 	%f2896, %f2895;
	sub.f32 	%f2897, %f2895, %f2896;
	neg.f32 	%f2898, %f2895;
	fma.rn.f32 	%f2899, %f66, 0f40800000, %f2898;
	fma.rn.f32 	%f2900, %f67, 0f40800000, %f2899;
	add.f32 	%f2901, %f2897, %f2900;
	setp.gt.f32 	%p665, %f2896, 0f00000000;
	selp.b32 	%r589, 0, -2097152000, %p665;
	setp.neu.f32 	%p666, %f25, 0f00000000;
	setp.neu.f32 	%p667, %f65, 0f7F800000;
	setp.lt.f32 	%p668, %f2895, 0f00000000;
	selp.f32 	%f2902, 0f00000000, 0f7F800000, %p668;
	abs.f32 	%f2903, %f2895;
	setp.gt.f32 	%p669, %f2903, 0f43180000;
	cvt.rzi.s32.f32 	%r590, %f2896;
	shl.b32 	%r591, %r590, 23;
	sub.s32 	%r592, %r591, %r589;
	mov.b32 	%f2904, %r592;
	add.s32 	%r593, %r589, 2130706432;
	mov.b32 	%f2905, %r593;
	fma.rn.f32 	%f2906, %f2901, 0f391FCB8E, 0f3AAF85ED;
	fma.rn.f32 	%f2907, %f2906, %f2901, 0f3C1D9856;
	fma.rn.f32 	%f2908, %f2907, %f2901, 0f3D6357BB;
	fma.rn.f32 	%f2909, %f2908, %f2901, 0f3E75FDEC;
	fma.rn.f32 	%f2910, %f2909, %f2901, 0f3F317218;
	fma.rn.f32 	%f2911, %f2910, %f2901, 0f3F800000;
	mul.f32 	%f2912, %f2911, %f2905;
	mul.f32 	%f2913, %f2912, %f2904;
	selp.f32 	%f3227, %f2902, %f2913, %p669;
	and.pred  	%p670, %p666, %p667;
	@%p670 bra 	$L__BB3_122;
	add.f32 	%f2914, %f25, %f25;
	mov.b32 	%r594, %f2914;
	and.b32  	%r595, %r594, 2147483647;
	mov.b32 	%f3227, %r595;
$L__BB3_122:
	cvt.f64.f32 	%fd189, %f3227;
	mul.f64 	%fd190, %fd189, 0dC073B00000000000;
	fma.rn.f64 	%fd4, %fd3, 0d406CE00000000000, %fd190;
	mov.f32 	%f2917, 0f40000000;
	mul.rn.f32 	%f2918, %f66, %f2917;
	neg.f32 	%f2919, %f2918;
	fma.rn.f32 	%f2920, %f66, 0f40000000, %f2919;
	fma.rn.f32 	%f2921, %f67, 0f40000000, %f2920;
	cvt.rni.f32.f32 	%f2922, %f2918;
	sub.f32 	%f2923, %f2918, %f2922;
	add.f32 	%f2924, %f2923, %f2921;
	fma.rn.f32 	%f2925, %f2924, 0f391FCB8E, 0f3AAF85ED;
	fma.rn.f32 	%f2926, %f2925, %f2924, 0f3C1D9856;
	fma.rn.f32 	%f2927, %f2926, %f2924, 0f3D6357BB;
	fma.rn.f32 	%f2928, %f2927, %f2924, 0f3E75FDEC;
	fma.rn.f32 	%f2929, %f2928, %f2924, 0f3F317218;
	fma.rn.f32 	%f2930, %f2929, %f2924, 0f3F800000;
	cvt.rzi.s32.f32 	%r596, %f2922;
	setp.gt.f32 	%p672, %f2922, 0f00000000;
	selp.b32 	%r597, 0, -2097152000, %p672;
	add.s32 	%r598, %r597, 2130706432;
	mov.b32 	%f2931, %r598;
	mul.f32 	%f2932, %f2930, %f2931;
	shl.b32 	%r599, %r596, 23;
	sub.s32 	%r600, %r599, %r597;
	mov.b32 	%f2933, %r600;
	mul.f32 	%f2934, %f2932, %f2933;
	abs.f32 	%f2935, %f2918;
	setp.gt.f32 	%p673, %f2935, 0f43180000;
	setp.lt.f32 	%p674, %f2918, 0f00000000;
	selp.f32 	%f2936, 0f00000000, 0f7F800000, %p674;
	selp.f32 	%f76, %f2936, %f2934, %p673;
	mov.f32 	%f3228, 0f3F800000;
	@%p655 bra 	$L__BB3_127;
	setp.num.f32 	%p675, %f65, %f65;
	@%p675 bra 	$L__BB3_125;
	mov.f32 	%f2938, 0f40000000;
	add.rn.f32 	%f3228, %f25, %f2938;
	bra.uni 	$L__BB3_127;
$L__BB3_125:
	setp.neu.f32 	%p676, %f25, 0f00000000;
	setp.neu.f32 	%p677, %f65, 0f7F800000;
	and.pred  	%p678, %p676, %p677;
	mov.f32 	%f3228, %f76;
	@%p678 bra 	$L__BB3_127;
	add.f32 	%f2937, %f25, %f25;
	mov.b32 	%r601, %f2937;
	and.b32  	%r602, %r601, 2147483647;
	mov.b32 	%f3228, %r602;
$L__BB3_127:
	cvt.f64.f32 	%fd191, %f3228;
	fma.rn.f64 	%fd192, %fd191, 0d405A400000000000, %fd4;
	add.f64 	%fd193, %fd192, 0dC014000000000000;
	mul.f64 	%fd194, %fd193, 0d3FB0000000000000;
	cvt.rn.f32.f64 	%f3245, %fd194;
	bra.uni 	$L__BB3_223;
$L__BB3_128:
	setp.neu.f32 	%p632, %f25, 0f00000000;
	setp.neu.f32 	%p633, %f81, 0f7F800000;
	and.pred  	%p634, %p632, %p633;
	@%p634 bra 	$L__BB3_130;
	add.f32 	%f3229, %f25, %f25;
	bra.uni 	$L__BB3_132;
$L__BB3_130:
	setp.geu.f32 	%p635, %f25, 0f00000000;
	mov.f32 	%f3229, %f84;
	@%p635 bra 	$L__BB3_132;
	neg.f32 	%f3229, %f84;
$L__BB3_132:
	cvt.f64.f32 	%fd5, %f3229;
	mov.f32 	%f2795, 0f40A00000;
	mul.rn.f32 	%f2796, %f82, %f2795;
	neg.f32 	%f2797, %f2796;
	fma.rn.f32 	%f2798, %f82, 0f40A00000, %f2797;
	fma.rn.f32 	%f2799, %f83, 0f40A00000, %f2798;
	cvt.rni.f32.f32 	%f2800, %f2796;
	sub.f32 	%f2801, %f2796, %f2800;
	add.f32 	%f2802, %f2801, %f2799;
	fma.rn.f32 	%f2803, %f2802, 0f391FCB8E, 0f3AAF85ED;
	fma.rn.f32 	%f2804, %f2803, %f2802, 0f3C1D9856;
	fma.rn.f32 	%f2805, %f2804, %f2802, 0f3D6357BB;
	fma.rn.f32 	%f2806, %f2805, %f2802, 0f3E75FDEC;
	fma.rn.f32 	%f2807, %f2806, %f2802, 0f3F317218;
	fma.rn.f32 	%f2808, %f2807, %f2802, 0f3F800000;
	cvt.rzi.s32.f32 	%r568, %f2800;
	setp.gt.f32 	%p637, %f2800, 0f00000000;
	selp.b32 	%r569, 0, -2097152000, %p637;
	add.s32 	%r570, %r569, 2130706432;
	mov.b32 	%f2809, %r570;
	mul.f32 	%f2810, %f2808, %f2809;
	shl.b32 	%r571, %r568, 23;
	sub.s32 	%r572, %r571, %r569;
	mov.b32 	%f2811, %r572;
	mul.f32 	%f2812, %f2810, %f2811;
	abs.f32 	%f2813, %f2796;
	setp.gt.f32 	%p638, %f2813, 0f43180000;
	setp.lt.f32 	%p639, %f2796, 0f00000000;
	selp.f32 	%f2814, 0f00000000, 0f7F800000, %p639;
	selp.f32 	%f89, %f2814, %f2812, %p638;
	mov.f32 	%f3230, 0f3F800000;
	@%p630 bra 	$L__BB3_139;
	setp.num.f32 	%p640, %f81, %f81;
	@%p640 bra 	$L__BB3_135;
	mov.f32 	%f2815, 0f40A00000;
	add.rn.f32 	%f3230, %f25, %f2815;
	bra.uni 	$L__BB3_139;
$L__BB3_135:
	setp.neu.f32 	%p641, %f25, 0f00000000;
	setp.neu.f32 	%p642, %f81, 0f7F800000;
	and.pred  	%p643, %p641, %p642;
	@%p643 bra 	$L__BB3_137;
	add.f32 	%f3230, %f25, %f25;
	bra.uni 	$L__BB3_139;
$L__BB3_137:
	setp.geu.f32 	%p644, %f25, 0f00000000;
	mov.f32 	%f3230, %f89;
	@%p644 bra 	$L__BB3_139;
	neg.f32 	%f3230, %f89;
$L__BB3_139:
	cvt.f64.f32 	%fd182, %f3230;
	mul.f64 	%fd183, %fd182, 0dC085A80000000000;
	fma.rn.f64 	%fd6, %fd5, 0d407AD00000000000, %fd183;
	mov.f32 	%f2817, 0f40400000;
	mul.rn.f32 	%f2818, %f82, %f2817;
	neg.f32 	%f2819, %f2818;
	fma.rn.f32 	%f2820, %f82, 0f40400000, %f2819;
	fma.rn.f32 	%f2821, %f83, 0f40400000, %f2820;
	cvt.rni.f32.f32 	%f2822, %f2818;
	sub.f32 	%f2823, %f2818, %f2822;
	add.f32 	%f2824, %f2823, %f2821;
	fma.rn.f32 	%f2825, %f2824, 0f391FCB8E, 0f3AAF85ED;
	fma.rn.f32 	%f2826, %f2825, %f2824, 0f3C1D9856;
	fma.rn.f32 	%f2827, %f2826, %f2824, 0f3D6357BB;
	fma.rn.f32 	%f2828, %f2827, %f2824, 0f3E75FDEC;
	fma.rn.f32 	%f2829, %f2828, %f2824, 0f3F317218;
	fma.rn.f32 	%f2830, %f2829, %f2824, 0f3F800000;
	cvt.rzi.s32.f32 	%r573, %f2822;
	setp.gt.f32 	%p646, %f2822, 0f00000000;
	selp.b32 	%r574, 0, -2097152000, %p646;
	add.s32 	%r575, %r574, 2130706432;
	mov.b32 	%f2831, %r575;
	mul.f32 	%f2832, %f2830, %f2831;
	shl.b32 	%r576, %r573, 23;
	sub.s32 	%r577, %r576, %r574;
	mov.b32 	%f2833, %r577;
	mul.f32 	%f2834, %f2832, %f2833;
	abs.f32 	%f2835, %f2818;
	setp.gt.f32 	%p647, %f2835, 0f43180000;
	setp.lt.f32 	%p648, %f2818, 0f00000000;
	selp.f32 	%f2836, 0f00000000, 0f7F800000, %p648;
	selp.f32 	%f94, %f2836, %f2834, %p647;
	mov.f32 	%f3231, 0f3F800000;
	@%p630 bra 	$L__BB3_146;
	setp.num.f32 	%p649, %f81, %f81;
	@%p649 bra 	$L__BB3_142;
	mov.f32 	%f2837, 0f40400000;
	add.rn.f32 	%f3231, %f25, %f2837;
	bra.uni 	$L__BB3_146;
$L__BB3_142:
	setp.neu.f32 	%p650, %f25, 0f00000000;
	setp.neu.f32 	%p651, %f81, 0f7F800000;
	and.pred  	%p652, %p650, %p651;
	@%p652 bra 	$L__BB3_144;
	add.f32 	%f3231, %f25, %f25;
	bra.uni 	$L__BB3_146;
$L__BB3_144:
	setp.geu.f32 	%p653, %f25, 0f00000000;
	mov.f32 	%f3231, %f94;
	@%p653 bra 	$L__BB3_146;
	neg.f32 	%f3231, %f94;
$L__BB3_146:
	cvt.f64.f32 	%fd184, %f3231;
	fma.rn.f64 	%fd185, %fd184, 0d4073B00000000000, %fd6;
	cvt.f64.f32 	%fd186, %f25;
	fma.rn.f64 	%fd187, %fd186, 0dC041800000000000, %fd185;
	mul.f64 	%fd188, %fd187, 0d3FB0000000000000;
	cvt.rn.f32.f64 	%f3245, %fd188;
	bra.uni 	$L__BB3_223;
$L__BB3_147:
	abs.f32 	%f100, %f25;
	setp.lt.f32 	%p593, %f100, 0f00800000;
	mul.f32 	%f2617, %f100, 0f4B800000;
	selp.f32 	%f2618, %f2617, %f100, %p593;
	selp.f32 	%f2619, 0fC1C00000, 0f00000000, %p593;
	mov.b32 	%r527, %f2618;
	add.s32 	%r528, %r527, -1060439283;
	and.b32  	%r529, %r528, -8388608;
	sub.s32 	%r530, %r527, %r529;
	mov.b32 	%f2620, %r530;
	cvt.rn.f32.s32 	%f2621, %r529;
	fma.rn.f32 	%f2622, %f2621, 0f34000000, %f2619;
	add.f32 	%f2623, %f2620, 0fBF800000;
	add.f32 	%f2624, %f2620, 0f3F800000;
	rcp.approx.ftz.f32 	%f2625, %f2624;
	add.f32 	%f2626, %f2623, %f2623;
	mul.f32 	%f2627, %f2626, %f2625;
	mul.f32 	%f2628, %f2627, %f2627;
	sub.f32 	%f2629, %f2623, %f2627;
	add.f32 	%f2630, %f2629, %f2629;
	neg.f32 	%f2631, %f2627;
	fma.rn.f32 	%f2632, %f2631, %f2623, %f2630;
	mul.rn.f32 	%f2633, %f2625, %f2632;
	fma.rn.f32 	%f2634, %f2628, 0f3A2C32E4, 0f3B52E7DB;
	fma.rn.f32 	%f2635, %f2634, %f2628, 0f3C93BB73;
	fma.rn.f32 	%f2636, %f2635, %f2628, 0f3DF6384F;
	mul.rn.f32 	%f2637, %f2636, %f2628;
	fma.rn.f32 	%f2638, %f2627, 0f3FB8AA3B, %f2622;
	sub.f32 	%f2639, %f2622, %f2638;
	fma.rn.f32 	%f2640, %f2627, 0f3FB8AA3B, %f2639;
	fma.rn.f32 	%f2641, %f2633, 0f3FB8AA3B, %f2640;
	fma.rn.f32 	%f2642, %f2627, 0f32A55E34, %f2641;
	mul.f32 	%f2643, %f2637, 0f40400000;
	fma.rn.f32 	%f2644, %f2643, %f2633, %f2642;
	fma.rn.f32 	%f2645, %f2637, %f2627, %f2644;
	add.rn.f32 	%f101, %f2638, %f2645;
	neg.f32 	%f2646, %f2638;
	add.rn.f32 	%f2647, %f101, %f2646;
	neg.f32 	%f2648, %f2647;
	add.rn.f32 	%f102, %f2645, %f2648;
	setp.eq.f32 	%p594, %f25, 0f3F800000;
	mov.f32 	%f3232, 0f3F800000;
	@%p594 bra 	$L__BB3_152;
	setp.num.f32 	%p595, %f100, %f100;
	@%p595 bra 	$L__BB3_150;
	mov.f32 	%f2670, 0f41000000;
	add.rn.f32 	%f3232, %f25, %f2670;
	bra.uni 	$L__BB3_152;
$L__BB3_150:
	mov.f32 	%f2649, 0f41000000;
	mul.rn.f32 	%f2650, %f101, %f2649;
	cvt.rni.f32.f32 	%f2651, %f2650;
	sub.f32 	%f2652, %f2650, %f2651;
	neg.f32 	%f2653, %f2650;
	fma.rn.f32 	%f2654, %f101, 0f41000000, %f2653;
	fma.rn.f32 	%f2655, %f102, 0f41000000, %f2654;
	add.f32 	%f2656, %f2652, %f2655;
	setp.gt.f32 	%p596, %f2651, 0f00000000;
	selp.b32 	%r531, 0, -2097152000, %p596;
	setp.neu.f32 	%p597, %f25, 0f00000000;
	setp.neu.f32 	%p598, %f100, 0f7F800000;
	setp.lt.f32 	%p599, %f2650, 0f00000000;
	selp.f32 	%f2657, 0f00000000, 0f7F800000, %p599;
	abs.f32 	%f2658, %f2650;
	setp.gt.f32 	%p600, %f2658, 0f43180000;
	cvt.rzi.s32.f32 	%r532, %f2651;
	shl.b32 	%r533, %r532, 23;
	sub.s32 	%r534, %r533, %r531;
	mov.b32 	%f2659, %r534;
	add.s32 	%r535, %r531, 2130706432;
	mov.b32 	%f2660, %r535;
	fma.rn.f32 	%f2661, %f2656, 0f391FCB8E, 0f3AAF85ED;
	fma.rn.f32 	%f2662, %f2661, %f2656, 0f3C1D9856;
	fma.rn.f32 	%f2663, %f2662, %f2656, 0f3D6357BB;
	fma.rn.f32 	%f2664, %f2663, %f2656, 0f3E75FDEC;
	fma.rn.f32 	%f2665, %f2664, %f2656, 0f3F317218;
	fma.rn.f32 	%f2666, %f2665, %f2656, 0f3F800000;
	mul.f32 	%f2667, %f2666, %f2660;
	mul.f32 	%f2668, %f2667, %f2659;
	selp.f32 	%f3232, %f2657, %f2668, %p600;
	and.pred  	%p601, %p597, %p598;
	@%p601 bra 	$L__BB3_152;
	add.f32 	%f2669, %f25, %f25;
	mov.b32 	%r536, %f2669;
	and.b32  	%r537, %r536, 2147483647;
	mov.b32 	%f3232, %r537;
$L__BB3_152:
	cvt.f64.f32 	%fd7, %f3232;
	mov.f32 	%f3233, 0f3F800000;
	@%p594 bra 	$L__BB3_157;
	setp.num.f32 	%p603, %f100, %f100;
	@%p603 bra 	$L__BB3_155;
	mov.f32 	%f2693, 0f40C00000;
	add.rn.f32 	%f3233, %f25, %f2693;
	bra.uni 	$L__BB3_157;
$L__BB3_155:
	mov.f32 	%f2672, 0f40C00000;
	mul.rn.f32 	%f2673, %f101, %f2672;
	cvt.rni.f32.f32 	%f2674, %f2673;
	sub.f32 	%f2675, %f2673, %f2674;
	neg.f32 	%f2676, %f2673;
	fma.rn.f32 	%f2677, %f101, 0f40C00000, %f2676;
	fma.rn.f32 	%f2678, %f102, 0f40C00000, %f2677;
	add.f32 	%f2679, %f2675, %f2678;
	setp.gt.f32 	%p604, %f2674, 0f00000000;
	selp.b32 	%r538, 0, -2097152000, %p604;
	setp.neu.f32 	%p605, %f25, 0f00000000;
	setp.neu.f32 	%p606, %f100, 0f7F800000;
	setp.lt.f32 	%p607, %f2673, 0f00000000;
	selp.f32 	%f2680, 0f00000000, 0f7F800000, %p607;
	abs.f32 	%f2681, %f2673;
	setp.gt.f32 	%p608, %f2681, 0f43180000;
	cvt.rzi.s32.f32 	%r539, %f2674;
	shl.b32 	%r540, %r539, 23;
	sub.s32 	%r541, %r540, %r538;
	mov.b32 	%f2682, %r541;
	add.s32 	%r542, %r538, 2130706432;
	mov.b32 	%f2683, %r542;
	fma.rn.f32 	%f2684, %f2679, 0f391FCB8E, 0f3AAF85ED;
	fma.rn.f32 	%f2685, %f2684, %f2679, 0f3C1D9856;
	fma.rn.f32 	%f2686, %f2685, %f2679, 0f3D6357BB;
	fma.rn.f32 	%f2687, %f2686, %f2679, 0f3E75FDEC;
	fma.rn.f32 	%f2688, %f2687, %f2679, 0f3F317218;
	fma.rn.f32 	%f2689, %f2688, %f2679, 0f3F800000;
	mul.f32 	%f2690, %f2689, %f2683;
	mul.f32 	%f2691, %f2690, %f2682;
	selp.f32 	%f3233, %f2680, %f2691, %p608;
	and.pred  	%p609, %p605, %p606;
	@%p609 bra 	$L__BB3_157;
	add.f32 	%f2692, %f25, %f25;
	mov.b32 	%r543, %f2692;
	and.b32  	%r544, %r543, 2147483647;
	mov.b32 	%f3233, %r544;
$L__BB3_157:
	cvt.f64.f32 	%fd175, %f3233;
	mul.f64 	%fd176, %fd175, 0dC0C7760000000000;
	fma.rn.f64 	%fd8, %fd7, 0d40B9230000000000, %fd176;
	mov.f32 	%f3234, 0f3F800000;
	@%p594 bra 	$L__BB3_162;
	setp.num.f32 	%p611, %f100, %f100;
	@%p611 bra 	$L__BB3_160;
	mov.f32 	%f2716, 0f40800000;
	add.rn.f32 	%f3234, %f25, %f2716;
	bra.uni 	$L__BB3_162;
$L__BB3_160:
	mov.f32 	%f2695, 0f40800000;
	mul.rn.f32 	%f2696, %f101, %f2695;
	cvt.rni.f32.f32 	%f2697, %f2696;
	sub.f32 	%f2698, %f2696, %f2697;
	neg.f32 	%f2699, %f2696;
	fma.rn.f32 	%f2700, %f101, 0f40800000, %f2699;
	fma.rn.f32 	%f2701, %f102, 0f40800000, %f2700;
	add.f32 	%f2702, %f2698, %f2701;
	setp.gt.f32 	%p612, %f2697, 0f00000000;
	selp.b32 	%r545, 0, -2097152000, %p612;
	setp.neu.f32 	%p613, %f25, 0f00000000;
	setp.neu.f32 	%p614, %f100, 0f7F800000;
	setp.lt.f32 	%p615, %f2696, 0f00000000;
	selp.f32 	%f2703, 0f00000000, 0f7F800000, %p615;
	abs.f32 	%f2704, %f2696;
	setp.gt.f32 	%p616, %f2704, 0f43180000;
	cvt.rzi.s32.f32 	%r546, %f2697;
	shl.b32 	%r547, %r546, 23;
	sub.s32 	%r548, %r547, %r545;
	mov.b32 	%f2705, %r548;
	add.s32 	%r549, %r545, 2130706432;
	mov.b32 	%f2706, %r549;
	fma.rn.f32 	%f2707, %f2702, 0f391FCB8E, 0f3AAF85ED;
	fma.rn.f32 	%f2708, %f2707, %f2702, 0f3C1D9856;
	fma.rn.f32 	%f2709, %f2708, %f2702, 0f3D6357BB;
	fma.rn.f32 	%f2710, %f2709, %f2702, 0f3E75FDEC;
	fma.rn.f32 	%f2711, %f2710, %f2702, 0f3F317218;
	fma.rn.f32 	%f2712, %f2711, %f2702, 0f3F800000;
	mul.f32 	%f2713, %f2712, %f2706;
	mul.f32 	%f2714, %f2713, %f2705;
	selp.f32 	%f3234, %f2703, %f2714, %p616;
	and.pred  	%p617, %p613, %p614;
	@%p617 bra 	$L__BB3_162;
	add.f32 	%f2715, %f25, %f25;
	mov.b32 	%r550, %f2715;
	and.b32  	%r551, %r550, 2147483647;
	mov.b32 	%f3234, %r551;
$L__BB3_162:
	cvt.f64.f32 	%fd177, %f3234;
	fma.rn.f64 	%fd9, %fd177, 0d40BB120000000000, %fd8;
	mov.f32 	%f2718, 0f40000000;
	mul.rn.f32 	%f2719, %f101, %f2718;
	neg.f32 	%f2720, %f2719;
	fma.rn.f32 	%f2721, %f101, 0f40000000, %f2720;
	fma.rn.f32 	%f2722, %f102, 0f40000000, %f2721;
	cvt.rni.f32.f32 	%f2723, %f2719;
	sub.f32 	%f2724, %f2719, %f2723;
	add.f32 	%f2725, %f2724, %f2722;
	fma.rn.f32 	%f2726, %f2725, 0f391FCB8E, 0f3AAF85ED;
	fma.rn.f32 	%f2727, %f2726, %f2725, 0f3C1D9856;
	fma.rn.f32 	%f2728, %f2727, %f2725, 0f3D6357BB;
	fma.rn.f32 	%f2729, %f2728, %f2725, 0f3E75FDEC;
	fma.rn.f32 	%f2730, %f2729, %f2725, 0f3F317218;
	fma.rn.f32 	%f2731, %f2730, %f2725, 0f3F800000;
	cvt.rzi.s32.f32 	%r552, %f2723;
	setp.gt.f32 	%p619, %f2723, 0f00000000;
	selp.b32 	%r553, 0, -2097152000, %p619;
	add.s32 	%r554, %r553, 2130706432;
	mov.b32 	%f2732, %r554;
	mul.f32 	%f2733, %f2731, %f2732;
	shl.b32 	%r555, %r552, 23;
	sub.s32 	%r556, %r555, %r553;
	mov.b32 	%f2734, %r556;
	mul.f32 	%f2735, %f2733, %f2734;
	abs.f32 	%f2736, %f2719;
	setp.gt.f32 	%p620, %f2736, 0f43180000;
	setp.lt.f32 	%p621, %f2719, 0f00000000;
	selp.f32 	%f2737, 0f00000000, 0f7F800000, %p621;
	selp.f32 	%f115, %f2737, %f2735, %p620;
	mov.f32 	%f3235, 0f3F800000;
	@%p594 bra 	$L__BB3_167;
	setp.num.f32 	%p622, %f100, %f100;
	@%p622 bra 	$L__BB3_165;
	mov.f32 	%f2739, 0f40000000;
	add.rn.f32 	%f3235, %f25, %f2739;
	bra.uni 	$L__BB3_167;
$L__BB3_165:
	setp.neu.f32 	%p623, %f25, 0f00000000;
	setp.neu.f32 	%p624, %f100, 0f7F800000;
	and.pred  	%p625, %p623, %p624;
	mov.f32 	%f3235, %f115;
	@%p625 bra 	$L__BB3_167;
	add.f32 	%f2738, %f25, %f25;
	mov.b32 	%r557, %f2738;
	and.b32  	%r558, %r557, 2147483647;
	mov.b32 	%f3235, %r558;
$L__BB3_167:
	cvt.f64.f32 	%fd178, %f3235;
	fma.rn.f64 	%fd179, %fd178, 0dC093B00000000000, %fd9;
	add.f64 	%fd180, %fd179, 0d4041800000000000;
	mul.f64 	%fd181, %fd180, 0d3F80000000000000;
	cvt.rn.f32.f64 	%f3245, %fd181;
	bra.uni 	$L__BB3_223;
$L__BB3_168:
	abs.f32 	%f120, %f25;
	setp.lt.f32 	%p556, %f120, 0f00800000;
	mul.f32 	%f2496, %f120, 0f4B800000;
	selp.f32 	%f2497, %f2496, %f120, %p556;
	selp.f32 	%f2498, 0fC1C00000, 0f00000000, %p556;
	mov.b32 	%r503, %f2497;
	add.s32 	%r504, %r503, -1060439283;
	and.b32  	%r505, %r504, -8388608;
	sub.s32 	%r506, %r503, %r505;
	mov.b32 	%f2499, %r506;
	cvt.rn.f32.s32 	%f2500, %r505;
	fma.rn.f32 	%f2501, %f2500, 0f34000000, %f2498;
	add.f32 	%f2502, %f2499, 0fBF800000;
	add.f32 	%f2503, %f2499, 0f3F800000;
	rcp.approx.ftz.f32 	%f2504, %f2503;
	add.f32 	%f2505, %f2502, %f2502;
	mul.f32 	%f2506, %f2505, %f2504;
	mul.f32 	%f2507, %f2506, %f2506;
	sub.f32 	%f2508, %f2502, %f2506;
	add.f32 	%f2509, %f2508, %f2508;
	neg.f32 	%f2510, %f2506;
	fma.rn.f32 	%f2511, %f2510, %f2502, %f2509;
	mul.rn.f32 	%f2512, %f2504, %f2511;
	fma.rn.f32 	%f2513, %f2507, 0f3A2C32E4, 0f3B52E7DB;
	fma.rn.f32 	%f2514, %f2513, %f2507, 0f3C93BB73;
	fma.rn.f32 	%f2515, %f2514, %f2507, 0f3DF6384F;
	mul.rn.f32 	%f2516, %f2515, %f2507;
	fma.rn.f32 	%f2517, %f2506, 0f3FB8AA3B, %f2501;
	sub.f32 	%f2518, %f2501, %f2517;
	fma.rn.f32 	%f2519, %f2506, 0f3FB8AA3B, %f2518;
	fma.rn.f32 	%f2520, %f2512, 0f3FB8AA3B, %f2519;
	fma.rn.f32 	%f2521, %f2506, 0f32A55E34, %f2520;
	mul.f32 	%f2522, %f2516, 0f40400000;
	fma.rn.f32 	%f2523, %f2522, %f2512, %f2521;
	fma.rn.f32 	%f2524, %f2516, %f2506, %f2523;
	add.rn.f32 	%f121, %f2517, %f2524;
	neg.f32 	%f2525, %f2517;
	add.rn.f32 	%f2526, %f121, %f2525;
	neg.f32 	%f2527, %f2526;
	add.rn.f32 	%f122, %f2524, %f2527;
	mov.f32 	%f2528, 0f41100000;
	mul.rn.f32 	%f2529, %f121, %f2528;
	neg.f32 	%f2530, %f2529;
	fma.rn.f32 	%f2531, %f121, 0f41100000, %f2530;
	fma.rn.f32 	%f2532, %f122, 0f41100000, %f2531;
	cvt.rni.f32.f32 	%f2533, %f2529;
	sub.f32 	%f2534, %f2529, %f2533;
	add.f32 	%f2535, %f2534, %f2532;
	fma.rn.f32 	%f2536, %f2535, 0f391FCB8E, 0f3AAF85ED;
	fma.rn.f32 	%f2537, %f2536, %f2535, 0f3C1D9856;
	fma.rn.f32 	%f2538, %f2537, %f2535, 0f3D6357BB;
	fma.rn.f32 	%f2539, %f2538, %f2535, 0f3E75FDEC;
	fma.rn.f32 	%f2540, %f2539, %f2535, 0f3F317218;
	fma.rn.f32 	%f2541, %f2540, %f2535, 0f3F800000;
	cvt.rzi.s32.f32 	%r507, %f2533;
	setp.gt.f32 	%p557, %f2533, 0f00000000;
	selp.b32 	%r508, 0, -2097152000, %p557;
	add.s32 	%r509, %r508, 2130706432;
	mov.b32 	%f2542, %r509;
	mul.f32 	%f2543, %f2541, %f2542;
	shl.b32 	%r510, %r507, 23;
	sub.s32 	%r511, %r510, %r508;
	mov.b32 	%f2544, %r511;
	mul.f32 	%f2545, %f2543, %f2544;
	abs.f32 	%f2546, %f2529;
	setp.gt.f32 	%p558, %f2546, 0f43180000;
	setp.lt.f32 	%p559, %f2529, 0f00000000;
	selp.f32 	%f2547, 0f00000000, 0f7F800000, %p559;
	selp.f32 	%f123, %f2547, %f2545, %p558;
	setp.eq.f32 	%p560, %f25, 0f3F800000;
	mov.f32 	%f3236, 0f3F800000;
	@%p560 bra 	$L__BB3_175;
	setp.num.f32 	%p561, %f120, %f120;
	@%p561 bra 	$L__BB3_171;
	mov.f32 	%f2548, 0f41100000;
	add.rn.f32 	%f3236, %f25, %f2548;
	bra.uni 	$L__BB3_175;
$L__BB3_171:
	setp.neu.f32 	%p562, %f25, 0f00000000;
	setp.neu.f32 	%p563, %f120, 0f7F800000;
	and.pred  	%p564, %p562, %p563;
	@%p564 bra 	$L__BB3_173;
	add.f32 	%f3236, %f25, %f25;
	bra.uni 	$L__BB3_175;
$L__BB3_173:
	setp.geu.f32 	%p565, %f25, 0f00000000;
	mov.f32 	%f3236, %f123;
	@%p565 bra 	$L__BB3_175;
	neg.f32 	%f3236, %f123;
$L__BB3_175:
	cvt.f64.f32 	%fd10, %f3236;
	mov.f32 	%f2550, 0f40E00000;
	mul.rn.f32 	%f2551, %f121, %f2550;
	neg.f32 	%f2552, %f2551;
	fma.rn.f32 	%f2553, %f121, 0f40E00000, %f2552;
	fma.rn.f32 	%f2554, %f122, 0f40E00000, %f2553;
	cvt.rni.f32.f32 	%f2555, %f2551;
	sub.f32 	%f2556, %f2551, %f2555;
	add.f32 	%f2557, %f2556, %f2554;
	fma.rn.f32 	%f2558, %f2557, 0f391FCB8E, 0f3AAF85ED;
	fma.rn.f32 	%f2559, %f2558, %f2557, 0f3C1D9856;
	fma.rn.f32 	%f2560, %f2559, %f2557, 0f3D6357BB;
	fma.rn.f32 	%f2561, %f2560, %f2557, 0f3E75FDEC;
	fma.rn.f32 	%f2562, %f2561, %f2557, 0f3F317218;
	fma.rn.f32 	%f2563, %f2562, %f2557, 0f3F800000;
	cvt.rzi.s32.f32 	%r512, %f2555;
	setp.gt.f32 	%p567, %f2555, 0f00000000;
	selp.b32 	%r513, 0, -2097152000, %p567;
	add.s32 	%r514, %r513, 2130706432;
	mov.b32 	%f2564, %r514;
	mul.f32 	%f2565, %f2563, %f2564;
	shl.b32 	%r515, %r512, 23;
	sub.s32 	%r516, %r515, %r513;
	mov.b32 	%f2566, %r516;
	mul.f32 	%f2567, %f2565, %f2566;
	abs.f32 	%f2568, %f2551;
	setp.gt.f32 	%p568, %f2568, 0f43180000;
	setp.lt.f32 	%p569, %f2551, 0f00000000;
	selp.f32 	%f2569, 0f00000000, 0f7F800000, %p569;
	selp.f32 	%f128, %f2569, %f2567, %p568;
	mov.f32 	%f3237, 0f3F800000;
	@%p560 bra 	$L__BB3_182;
	setp.num.f32 	%p570, %f120, %f120;
	@%p570 bra 	$L__BB3_178;
	mov.f32 	%f2570, 0f40E00000;
	add.rn.f32 	%f3237, %f25, %f2570;
	bra.uni 	$L__BB3_182;
$L__BB3_178:
	setp.neu.f32 	%p571, %f25, 0f00000000;
	setp.neu.f32 	%p572, %f120, 0f7F800000;
	and.pred  	%p573, %p571, %p572;
	@%p573 bra 	$L__BB3_180;
	add.f32 	%f3237, %f25, %f25;
	bra.uni 	$L__BB3_182;
$L__BB3_180:
	setp.geu.f32 	%p574, %f25, 0f00000000;
	mov.f32 	%f3237, %f128;
	@%p574 bra 	$L__BB3_182;
	neg.f32 	%f3237, %f128;
$L__BB3_182:
	cvt.f64.f32 	%fd167, %f3237;
	mul.f64 	%fd168, %fd167, 0dC0D9230000000000;
	fma.rn.f64 	%fd11, %fd10, 0d40C7BD8000000000, %fd168;
	mov.f32 	%f2572, 0f40A00000;
	mul.rn.f32 	%f2573, %f121, %f2572;
	neg.f32 	%f2574, %f2573;
	fma.rn.f32 	%f2575, %f121, 0f40A00000, %f2574;
	fma.rn.f32 	%f2576, %f122, 0f40A00000, %f2575;
	cvt.rni.f32.f32 	%f2577, %f2573;
	sub.f32 	%f2578, %f2573, %f2577;
	add.f32 	%f2579, %f2578, %f2576;
	fma.rn.f32 	%f2580, %f2579, 0f391FCB8E, 0f3AAF85ED;
	fma.rn.f32 	%f2581, %f2580, %f2579, 0f3C1D9856;
	fma.rn.f32 	%f2582, %f2581, %f2579, 0f3D6357BB;
	fma.rn.f32 	%f2583, %f2582, %f2579, 0f3E75FDEC;
	fma.rn.f32 	%f2584, %f2583, %f2579, 0f3F317218;
	fma.rn.f32 	%f2585, %f2584, %f2579, 0f3F800000;
	cvt.rzi.s32.f32 	%r517, %f2577;
	setp.gt.f32 	%p576, %f2577, 0f00000000;
	selp.b32 	%r518, 0, -2097152000, %p576;
	add.s32 	%r519, %r518, 2130706432;
	mov.b32 	%f2586, %r519;
	mul.f32 	%f2587, %f2585, %f2586;
	shl.b32 	%r520, %r517, 23;
	sub.s32 	%r521, %r520, %r518;
	mov.b32 	%f2588, %r521;
	mul.f32 	%f2589, %f2587, %f2588;
	abs.f32 	%f2590, %f2573;
	setp.gt.f32 	%p577, %f2590, 0f43180000;
	setp.lt.f32 	%p578, %f2573, 0f00000000;
	selp.f32 	%f2591, 0f00000000, 0f7F800000, %p578;
	selp.f32 	%f133, %f2591, %f2589, %p577;
	mov.f32 	%f3238, 0f3F800000;
	@%p560 bra 	$L__BB3_189;
	setp.num.f32 	%p579, %f120, %f120;
	@%p579 bra 	$L__BB3_185;
	mov.f32 	%f2592, 0f40A00000;
	add.rn.f32 	%f3238, %f25, %f2592;
	bra.uni 	$L__BB3_189;
$L__BB3_185:
	setp.neu.f32 	%p580, %f25, 0f00000000;
	setp.neu.f32 	%p581, %f120, 0f7F800000;
	and.pred  	%p582, %p580, %p581;
	@%p582 bra 	$L__BB3_187;
	add.f32 	%f3238, %f25, %f25;
	bra.uni 	$L__BB3_189;
$L__BB3_187:
	setp.geu.f32 	%p583, %f25, 0f00000000;
	mov.f32 	%f3238, %f133;
	@%p583 bra 	$L__BB3_189;
	neg.f32 	%f3238, %f133;
$L__BB3_189:
	mul.f32 	%f2594, %f3238, 0f468CC400;
	cvt.f64.f32 	%fd169, %f2594;
	add.f64 	%fd12, %fd11, %fd169;
	mov.f32 	%f2595, 0f40400000;
	mul.rn.f32 	%f2596, %f121, %f2595;
	neg.f32 	%f2597, %f2596;
	fma.rn.f32 	%f2598, %f121, 0f40400000, %f2597;
	fma.rn.f32 	%f2599, %f122, 0f40400000, %f2598;
	cvt.rni.f32.f32 	%f2600, %f2596;
	sub.f32 	%f2601, %f2596, %f2600;
	add.f32 	%f2602, %f2601, %f2599;
	fma.rn.f32 	%f2603, %f2602, 0f391FCB8E, 0f3AAF85ED;
	fma.rn.f32 	%f2604, %f2603, %f2602, 0f3C1D9856;
	fma.rn.f32 	%f2605, %f2604, %f2602, 0f3D6357BB;
	fma.rn.f32 	%f2606, %f2605, %f2602, 0f3E75FDEC;
	fma.rn.f32 	%f2607, %f2606, %f2602, 0f3F317218;
	fma.rn.f32 	%f2608, %f2607, %f2602, 0f3F800000;
	cvt.rzi.s32.f32 	%r522, %f2600;
	setp.gt.f32 	%p585, %f2600, 0f00000000;
	selp.b32 	%r523, 0, -2097152000, %p585;
	add.s32 	%r524, %r523, 2130706432;
	mov.b32 	%f2609, %r524;
	mul.f32 	%f2610, %f2608, %f2609;
	shl.b32 	%r525, %r522, 23;
	sub.s32 	%r526, %r525, %r523;
	mov.b32 	%f2611, %r526;
	mul.f32 	%f2612, %f2610, %f2611;
	abs.f32 	%f2613, %f2596;
	setp.gt.f32 	%p586, %f2613, 0f43180000;
	setp.lt.f32 	%p587, %f2596, 0f00000000;
	selp.f32 	%f2614, 0f00000000, 0f7F800000, %p587;
	selp.f32 	%f138, %f2614, %f2612, %p586;
	mov.f32 	%f3239, 0f3F800000;
	@%p560 bra 	$L__BB3_196;
	setp.num.f32 	%p588, %f120, %f120;
	@%p588 bra 	$L__BB3_192;
	mov.f32 	%f2615, 0f40400000;
	add.rn.f32 	%f3239, %f25, %f2615;
	bra.uni 	$L__BB3_196;
$L__BB3_192:
	setp.neu.f32 	%p589, %f25, 0f00000000;
	setp.neu.f32 	%p590, %f120, 0f7F800000;
	and.pred  	%p591, %p589, %p590;
	@%p591 bra 	$L__BB3_194;
	add.f32 	%f3239, %f25, %f25;
	bra.uni 	$L__BB3_196;
$L__BB3_194:
	setp.geu.f32 	%p592, %f25, 0f00000000;
	mov.f32 	%f3239, %f138;
	@%p592 bra 	$L__BB3_196;
	neg.f32 	%f3239, %f138;
$L__BB3_196:
	cvt.f64.f32 	%fd170, %f3239;
	fma.rn.f64 	%fd171, %fd170, 0dC0B20C0000000000, %fd12;
	cvt.f64.f32 	%fd172, %f25;
	fma.rn.f64 	%fd173, %fd172, 0d4073B00000000000, %fd171;
	mul.f64 	%fd174, %fd173, 0d3F80000000000000;
	cvt.rn.f32.f64 	%f3245, %fd174;
	bra.uni 	$L__BB3_223;
$L__BB3_197:
	abs.f32 	%f144, %f25;
	setp.lt.f32 	%p515, %f144, 0f00800000;
	mul.f32 	%f2349, %f144, 0f4B800000;
	selp.f32 	%f2350, %f2349, %f144, %p515;
	selp.f32 	%f2351, 0fC1C00000, 0f00000000, %p515;
	mov.b32 	%r464, %f2350;
	add.s32 	%r465, %r464, -1060439283;
	and.b32  	%r466, %r465, -8388608;
	sub.s32 	%r467, %r464, %r466;
	mov.b32 	%f2352, %r467;
	cvt.rn.f32.s32 	%f2353, %r466;
	fma.rn.f32 	%f2354, %f2353, 0f34000000, %f2351;
	add.f32 	%f2355, %f2352, 0fBF800000;
	add.f32 	%f2356, %f2352, 0f3F800000;
	rcp.approx.ftz.f32 	%f2357, %f2356;
	add.f32 	%f2358, %f2355, %f2355;
	mul.f32 	%f2359, %f2358, %f2357;
	mul.f32 	%f2360, %f2359, %f2359;
	sub.f32 	%f2361, %f2355, %f2359;
	add.f32 	%f2362, %f2361, %f2361;
	neg.f32 	%f2363, %f2359;
	fma.rn.f32 	%f2364, %f2363, %f2355, %f2362;
	mul.rn.f32 	%f2365, %f2357, %f2364;
	fma.rn.f32 	%f2366, %f2360, 0f3A2C32E4, 0f3B52E7DB;
	fma.rn.f32 	%f2367, %f2366, %f2360, 0f3C93BB73;
	fma.rn.f32 	%f2368, %f2367, %f2360, 0f3DF6384F;
	mul.rn.f32 	%f2369, %f2368, %f2360;
	fma.rn.f32 	%f2370, %f2359, 0f3FB8AA3B, %f2354;
	sub.f32 	%f2371, %f2354, %f2370;
	fma.rn.f32 	%f2372, %f2359, 0f3FB8AA3B, %f2371;
	fma.rn.f32 	%f2373, %f2365, 0f3FB8AA3B, %f2372;
	fma.rn.f32 	%f2374, %f2359, 0f32A55E34, %f2373;
	mul.f32 	%f2375, %f2369, 0f40400000;
	fma.rn.f32 	%f2376, %f2375, %f2365, %f2374;
	fma.rn.f32 	%f2377, %f2369, %f2359, %f2376;
	add.rn.f32 	%f145, %f2370, %f2377;
	neg.f32 	%f2378, %f2370;
	add.rn.f32 	%f2379, %f145, %f2378;
	neg.f32 	%f2380, %f2379;
	add.rn.f32 	%f146, %f2377, %f2380;
	setp.eq.f32 	%p516, %f25, 0f3F800000;
	mov.f32 	%f3240, 0f3F800000;
	@%p516 bra 	$L__BB3_202;
	setp.num.f32 	%p517, %f144, %f144;
	@%p517 bra 	$L__BB3_200;
	mov.f32 	%f2402, 0f41200000;
	add.rn.f32 	%f3240, %f25, %f2402;
	bra.uni 	$L__BB3_202;
$L__BB3_200:
	mov.f32 	%f2381, 0f41200000;
	mul.rn.f32 	%f2382, %f145, %f2381;
	cvt.rni.f32.f32 	%f2383, %f2382;
	sub.f32 	%f2384, %f2382, %f2383;
	neg.f32 	%f2385, %f2382;
	fma.rn.f32 	%f2386, %f145, 0f41200000, %f2385;
	fma.rn.f32 	%f2387, %f146, 0f41200000, %f2386;
	add.f32 	%f2388, %f2384, %f2387;
	setp.gt.f32 	%p518, %f2383, 0f00000000;
	selp.b32 	%r468, 0, -2097152000, %p518;
	setp.neu.f32 	%p519, %f25, 0f00000000;
	setp.neu.f32 	%p520, %f144, 0f7F800000;
	setp.lt.f32 	%p521, %f2382, 0f00000000;
	selp.f32 	%f2389, 0f00000000, 0f7F800000, %p521;
	abs.f32 	%f2390, %f2382;
	setp.gt.f32 	%p522, %f2390, 0f43180000;
	cvt.rzi.s32.f32 	%r469, %f2383;
	shl.b32 	%r470, %r469, 23;
	sub.s32 	%r471, %r470, %r468;
	mov.b32 	%f2391, %r471;
	add.s32 	%r472, %r468, 2130706432;
	mov.b32 	%f2392, %r472;
	fma.rn.f32 	%f2393, %f2388, 0f391FCB8E, 0f3AAF85ED;
	fma.rn.f32 	%f2394, %f2393, %f2388, 0f3C1D9856;
	fma.rn.f32 	%f2395, %f2394, %f2388, 0f3D6357BB;
	fma.rn.f32 	%f2396, %f2395, %f2388, 0f3E75FDEC;
	fma.rn.f32 	%f2397, %f2396, %f2388, 0f3F317218;
	fma.rn.f32 	%f2398, %f2397, %f2388, 0f3F800000;
	mul.f32 	%f2399, %f2398, %f2392;
	mul.f32 	%f2400, %f2399, %f2391;
	selp.f32 	%f3240, %f2389, %f2400, %p522;
	and.pred  	%p523, %p519, %p520;
	@%p523 bra 	$L__BB3_202;
	add.f32 	%f2401, %f25, %f25;
	mov.b32 	%r473, %f2401;
	and.b32  	%r474, %r473, 2147483647;
	mov.b32 	%f3240, %r474;
$L__BB3_202:
	cvt.f64.f32 	%fd13, %f3240;
	mov.f32 	%f3241, 0f3F800000;
	@%p516 bra 	$L__BB3_207;
	setp.num.f32 	%p525, %f144, %f144;
	@%p525 bra 	$L__BB3_205;
	mov.f32 	%f2425, 0f41000000;
	add.rn.f32 	%f3241, %f25, %f2425;
	bra.uni 	$L__BB3_207;
$L__BB3_205:
	mov.f32 	%f2404, 0f41000000;
	mul.rn.f32 	%f2405, %f145, %f2404;
	cvt.rni.f32.f32 	%f2406, %f2405;
	sub.f32 	%f2407, %f2405, %f2406;
	neg.f32 	%f2408, %f2405;
	fma.rn.f32 	%f2409, %f145, 0f41000000, %f2408;
	fma.rn.f32 	%f2410, %f146, 0f41000000, %f2409;
	add.f32 	%f2411, %f2407, %f2410;
	setp.gt.f32 	%p526, %f2406, 0f00000000;
	selp.b32 	%r475, 0, -2097152000, %p526;
	setp.neu.f32 	%p527, %f25, 0f00000000;
	setp.neu.f32 	%p528, %f144, 0f7F800000;
	setp.lt.f32 	%p529, %f2405, 0f00000000;
	selp.f32 	%f2412, 0f00000000, 0f7F800000, %p529;
	abs.f32 	%f2413, %f2405;
	setp.gt.f32 	%p530, %f2413, 0f43180000;
	cvt.rzi.s32.f32 	%r476, %f2406;
	shl.b32 	%r477, %r476, 23;
	sub.s32 	%r478, %r477, %r475;
	mov.b32 	%f2414, %r478;
	add.s32 	%r479, %r475, 2130706432;
	mov.b32 	%f2415, %r479;
	fma.rn.f32 	%f2416, %f2411, 0f391FCB8E, 0f3AAF85ED;
	fma.rn.f32 	%f2417, %f2416, %f2411, 0f3C1D9856;
	fma.rn.f32 	%f2418, %f2417, %f2411, 0f3D6357BB;
	fma.rn.f32 	%f2419, %f2418, %f2411, 0f3E75FDEC;
	fma.rn.f32 	%f2420, %f2419, %f2411, 0f3F317218;
	fma.rn.f32 	%f2421, %f2420, %f2411, 0f3F800000;
	mul.f32 	%f2422, %f2421, %f2415;
	mul.f32 	%f2423, %f2422, %f2414;
	selp.f32 	%f3241, %f2412, %f2423, %p530;
	and.pred  	%p531, %p527, %p528;
	@%p531 bra 	$L__BB3_207;
	add.f32 	%f2424, %f25, %f25;
	mov.b32 	%r480, %f2424;
	and.b32  	%r481, %r480, 2147483647;
	mov.b32 	%f3241, %r481;
$L__BB3_207:
	cvt.f64.f32 	%fd159, %f3241;
	mul.f64 	%fd160, %fd159, 0dC0FAB53000000000;
	fma.rn.f64 	%fd14, %fd13, 0d40E68DA000000000, %fd160;
	mov.f32 	%f3242, 0f3F800000;
	@%p516 bra 	$L__BB3_212;
	setp.num.f32 	%p533, %f144, %f144;
	@%p533 bra 	$L__BB3_210;
	mov.f32 	%f2448, 0f40C00000;
	add.rn.f32 	%f3242, %f25, %f2448;
	bra.uni 	$L__BB3_212;
$L__BB3_210:
	mov.f32 	%f2427, 0f40C00000;
	mul.rn.f32 	%f2428, %f145, %f2427;
	cvt.rni.f32.f32 	%f2429, %f2428;
	sub.f32 	%f2430, %f2428, %f2429;
	neg.f32 	%f2431, %f2428;
	fma.rn.f32 	%f2432, %f145, 0f40C00000, %f2431;
	fma.rn.f32 	%f2433, %f146, 0f40C00000, %f2432;
	add.f32 	%f2434, %f2430, %f2433;
	setp.gt.f32 	%p534, %f2429, 0f00000000;
	selp.b32 	%r482, 0, -2097152000, %p534;
	setp.neu.f32 	%p535, %f25, 0f00000000;
	setp.neu.f32 	%p536, %f144, 0f7F800000;
	setp.lt.f32 	%p537, %f2428, 0f00000000;
	selp.f32 	%f2435, 0f00000000, 0f7F800000, %p537;
	abs.f32 	%f2436, %f2428;
	setp.gt.f32 	%p538, %f2436, 0f43180000;
	cvt.rzi.s32.f32 	%r483, %f2429;
	shl.b32 	%r484, %r483, 23;
	sub.s32 	%r485, %r484, %r482;
	mov.b32 	%f2437, %r485;
	add.s32 	%r486, %r482, 2130706432;
	mov.b32 	%f2438, %r486;
	fma.rn.f32 	%f2439, %f2434, 0f391FCB8E, 0f3AAF85ED;
	fma.rn.f32 	%f2440, %f2439, %f2434, 0f3C1D9856;
	fma.rn.f32 	%f2441, %f2440, %f2434, 0f3D6357BB;
	fma.rn.f32 	%f2442, %f2441, %f2434, 0f3E75FDEC;
	fma.rn.f32 	%f2443, %f2442, %f2434, 0f3F317218;
	fma.rn.f32 	%f2444, %f2443, %f2434, 0f3F800000;
	mul.f32 	%f2445, %f2444, %f2438;
	mul.f32 	%f2446, %f2445, %f2437;
	selp.f32 	%f3242, %f2435, %f2446, %p538;
	and.pred  	%p539, %p535, %p536;
	@%p539 bra 	$L__BB3_212;
	add.f32 	%f2447, %f25, %f25;
	mov.b32 	%r487, %f2447;
	and.b32  	%r488, %r487, 2147483647;
	mov.b32 	%f3242, %r488;
$L__BB3_212:
	cvt.f64.f32 	%fd161, %f3242;
	fma.rn.f64 	%fd15, %fd161, 0d40F5FEA000000000, %fd14;
	mov.f32 	%f3243, 0f3F800000;
	@%p516 bra 	$L__BB3_217;
	setp.num.f32 	%p541, %f144, %f144;
	@%p541 bra 	$L__BB3_215;
	mov.f32 	%f2471, 0f40800000;
	add.rn.f32 	%f3243, %f25, %f2471;
	bra.uni 	$L__BB3_217;
$L__BB3_215:
	mov.f32 	%f2450, 0f40800000;
	mul.rn.f32 	%f2451, %f145, %f2450;
	cvt.rni.f32.f32 	%f2452, %f2451;
	sub.f32 	%f2453, %f2451, %f2452;
	neg.f32 	%f2454, %f2451;
	fma.rn.f32 	%f2455, %f145, 0f40800000, %f2454;
	fma.rn.f32 	%f2456, %f146, 0f40800000, %f2455;
	add.f32 	%f2457, %f2453, %f2456;
	setp.gt.f32 	%p542, %f2452, 0f00000000;
	selp.b32 	%r489, 0, -2097152000, %p542;
	setp.neu.f32 	%p543, %f25, 0f00000000;
	setp.neu.f32 	%p544, %f144, 0f7F800000;
	setp.lt.f32 	%p545, %f2451, 0f00000000;
	selp.f32 	%f2458, 0f00000000, 0f7F800000, %p545;
	abs.f32 	%f2459, %f2451;
	setp.gt.f32 	%p546, %f2459, 0f43180000;
	cvt.rzi.s32.f32 	%r490, %f2452;
	shl.b32 	%r491, %r490, 23;
	sub.s32 	%r492, %r491, %r489;
	mov.b32 	%f2460, %r492;
	add.s32 	%r493, %r489, 2130706432;
	mov.b32 	%f2461, %r493;
	fma.rn.f32 	%f2462, %f2457, 0f391FCB8E, 0f3AAF85ED;
	fma.rn.f32 	%f2463, %f2462, %f2457, 0f3C1D9856;
	fma.rn.f32 	%f2464, %f2463, %f2457, 0f3D6357BB;
	fma.rn.f32 	%f2465, %f2464, %f2457, 0f3E75FDEC;
	fma.rn.f32 	%f2466, %f2465, %f2457, 0f3F317218;
	fma.rn.f32 	%f2467, %f2466, %f2457, 0f3F800000;
	mul.f32 	%f2468, %f2467, %f2461;
	mul.f32 	%f2469, %f2468, %f2460;
	selp.f32 	%f3243, %f2458, %f2469, %p546;
	and.pred  	%p547, %p543, %p544;
	@%p547 bra 	$L__BB3_217;
	add.f32 	%f2470, %f25, %f25;
	mov.b32 	%r494, %f2470;
	and.b32  	%r495, %r494, 2147483647;
	mov.b32 	%f3243, %r495;
$L__BB3_217:
	cvt.f64.f32 	%fd162, %f3243;
	fma.rn.f64 	%fd16, %fd162, 0dC0DD538000000000, %fd15;
	mov.f32 	%f2473, 0f40000000;
	mul.rn.f32 	%f2474, %f145, %f2473;
	neg.f32 	%f2475, %f2474;
	fma.rn.f32 	%f2476, %f145, 0f40000000, %f2475;
	fma.rn.f32 	%f2477, %f146, 0f40000000, %f2476;
	cvt.rni.f32.f32 	%f2478, %f2474;
	sub.f32 	%f2479, %f2474, %f2478;
	add.f32 	%f2480, %f2479, %f2477;
	fma.rn.f32 	%f2481, %f2480, 0f391FCB8E, 0f3AAF85ED;
	fma.rn.f32 	%f2482, %f2481, %f2480, 0f3C1D9856;
	fma.rn.f32 	%f2483, %f2482, %f2480, 0f3D6357BB;
	fma.rn.f32 	%f2484, %f2483, %f2480, 0f3E75FDEC;
	fma.rn.f32 	%f2485, %f2484, %f2480, 0f3F317218;
	fma.rn.f32 	%f2486, %f2485, %f2480, 0f3F800000;
	cvt.rzi.s32.f32 	%r496, %f2478;
	setp.gt.f32 	%p549, %f2478, 0f00000000;
	selp.b32 	%r497, 0, -2097152000, %p549;
	add.s32 	%r498, %r497, 2130706432;
	mov.b32 	%f2487, %r498;
	mul.f32 	%f2488, %f2486, %f2487;
	shl.b32 	%r499, %r496, 23;
	sub.s32 	%r500, %r499, %r497;
	mov.b32 	%f2489, %r500;
	mul.f32 	%f2490, %f2488, %f2489;
	abs.f32 	%f2491, %f2474;
	setp.gt.f32 	%p550, %f2491, 0f43180000;
	setp.lt.f32 	%p551, %f2474, 0f00000000;
	selp.f32 	%f2492, 0f00000000, 0f7F800000, %p551;
	selp.f32 	%f163, %f2492, %f2490, %p550;
	mov.f32 	%f3244, 0f3F800000;
	@%p516 bra 	$L__BB3_222;
	setp.num.f32 	%p552, %f144, %f144;
	@%p552 bra 	$L__BB3_220;
	mov.f32 	%f2494, 0f40000000;
	add.rn.f32 	%f3244, %f25, %f2494;
	bra.uni 	$L__BB3_222;
$L__BB3_220:
	setp.neu.f32 	%p553, %f25, 0f00000000;
	setp.neu.f32 	%p554, %f144, 0f7F800000;
	and.pred  	%p555, %p553, %p554;
	mov.f32 	%f3244, %f163;
	@%p555 bra 	$L__BB3_222;
	add.f32 	%f2493, %f25, %f25;
	mov.b32 	%r501, %f2493;
	and.b32  	%r502, %r501, 2147483647;
	mov.b32 	%f3244, %r502;
$L__BB3_222:
	cvt.f64.f32 	%fd163, %f3244;
	fma.rn.f64 	%fd164, %fd163, 0d40AB120000000000, %fd16;
	add.f64 	%fd165, %fd164, 0dC04F800000000000;
	mul.f64 	%fd166, %fd165, 0d3F70000000000000;
	cvt.rn.f32.f64 	%f3245, %fd166;
$L__BB3_223:
	fma.rn.f32 	%f3219, %f24, %f3245, %f3219;
	add.s32 	%r666, %r666, 1;
	setp.ne.s32 	%p734, %r666, %r46;
	@%p734 bra 	$L__BB3_54;
	mul.lo.s32 	%r655, %r664, %r46;
	add.s32 	%r656, %r655, %r2;
	mul.wide.s32 	%rd158, %r656, 4;
	add.s64 	%rd159, %rd3, %rd158;
	ld.global.f32 	%f3207, [%rd159];
	add.f32 	%f3208, %f3219, %f3207;
	st.global.f32 	[%rd159], %f3208;
	add.s32 	%r657, %r655, %r3;
	mul.wide.s32 	%rd160, %r657, 4;
	add.s64 	%rd161, %rd3, %rd160;
	ld.global.f32 	%f3209, [%rd161];
	add.f32 	%f3210, %f3219, %f3209;
	st.global.f32 	[%rd161], %f3210;
	add.s32 	%r664, %r664, 1;
	setp.eq.s32 	%p735, %r664, %r46;
	@%p735 bra 	$L__BB3_559;
	bra.uni 	$L__BB3_46;
$L__BB3_225:
	setp.eq.s32 	%p269, %r667, 2;
	@%p269 bra 	$L__BB3_242;
	setp.eq.s32 	%p270, %r667, 3;
	@%p270 bra 	$L__BB3_248;
	setp.eq.s32 	%p271, %r667, 4;
	@%p271 bra 	$L__BB3_228;
	bra.uni 	$L__BB3_241;
$L__BB3_228:
	abs.f32 	%f206, %f192;
	setp.lt.f32 	%p457, %f206, 0f00800000;
	mul.f32 	%f2131, %f206, 0f4B800000;
	selp.f32 	%f2132, %f2131, %f206, %p457;
	selp.f32 	%f2133, 0fC1C00000, 0f00000000, %p457;
	mov.b32 	%r420, %f2132;
	add.s32 	%r421, %r420, -1060439283;
	and.b32  	%r422, %r421, -8388608;
	sub.s32 	%r423, %r420, %r422;
	mov.b32 	%f2134, %r423;
	cvt.rn.f32.s32 	%f2135, %r422;
	fma.rn.f32 	%f2136, %f2135, 0f34000000, %f2133;
	add.f32 	%f2137, %f2134, 0fBF800000;
	add.f32 	%f2138, %f2134, 0f3F800000;
	rcp.approx.ftz.f32 	%f2139, %f2138;
	add.f32 	%f2140, %f2137, %f2137;
	mul.f32 	%f2141, %f2140, %f2139;
	mul.f32 	%f2142, %f2141, %f2141;
	sub.f32 	%f2143, %f2137, %f2141;
	add.f32 	%f2144, %f2143, %f2143;
	neg.f32 	%f2145, %f2141;
	fma.rn.f32 	%f2146, %f2145, %f2137, %f2144;
	mul.rn.f32 	%f2147, %f2139, %f2146;
	fma.rn.f32 	%f2148, %f2142, 0f3A2C32E4, 0f3B52E7DB;
	fma.rn.f32 	%f2149, %f2148, %f2142, 0f3C93BB73;
	fma.rn.f32 	%f2150, %f2149, %f2142, 0f3DF6384F;
	mul.rn.f32 	%f2151, %f2150, %f2142;
	fma.rn.f32 	%f2152, %f2141, 0f3FB8AA3B, %f2136;
	sub.f32 	%f2153, %f2136, %f2152;
	fma.rn.f32 	%f2154, %f2141, 0f3FB8AA3B, %f2153;
	fma.rn.f32 	%f2155, %f2147, 0f3FB8AA3B, %f2154;
	fma.rn.f32 	%f2156, %f2141, 0f32A55E34, %f2155;
	mul.f32 	%f2157, %f2151, 0f40400000;
	fma.rn.f32 	%f2158, %f2157, %f2147, %f2156;
	fma.rn.f32 	%f2159, %f2151, %f2141, %f2158;
	add.rn.f32 	%f207, %f2152, %f2159;
	neg.f32 	%f2160, %f2152;
	add.rn.f32 	%f2161, %f207, %f2160;
	neg.f32 	%f2162, %f2161;
	add.rn.f32 	%f208, %f2159, %f2162;
	setp.eq.f32 	%p458, %f192, 0f3F800000;
	mov.f32 	%f3257, 0f3F800000;
	@%p458 bra 	$L__BB3_258;
	setp.num.f32 	%p459, %f206, %f206;
	@%p459 bra 	$L__BB3_256;
	mov.f32 	%f2184, 0f40800000;
	add.rn.f32 	%f3257, %f192, %f2184;
	bra.uni 	$L__BB3_258;
$L__BB3_231:
	setp.gt.s32 	%p261, %r667, 7;
	@%p261 bra 	$L__BB3_238;
	setp.eq.s32 	%p265, %r667, 5;
	@%p265 bra 	$L__BB3_264;
	setp.eq.s32 	%p266, %r667, 6;
	@%p266 bra 	$L__BB3_279;
	setp.eq.s32 	%p267, %r667, 7;
	@%p267 bra 	$L__BB3_235;
	bra.uni 	$L__BB3_241;
$L__BB3_235:
	abs.f32 	%f248, %f192;
	setp.lt.f32 	%p385, %f248, 0f00800000;
	mul.f32 	%f1856, %f248, 0f4B800000;
	selp.f32 	%f1857, %f1856, %f248, %p385;
	selp.f32 	%f1858, 0fC1C00000, 0f00000000, %p385;
	mov.b32 	%r362, %f1857;
	add.s32 	%r363, %r362, -1060439283;
	and.b32  	%r364, %r363, -8388608;
	sub.s32 	%r365, %r362, %r364;
	mov.b32 	%f1859, %r365;
	cvt.rn.f32.s32 	%f1860, %r364;
	fma.rn.f32 	%f1861, %f1860, 0f34000000, %f1858;
	add.f32 	%f1862, %f1859, 0fBF800000;
	add.f32 	%f1863, %f1859, 0f3F800000;
	rcp.approx.ftz.f32 	%f1864, %f1863;
	add.f32 	%f1865, %f1862, %f1862;
	mul.f32 	%f1866, %f1865, %f1864;
	mul.f32 	%f1867, %f1866, %f1866;
	sub.f32 	%f1868, %f1862, %f1866;
	add.f32 	%f1869, %f1868, %f1868;
	neg.f32 	%f1870, %f1866;
	fma.rn.f32 	%f1871, %f1870, %f1862, %f1869;
	mul.rn.f32 	%f1872, %f1864, %f1871;
	fma.rn.f32 	%f1873, %f1867, 0f3A2C32E4, 0f3B52E7DB;
	fma.rn.f32 	%f1874, %f1873, %f1867, 0f3C93BB73;
	fma.rn.f32 	%f1875, %f1874, %f1867, 0f3DF6384F;
	mul.rn.f32 	%f1876, %f1875, %f1867;
	fma.rn.f32 	%f1877, %f1866, 0f3FB8AA3B, %f1861;
	sub.f32 	%f1878, %f1861, %f1877;
	fma.rn.f32 	%f1879, %f1866, 0f3FB8AA3B, %f1878;
	fma.rn.f32 	%f1880, %f1872, 0f3FB8AA3B, %f1879;
	fma.rn.f32 	%f1881, %f1866, 0f32A55E34, %f1880;
	mul.f32 	%f1882, %f1876, 0f40400000;
	fma.rn.f32 	%f1883, %f1882, %f1872, %f1881;
	fma.rn.f32 	%f1884, %f1876, %f1866, %f1883;
	add.rn.f32 	%f249, %f1877, %f1884;
	neg.f32 	%f1885, %f1877;
	add.rn.f32 	%f1886, %f249, %f1885;
	neg.f32 	%f1887, %f1886;
	add.rn.f32 	%f250, %f1884, %f1887;
	mov.f32 	%f1888, 0f40E00000;
	mul.rn.f32 	%f1889, %f249, %f1888;
	neg.f32 	%f1890, %f1889;
	fma.rn.f32 	%f1891, %f249, 0f40E00000, %f1890;
	fma.rn.f32 	%f1892, %f250, 0f40E00000, %f1891;
	cvt.rni.f32.f32 	%f1893, %f1889;
	sub.f32 	%f1894, %f1889, %f1893;
	add.f32 	%f1895, %f1894, %f1892;
	fma.rn.f32 	%f1896, %f1895, 0f391FCB8E, 0f3AAF85ED;
	fma.rn.f32 	%f1897, %f1896, %f1895, 0f3C1D9856;
	fma.rn.f32 	%f1898, %f1897, %f1895, 0f3D6357BB;
	fma.rn.f32 	%f1899, %f1898, %f1895, 0f3E75FDEC;
	fma.rn.f32 	%f1900, %f1899, %f1895, 0f3F317218;
	fma.rn.f32 	%f1901, %f1900, %f1895, 0f3F800000;
	cvt.rzi.s32.f32 	%r366, %f1893;
	setp.gt.f32 	%p386, %f1893, 0f00000000;
	selp.b32 	%r367, 0, -2097152000, %p386;
	add.s32 	%r368, %r367, 2130706432;
	mov.b32 	%f1902, %r368;
	mul.f32 	%f1903, %f1901, %f1902;
	shl.b32 	%r369, %r366, 23;
	sub.s32 	%r370, %r369, %r367;
	mov.b32 	%f1904, %r370;
	mul.f32 	%f1905, %f1903, %f1904;
	abs.f32 	%f1906, %f1889;
	setp.gt.f32 	%p387, %f1906, 0f43180000;
	setp.lt.f32 	%p388, %f1889, 0f00000000;
	selp.f32 	%f1907, 0f00000000, 0f7F800000, %p388;
	selp.f32 	%f251, %f1907, %f1905, %p387;
	setp.eq.f32 	%p389, %f192, 0f3F800000;
	mov.f32 	%f3264, 0f3F800000;
	@%p389 bra 	$L__BB3_299;
	setp.num.f32 	%p390, %f248, %f248;
	@%p390 bra 	$L__BB3_295;
	mov.f32 	%f1908, 0f40E00000;
	add.rn.f32 	%f3264, %f192, %f1908;
	bra.uni 	$L__BB3_299;
$L__BB3_238:
	setp.eq.s32 	%p262, %r667, 8;
	@%p262 bra 	$L__BB3_314;
	setp.eq.s32 	%p263, %r667, 9;
	@%p263 bra 	$L__BB3_335;
	setp.eq.s32 	%p264, %r667, 10;
	@%p264 bra 	$L__BB3_364;
$L__BB3_241:
	mov.f32 	%f3280, 0fBF800000;
	bra.uni 	$L__BB3_390;
$L__BB3_242:
	abs.f32 	%f193, %f192;
	setp.eq.f32 	%p484, %f192, 0f3F800000;
	mov.f32 	%f3255, 0f3F800000;
	@%p484 bra 	$L__BB3_247;
	setp.num.f32 	%p485, %f193, %f193;
	@%p485 bra 	$L__BB3_245;
	mov.f32 	%f2320, 0f40000000;
	add.rn.f32 	%f3255, %f192, %f2320;
	bra.uni 	$L__BB3_247;
$L__BB3_245:
	setp.lt.f32 	%p486, %f193, 0f00800000;
	mul.f32 	%f2265, %f193, 0f4B800000;
	selp.f32 	%f2266, %f2265, %f193, %p486;
	mov.b32 	%r447, %f2266;
	add.s32 	%r448, %r447, -1060439283;
	and.b32  	%r449, %r448, -8388608;
	sub.s32 	%r450, %r447, %r449;
	mov.b32 	%f2267, %r450;
	cvt.rn.f32.s32 	%f2268, %r449;
	selp.f32 	%f2269, 0fC1C00000, 0f00000000, %p486;
	fma.rn.f32 	%f2270, %f2268, 0f34000000, %f2269;
	add.f32 	%f2271, %f2267, 0fBF800000;
	add.f32 	%f2272, %f2267, 0f3F800000;
	rcp.approx.ftz.f32 	%f2273, %f2272;
	add.f32 	%f2274, %f2271, %f2271;
	mul.f32 	%f2275, %f2274, %f2273;
	mul.f32 	%f2276, %f2275, %f2275;
	neg.f32 	%f2277, %f2275;
	sub.f32 	%f2278, %f2271, %f2275;
	add.f32 	%f2279, %f2278, %f2278;
	fma.rn.f32 	%f2280, %f2277, %f2271, %f2279;
	mul.rn.f32 	%f2281, %f2273, %f2280;
	fma.rn.f32 	%f2282, %f2276, 0f3A2C32E4, 0f3B52E7DB;
	fma.rn.f32 	%f2283, %f2282, %f2276, 0f3C93BB73;
	fma.rn.f32 	%f2284, %f2283, %f2276, 0f3DF6384F;
	mul.rn.f32 	%f2285, %f2284, %f2276;
	fma.rn.f32 	%f2286, %f2275, 0f3FB8AA3B, %f2270;
	mul.f32 	%f2287, %f2285, 0f40400000;
	sub.f32 	%f2288, %f2270, %f2286;
	fma.rn.f32 	%f2289, %f2275, 0f3FB8AA3B, %f2288;
	fma.rn.f32 	%f2290, %f2281, 0f3FB8AA3B, %f2289;
	fma.rn.f32 	%f2291, %f2275, 0f32A55E34, %f2290;
	fma.rn.f32 	%f2292, %f2287, %f2281, %f2291;
	fma.rn.f32 	%f2293, %f2285, %f2275, %f2292;
	add.rn.f32 	%f2294, %f2286, %f2293;
	mov.f32 	%f2295, 0f40000000;
	mul.rn.f32 	%f2296, %f2294, %f2295;
	cvt.rni.f32.f32 	%f2297, %f2296;
	sub.f32 	%f2298, %f2296, %f2297;
	neg.f32 	%f2299, %f2296;
	fma.rn.f32 	%f2300, %f2294, 0f40000000, %f2299;
	neg.f32 	%f2301, %f2286;
	add.rn.f32 	%f2302, %f2294, %f2301;
	neg.f32 	%f2303, %f2302;
	add.rn.f32 	%f2304, %f2293, %f2303;
	fma.rn.f32 	%f2305, %f2304, 0f40000000, %f2300;
	add.f32 	%f2306, %f2298, %f2305;
	setp.gt.f32 	%p487, %f2297, 0f00000000;
	selp.b32 	%r451, 0, -2097152000, %p487;
	setp.neu.f32 	%p488, %f192, 0f00000000;
	setp.neu.f32 	%p489, %f193, 0f7F800000;
	setp.lt.f32 	%p490, %f2296, 0f00000000;
	selp.f32 	%f2307, 0f00000000, 0f7F800000, %p490;
	abs.f32 	%f2308, %f2296;
	setp.gt.f32 	%p491, %f2308, 0f43180000;
	cvt.rzi.s32.f32 	%r452, %f2297;
	shl.b32 	%r453, %r452, 23;
	sub.s32 	%r454, %r453, %r451;
	mov.b32 	%f2309, %r454;
	add.s32 	%r455, %r451, 2130706432;
	mov.b32 	%f2310, %r455;
	fma.rn.f32 	%f2311, %f2306, 0f391FCB8E, 0f3AAF85ED;
	fma.rn.f32 	%f2312, %f2311, %f2306, 0f3C1D9856;
	fma.rn.f32 	%f2313, %f2312, %f2306, 0f3D6357BB;
	fma.rn.f32 	%f2314, %f2313, %f2306, 0f3E75FDEC;
	fma.rn.f32 	%f2315, %f2314, %f2306, 0f3F317218;
	fma.rn.f32 	%f2316, %f2315, %f2306, 0f3F800000;
	mul.f32 	%f2317, %f2316, %f2310;
	mul.f32 	%f2318, %f2317, %f2309;
	selp.f32 	%f3255, %f2307, %f2318, %p491;
	and.pred  	%p492, %p488, %p489;
	@%p492 bra 	$L__BB3_247;
	add.f32 	%f2319, %f192, %f192;
	mov.b32 	%r456, %f2319;
	and.b32  	%r457, %r456, 2147483647;
	mov.b32 	%f3255, %r457;
$L__BB3_247:
	cvt.f64.f32 	%fd156, %f3255;
	fma.rn.f64 	%fd157, %fd156, 0d4008000000000000, 0dBFF0000000000000;
	mul.f64 	%fd158, %fd157, 0d3FE0000000000000;
	cvt.rn.f32.f64 	%f3280, %fd158;
	bra.uni 	$L__BB3_390;
$L__BB3_248:
	abs.f32 	%f199, %f192;
	setp.lt.f32 	%p474, %f199, 0f00800000;
	mul.f32 	%f2209, %f199, 0f4B800000;
	selp.f32 	%f2210, %f2209, %f199, %p474;
	selp.f32 	%f2211, 0fC1C00000, 0f00000000, %p474;
	mov.b32 	%r438, %f2210;
	add.s32 	%r439, %r438, -1060439283;
	and.b32  	%r440, %r439, -8388608;
	sub.s32 	%r441, %r438, %r440;
	mov.b32 	%f2212, %r441;
	cvt.rn.f32.s32 	%f2213, %r440;
	fma.rn.f32 	%f2214, %f2213, 0f34000000, %f2211;
	add.f32 	%f2215, %f2212, 0fBF800000;
	add.f32 	%f2216, %f2212, 0f3F800000;
	rcp.approx.ftz.f32 	%f2217, %f2216;
	add.f32 	%f2218, %f2215, %f2215;
	mul.f32 	%f2219, %f2218, %f2217;
	mul.f32 	%f2220, %f2219, %f2219;
	sub.f32 	%f2221, %f2215, %f2219;
	add.f32 	%f2222, %f2221, %f2221;
	neg.f32 	%f2223, %f2219;
	fma.rn.f32 	%f2224, %f2223, %f2215, %f2222;
	mul.rn.f32 	%f2225, %f2217, %f2224;
	fma.rn.f32 	%f2226, %f2220, 0f3A2C32E4, 0f3B52E7DB;
	fma.rn.f32 	%f2227, %f2226, %f2220, 0f3C93BB73;
	fma.rn.f32 	%f2228, %f2227, %f2220, 0f3DF6384F;
	mul.rn.f32 	%f2229, %f2228, %f2220;
	fma.rn.f32 	%f2230, %f2219, 0f3FB8AA3B, %f2214;
	sub.f32 	%f2231, %f2214, %f2230;
	fma.rn.f32 	%f2232, %f2219, 0f3FB8AA3B, %f2231;
	fma.rn.f32 	%f2233, %f2225, 0f3FB8AA3B, %f2232;
	fma.rn.f32 	%f2234, %f2219, 0f32A55E34, %f2233;
	mul.f32 	%f2235, %f2229, 0f40400000;
	fma.rn.f32 	%f2236, %f2235, %f2225, %f2234;
	fma.rn.f32 	%f2237, %f2229, %f2219, %f2236;
	add.rn.f32 	%f2238, %f2230, %f2237;
	neg.f32 	%f2239, %f2230;
	add.rn.f32 	%f2240, %f2238, %f2239;
	neg.f32 	%f2241, %f2240;
	add.rn.f32 	%f2242, %f2237, %f2241;
	mov.f32 	%f2243, 0f40400000;
	mul.rn.f32 	%f2244, %f2238, %f2243;
	neg.f32 	%f2245, %f2244;
	fma.rn.f32 	%f2246, %f2238, 0f40400000, %f2245;
	fma.rn.f32 	%f2247, %f2242, 0f40400000, %f2246;
	cvt.rni.f32.f32 	%f2248, %f2244;
	sub.f32 	%f2249, %f2244, %f2248;
	add.f32 	%f2250, %f2249, %f2247;
	fma.rn.f32 	%f2251, %f2250, 0f391FCB8E, 0f3AAF85ED;
	fma.rn.f32 	%f2252, %f2251, %f2250, 0f3C1D9856;
	fma.rn.f32 	%f2253, %f2252, %f2250, 0f3D6357BB;
	fma.rn.f32 	%f2254, %f2253, %f2250, 0f3E75FDEC;
	fma.rn.f32 	%f2255, %f2254, %f2250, 0f3F317218;
	fma.rn.f32 	%f2256, %f2255, %f2250, 0f3F800000;
	cvt.rzi.s32.f32 	%r442, %f2248;
	setp.gt.f32 	%p475, %f2248, 0f00000000;
	selp.b32 	%r443, 0, -2097152000, %p475;
	add.s32 	%r444, %r443, 2130706432;
	mov.b32 	%f2257, %r444;
	mul.f32 	%f2258, %f2256, %f2257;
	shl.b32 	%r445, %r442, 23;
	sub.s32 	%r446, %r445, %r443;
	mov.b32 	%f2259, %r446;
	mul.f32 	%f2260, %f2258, %f2259;
	abs.f32 	%f2261, %f2244;
	setp.gt.f32 	%p476, %f2261, 0f43180000;
	setp.lt.f32 	%p477, %f2244, 0f00000000;
	selp.f32 	%f2262, 0f00000000, 0f7F800000, %p477;
	selp.f32 	%f200, %f2262, %f2260, %p476;
	setp.eq.f32 	%p478, %f192, 0f3F800000;
	mov.f32 	%f3256, 0f3F800000;
	@%p478 bra 	$L__BB3_255;
	setp.num.f32 	%p479, %f199, %f199;
	@%p479 bra 	$L__BB3_251;
	mov.f32 	%f2263, 0f40400000;
	add.rn.f32 	%f3256, %f192, %f2263;
	bra.uni 	$L__BB3_255;
$L__BB3_251:
	setp.neu.f32 	%p480, %f192, 0f00000000;
	setp.neu.f32 	%p481, %f199, 0f7F800000;
	and.pred  	%p482, %p480, %p481;
	@%p482 bra 	$L__BB3_253;
	add.f32 	%f3256, %f192, %f192;
	bra.uni 	$L__BB3_255;
$L__BB3_253:
	setp.geu.f32 	%p483, %f192, 0f00000000;
	mov.f32 	%f3256, %f200;
	@%p483 bra 	$L__BB3_255;
	neg.f32 	%f3256, %f200;
$L__BB3_255:
	cvt.f64.f32 	%fd151, %f3256;
	cvt.f64.f32 	%fd152, %f192;
	mul.f64 	%fd153, %fd152, 0dC008000000000000;
	fma.rn.f64 	%fd154, %fd151, 0d4014000000000000, %fd153;
	mul.f64 	%fd155, %fd154, 0d3FE0000000000000;
	cvt.rn.f32.f64 	%f3280, %fd155;
	bra.uni 	$L__BB3_390;
$L__BB3_256:
	mov.f32 	%f2163, 0f40800000;
	mul.rn.f32 	%f2164, %f207, %f2163;
	cvt.rni.f32.f32 	%f2165, %f2164;
	sub.f32 	%f2166, %f2164, %f2165;
	neg.f32 	%f2167, %f2164;
	fma.rn.f32 	%f2168, %f207, 0f40800000, %f2167;
	fma.rn.f32 	%f2169, %f208, 0f40800000, %f2168;
	add.f32 	%f2170, %f2166, %f2169;
	setp.gt.f32 	%p460, %f2165, 0f00000000;
	selp.b32 	%r424, 0, -2097152000, %p460;
	setp.neu.f32 	%p461, %f192, 0f00000000;
	setp.neu.f32 	%p462, %f206, 0f7F800000;
	setp.lt.f32 	%p463, %f2164, 0f00000000;
	selp.f32 	%f2171, 0f00000000, 0f7F800000, %p463;
	abs.f32 	%f2172, %f2164;
	setp.gt.f32 	%p464, %f2172, 0f43180000;
	cvt.rzi.s32.f32 	%r425, %f2165;
	shl.b32 	%r426, %r425, 23;
	sub.s32 	%r427, %r426, %r424;
	mov.b32 	%f2173, %r427;
	add.s32 	%r428, %r424, 2130706432;
	mov.b32 	%f2174, %r428;
	fma.rn.f32 	%f2175, %f2170, 0f391FCB8E, 0f3AAF85ED;
	fma.rn.f32 	%f2176, %f2175, %f2170, 0f3C1D9856;
	fma.rn.f32 	%f2177, %f2176, %f2170, 0f3D6357BB;
	fma.rn.f32 	%f2178, %f2177, %f2170, 0f3E75FDEC;
	fma.rn.f32 	%f2179, %f2178, %f2170, 0f3F317218;
	fma.rn.f32 	%f2180, %f2179, %f2170, 0f3F800000;
	mul.f32 	%f2181, %f2180, %f2174;
	mul.f32 	%f2182, %f2181, %f2173;
	selp.f32 	%f3257, %f2171, %f2182, %p464;
	and.pred  	%p465, %p461, %p462;
	@%p465 bra 	$L__BB3_258;
	add.f32 	%f2183, %f192, %f192;
	mov.b32 	%r429, %f2183;
	and.b32  	%r430, %r429, 2147483647;
	mov.b32 	%f3257, %r430;
$L__BB3_258:
	cvt.f64.f32 	%fd17, %f3257;
	mov.f32 	%f2186, 0f40000000;
	mul.rn.f32 	%f2187, %f207, %f2186;
	neg.f32 	%f2188, %f2187;
	fma.rn.f32 	%f2189, %f207, 0f40000000, %f2188;
	fma.rn.f32 	%f2190, %f208, 0f40000000, %f2189;
	cvt.rni.f32.f32 	%f2191, %f2187;
	sub.f32 	%f2192, %f2187, %f2191;
	add.f32 	%f2193, %f2192, %f2190;
	fma.rn.f32 	%f2194, %f2193, 0f391FCB8E, 0f3AAF85ED;
	fma.rn.f32 	%f2195, %f2194, %f2193, 0f3C1D9856;
	fma.rn.f32 	%f2196, %f2195, %f2193, 0f3D6357BB;
	fma.rn.f32 	%f2197, %f2196, %f2193, 0f3E75FDEC;
	fma.rn.f32 	%f2198, %f2197, %f2193, 0f3F317218;
	fma.rn.f32 	%f2199, %f2198, %f2193, 0f3F800000;
	cvt.rzi.s32.f32 	%r431, %f2191;
	setp.gt.f32 	%p467, %f2191, 0f00000000;
	selp.b32 	%r432, 0, -2097152000, %p467;
	add.s32 	%r433, %r432, 2130706432;
	mov.b32 	%f2200, %r433;
	mul.f32 	%f2201, %f2199, %f2200;
	shl.b32 	%r434, %r431, 23;
	sub.s32 	%r435, %r434, %r432;
	mov.b32 	%f2202, %r435;
	mul.f32 	%f2203, %f2201, %f2202;
	abs.f32 	%f2204, %f2187;
	setp.gt.f32 	%p468, %f2204, 0f43180000;
	setp.lt.f32 	%p469, %f2187, 0f00000000;
	selp.f32 	%f2205, 0f00000000, 0f7F800000, %p469;
	selp.f32 	%f213, %f2205, %f2203, %p468;
	mov.f32 	%f3258, 0f3F800000;
	@%p458 bra 	$L__BB3_263;
	setp.num.f32 	%p470, %f206, %f206;
	@%p470 bra 	$L__BB3_261;
	mov.f32 	%f2207, 0f40000000;
	add.rn.f32 	%f3258, %f192, %f2207;
	bra.uni 	$L__BB3_263;
$L__BB3_261:
	setp.neu.f32 	%p471, %f192, 0f00000000;
	setp.neu.f32 	%p472, %f206, 0f7F800000;
	and.pred  	%p473, %p471, %p472;
	mov.f32 	%f3258, %f213;
	@%p473 bra 	$L__BB3_263;
	add.f32 	%f2206, %f192, %f192;
	mov.b32 	%r436, %f2206;
	and.b32  	%r437, %r436, 2147483647;
	mov.b32 	%f3258, %r437;
$L__BB3_263:
	cvt.f64.f32 	%fd146, %f3258;
	mul.f64 	%fd147, %fd146, 0dC03E000000000000;
	fma.rn.f64 	%fd148, %fd17, 0d4041800000000000, %fd147;
	add.f64 	%fd149, %fd148, 0d4008000000000000;
	mul.f64 	%fd150, %fd149, 0d3FC0000000000000;
	cvt.rn.f32.f64 	%f3280, %fd150;
	bra.uni 	$L__BB3_390;
$L__BB3_264:
	abs.f32 	%f218, %f192;
	setp.lt.f32 	%p438, %f218, 0f00800000;
	mul.f32 	%f2055, %f218, 0f4B800000;
	selp.f32 	%f2056, %f2055, %f218, %p438;
	selp.f32 	%f2057, 0fC1C00000, 0f00000000, %p438;
	mov.b32 	%r406, %f2056;
	add.s32 	%r407, %r406, -1060439283;
	and.b32  	%r408, %r407, -8388608;
	sub.s32 	%r409, %r406, %r408;
	mov.b32 	%f2058, %r409;
	cvt.rn.f32.s32 	%f2059, %r408;
	fma.rn.f32 	%f2060, %f2059, 0f34000000, %f2057;
	add.f32 	%f2061, %f2058, 0fBF800000;
	add.f32 	%f2062, %f2058, 0f3F800000;
	rcp.approx.ftz.f32 	%f2063, %f2062;
	add.f32 	%f2064, %f2061, %f2061;
	mul.f32 	%f2065, %f2064, %f2063;
	mul.f32 	%f2066, %f2065, %f2065;
	sub.f32 	%f2067, %f2061, %f2065;
	add.f32 	%f2068, %f2067, %f2067;
	neg.f32 	%f2069, %f2065;
	fma.rn.f32 	%f2070, %f2069, %f2061, %f2068;
	mul.rn.f32 	%f2071, %f2063, %f2070;
	fma.rn.f32 	%f2072, %f2066, 0f3A2C32E4, 0f3B52E7DB;
	fma.rn.f32 	%f2073, %f2072, %f2066, 0f3C93BB73;
	fma.rn.f32 	%f2074, %f2073, %f2066, 0f3DF6384F;
	mul.rn.f32 	%f2075, %f2074, %f2066;
	fma.rn.f32 	%f2076, %f2065, 0f3FB8AA3B, %f2060;
	sub.f32 	%f2077, %f2060, %f2076;
	fma.rn.f32 	%f2078, %f2065, 0f3FB8AA3B, %f2077;
	fma.rn.f32 	%f2079, %f2071, 0f3FB8AA3B, %f2078;
	fma.rn.f32 	%f2080, %f2065, 0f32A55E34, %f2079;
	mul.f32 	%f2081, %f2075, 0f40400000;
	fma.rn.f32 	%f2082, %f2081, %f2071, %f2080;
	fma.rn.f32 	%f2083, %f2075, %f2065, %f2082;
	add.rn.f32 	%f219, %f2076, %f2083;
	neg.f32 	%f2084, %f2076;
	add.rn.f32 	%f2085, %f219, %f2084;
	neg.f32 	%f2086, %f2085;
	add.rn.f32 	%f220, %f2083, %f2086;
	mov.f32 	%f2087, 0f40A00000;
	mul.rn.f32 	%f2088, %f219, %f2087;
	neg.f32 	%f2089, %f2088;
	fma.rn.f32 	%f2090, %f219, 0f40A00000, %f2089;
	fma.rn.f32 	%f2091, %f220, 0f40A00000, %f2090;
	cvt.rni.f32.f32 	%f2092, %f2088;
	sub.f32 	%f2093, %f2088, %f2092;
	add.f32 	%f2094, %f2093, %f2091;
	fma.rn.f32 	%f2095, %f2094, 0f391FCB8E, 0f3AAF85ED;
	fma.rn.f32 	%f2096, %f2095, %f2094, 0f3C1D9856;
	fma.rn.f32 	%f2097, %f2096, %f2094, 0f3D6357BB;
	fma.rn.f32 	%f2098, %f2097, %f2094, 0f3E75FDEC;
	fma.rn.f32 	%f2099, %f2098, %f2094, 0f3F317218;
	fma.rn.f32 	%f2100, %f2099, %f2094, 0f3F800000;
	cvt.rzi.s32.f32 	%r410, %f2092;
	setp.gt.f32 	%p439, %f2092, 0f00000000;
	selp.b32 	%r411, 0, -2097152000, %p439;
	add.s32 	%r412, %r411, 2130706432;
	mov.b32 	%f2101, %r412;
	mul.f32 	%f2102, %f2100, %f2101;
	shl.b32 	%r413, %r410, 23;
	sub.s32 	%r414, %r413, %r411;
	mov.b32 	%f2103, %r414;
	mul.f32 	%f2104, %f2102, %f2103;
	abs.f32 	%f2105, %f2088;
	setp.gt.f32 	%p440, %f2105, 0f43180000;
	setp.lt.f32 	%p441, %f2088, 0f00000000;
	selp.f32 	%f2106, 0f00000000, 0f7F800000, %p441;
	selp.f32 	%f221, %f2106, %f2104, %p440;
	setp.eq.f32 	%p442, %f192, 0f3F800000;
	mov.f32 	%f3259, 0f3F800000;
	@%p442 bra 	$L__BB3_271;
	setp.num.f32 	%p443, %f218, %f218;
	@%p443 bra 	$L__BB3_267;
	mov.f32 	%f2107, 0f40A00000;
	add.rn.f32 	%f3259, %f192, %f2107;
	bra.uni 	$L__BB3_271;
$L__BB3_267:
	setp.neu.f32 	%p444, %f192, 0f00000000;
	setp.neu.f32 	%p445, %f218, 0f7F800000;
	and.pred  	%p446, %p444, %p445;
	@%p446 bra 	$L__BB3_269;
	add.f32 	%f3259, %f192, %f192;
	bra.uni 	$L__BB3_271;
$L__BB3_269:
	setp.geu.f32 	%p447, %f192, 0f00000000;
	mov.f32 	%f3259, %f221;
	@%p447 bra 	$L__BB3_271;
	neg.f32 	%f3259, %f221;
$L__BB3_271:
	cvt.f64.f32 	%fd18, %f3259;
	mov.f32 	%f2109, 0f40400000;
	mul.rn.f32 	%f2110, %f219, %f2109;
	neg.f32 	%f2111, %f2110;
	fma.rn.f32 	%f2112, %f219, 0f40400000, %f2111;
	fma.rn.f32 	%f2113, %f220, 0f40400000, %f2112;
	cvt.rni.f32.f32 	%f2114, %f2110;
	sub.f32 	%f2115, %f2110, %f2114;
	add.f32 	%f2116, %f2115, %f2113;
	fma.rn.f32 	%f2117, %f2116, 0f391FCB8E, 0f3AAF85ED;
	fma.rn.f32 	%f2118, %f2117, %f2116, 0f3C1D9856;
	fma.rn.f32 	%f2119, %f2118, %f2116, 0f3D6357BB;
	fma.rn.f32 	%f2120, %f2119, %f2116, 0f3E75FDEC;
	fma.rn.f32 	%f2121, %f2120, %f2116, 0f3F317218;
	fma.rn.f32 	%f2122, %f2121, %f2116, 0f3F800000;
	cvt.rzi.s32.f32 	%r415, %f2114;
	setp.gt.f32 	%p449, %f2114, 0f00000000;
	selp.b32 	%r416, 0, -2097152000, %p449;
	add.s32 	%r417, %r416, 2130706432;
	mov.b32 	%f2123, %r417;
	mul.f32 	%f2124, %f2122, %f2123;
	shl.b32 	%r418, %r415, 23;
	sub.s32 	%r419, %r418, %r416;
	mov.b32 	%f2125, %r419;
	mul.f32 	%f2126, %f2124, %f2125;
	abs.f32 	%f2127, %f2110;
	setp.gt.f32 	%p450, %f2127, 0f43180000;
	setp.lt.f32 	%p451, %f2110, 0f00000000;
	selp.f32 	%f2128, 0f00000000, 0f7F800000, %p451;
	selp.f32 	%f226, %f2128, %f2126, %p450;
	mov.f32 	%f3260, 0f3F800000;
	@%p442 bra 	$L__BB3_278;
	setp.num.f32 	%p452, %f218, %f218;
	@%p452 bra 	$L__BB3_274;
	mov.f32 	%f2129, 0f40400000;
	add.rn.f32 	%f3260, %f192, %f2129;
	bra.uni 	$L__BB3_278;
$L__BB3_274:
	setp.neu.f32 	%p453, %f192, 0f00000000;
	setp.neu.f32 	%p454, %f218, 0f7F800000;
	and.pred  	%p455, %p453, %p454;
	@%p455 bra 	$L__BB3_276;
	add.f32 	%f3260, %f192, %f192;
	bra.uni 	$L__BB3_278;
$L__BB3_276:
	setp.geu.f32 	%p456, %f192, 0f00000000;
	mov.f32 	%f3260, %f226;
	@%p456 bra 	$L__BB3_278;
	neg.f32 	%f3260, %f226;
$L__BB3_278:
	cvt.f64.f32 	%fd140, %f3260;
	mul.f64 	%fd141, %fd140, 0dC051800000000000;
	fma.rn.f64 	%fd142, %fd18, 0d404F800000000000, %fd141;
	cvt.f64.f32 	%fd143, %f192;
	fma.rn.f64 	%fd144, %fd143, 0d402E000000000000, %fd142;
	mul.f64 	%fd145, %fd144, 0d3FC0000000000000;
	cvt.rn.f32.f64 	%f3280, %fd145;
	bra.uni 	$L__BB3_390;
$L__BB3_279:
	abs.f32 	%f232, %f192;
	setp.lt.f32 	%p413, %f232, 0f00800000;
	mul.f32 	%f1954, %f232, 0f4B800000;
	selp.f32 	%f1955, %f1954, %f232, %p413;
	selp.f32 	%f1956, 0fC1C00000, 0f00000000, %p413;
	mov.b32 	%r381, %f1955;
	add.s32 	%r382, %r381, -1060439283;
	and.b32  	%r383, %r382, -8388608;
	sub.s32 	%r384, %r381, %r383;
	mov.b32 	%f1957, %r384;
	cvt.rn.f32.s32 	%f1958, %r383;
	fma.rn.f32 	%f1959, %f1958, 0f34000000, %f1956;
	add.f32 	%f1960, %f1957, 0fBF800000;
	add.f32 	%f1961, %f1957, 0f3F800000;
	rcp.approx.ftz.f32 	%f1962, %f1961;
	add.f32 	%f1963, %f1960, %f1960;
	mul.f32 	%f1964, %f1963, %f1962;
	mul.f32 	%f1965, %f1964, %f1964;
	sub.f32 	%f1966, %f1960, %f1964;
	add.f32 	%f1967, %f1966, %f1966;
	neg.f32 	%f1968, %f1964;
	fma.rn.f32 	%f1969, %f1968, %f1960, %f1967;
	mul.rn.f32 	%f1970, %f1962, %f1969;
	fma.rn.f32 	%f1971, %f1965, 0f3A2C32E4, 0f3B52E7DB;
	fma.rn.f32 	%f1972, %f1971, %f1965, 0f3C93BB73;
	fma.rn.f32 	%f1973, %f1972, %f1965, 0f3DF6384F;
	mul.rn.f32 	%f1974, %f1973, %f1965;
	fma.rn.f32 	%f1975, %f1964, 0f3FB8AA3B, %f1959;
	sub.f32 	%f1976, %f1959, %f1975;
	fma.rn.f32 	%f1977, %f1964, 0f3FB8AA3B, %f1976;
	fma.rn.f32 	%f1978, %f1970, 0f3FB8AA3B, %f1977;
	fma.rn.f32 	%f1979, %f1964, 0f32A55E34, %f1978;
	mul.f32 	%f1980, %f1974, 0f40400000;
	fma.rn.f32 	%f1981, %f1980, %f1970, %f1979;
	fma.rn.f32 	%f1982, %f1974, %f1964, %f1981;
	add.rn.f32 	%f233, %f1975, %f1982;
	neg.f32 	%f1983, %f1975;
	add.rn.f32 	%f1984, %f233, %f1983;
	neg.f32 	%f1985, %f1984;
	add.rn.f32 	%f234, %f1982, %f1985;
	setp.eq.f32 	%p414, %f192, 0f3F800000;
	mov.f32 	%f3261, 0f3F800000;
	@%p414 bra 	$L__BB3_284;
	setp.num.f32 	%p415, %f232, %f232;
	@%p415 bra 	$L__BB3_282;
	mov.f32 	%f2007, 0f40C00000;
	add.rn.f32 	%f3261, %f192, %f2007;
	bra.uni 	$L__BB3_284;
$L__BB3_282:
	mov.f32 	%f1986, 0f40C00000;
	mul.rn.f32 	%f1987, %f233, %f1986;
	cvt.rni.f32.f32 	%f1988, %f1987;
	sub.f32 	%f1989, %f1987, %f1988;
	neg.f32 	%f1990, %f1987;
	fma.rn.f32 	%f1991, %f233, 0f40C00000, %f1990;
	fma.rn.f32 	%f1992, %f234, 0f40C00000, %f1991;
	add.f32 	%f1993, %f1989, %f1992;
	setp.gt.f32 	%p416, %f1988, 0f00000000;
	selp.b32 	%r385, 0, -2097152000, %p416;
	setp.neu.f32 	%p417, %f192, 0f00000000;
	setp.neu.f32 	%p418, %f232, 0f7F800000;
	setp.lt.f32 	%p419, %f1987, 0f00000000;
	selp.f32 	%f1994, 0f00000000, 0f7F800000, %p419;
	abs.f32 	%f1995, %f1987;
	setp.gt.f32 	%p420, %f1995, 0f43180000;
	cvt.rzi.s32.f32 	%r386, %f1988;
	shl.b32 	%r387, %r386, 23;
	sub.s32 	%r388, %r387, %r385;
	mov.b32 	%f1996, %r388;
	add.s32 	%r389, %r385, 2130706432;
	mov.b32 	%f1997, %r389;
	fma.rn.f32 	%f1998, %f1993, 0f391FCB8E, 0f3AAF85ED;
	fma.rn.f32 	%f1999, %f1998, %f1993, 0f3C1D9856;
	fma.rn.f32 	%f2000, %f1999, %f1993, 0f3D6357BB;
	fma.rn.f32 	%f2001, %f2000, %f1993, 0f3E75FDEC;
	fma.rn.f32 	%f2002, %f2001, %f1993, 0f3F317218;
	fma.rn.f32 	%f2003, %f2002, %f1993, 0f3F800000;
	mul.f32 	%f2004, %f2003, %f1997;
	mul.f32 	%f2005, %f2004, %f1996;
	selp.f32 	%f3261, %f1994, %f2005, %p420;
	and.pred  	%p421, %p417, %p418;
	@%p421 bra 	$L__BB3_284;
	add.f32 	%f2006, %f192, %f192;
	mov.b32 	%r390, %f2006;
	and.b32  	%r391, %r390, 2147483647;
	mov.b32 	%f3261, %r391;
$L__BB3_284:
	cvt.f64.f32 	%fd19, %f3261;
	mov.f32 	%f3262, 0f3F800000;
	@%p414 bra 	$L__BB3_289;
	setp.num.f32 	%p423, %f232, %f232;
	@%p423 bra 	$L__BB3_287;
	mov.f32 	%f2030, 0f40800000;
	add.rn.f32 	%f3262, %f192, %f2030;
	bra.uni 	$L__BB3_289;
$L__BB3_287:
	mov.f32 	%f2009, 0f40800000;
	mul.rn.f32 	%f2010, %f233, %f2009;
	cvt.rni.f32.f32 	%f2011, %f2010;
	sub.f32 	%f2012, %f2010, %f2011;
	neg.f32 	%f2013, %f2010;
	fma.rn.f32 	%f2014, %f233, 0f40800000, %f2013;
	fma.rn.f32 	%f2015, %f234, 0f40800000, %f2014;
	add.f32 	%f2016, %f2012, %f2015;
	setp.gt.f32 	%p424, %f2011, 0f00000000;
	selp.b32 	%r392, 0, -2097152000, %p424;
	setp.neu.f32 	%p425, %f192, 0f00000000;
	setp.neu.f32 	%p426, %f232, 0f7F800000;
	setp.lt.f32 	%p427, %f2010, 0f00000000;
	selp.f32 	%f2017, 0f00000000, 0f7F800000, %p427;
	abs.f32 	%f2018, %f2010;
	setp.gt.f32 	%p428, %f2018, 0f43180000;
	cvt.rzi.s32.f32 	%r393, %f2011;
	shl.b32 	%r394, %r393, 23;
	sub.s32 	%r395, %r394, %r392;
	mov.b32 	%f2019, %r395;
	add.s32 	%r396, %r392, 2130706432;
	mov.b32 	%f2020, %r396;
	fma.rn.f32 	%f2021, %f2016, 0f391FCB8E, 0f3AAF85ED;
	fma.rn.f32 	%f2022, %f2021, %f2016, 0f3C1D9856;
	fma.rn.f32 	%f2023, %f2022, %f2016, 0f3D6357BB;
	fma.rn.f32 	%f2024, %f2023, %f2016, 0f3E75FDEC;
	fma.rn.f32 	%f2025, %f2024, %f2016, 0f3F317218;
	fma.rn.f32 	%f2026, %f2025, %f2016, 0f3F800000;
	mul.f32 	%f2027, %f2026, %f2020;
	mul.f32 	%f2028, %f2027, %f2019;
	selp.f32 	%f3262, %f2017, %f2028, %p428;
	and.pred  	%p429, %p425, %p426;
	@%p429 bra 	$L__BB3_289;
	add.f32 	%f2029, %f192, %f192;
	mov.b32 	%r397, %f2029;
	and.b32  	%r398, %r397, 2147483647;
	mov.b32 	%f3262, %r398;
$L__BB3_289:
	cvt.f64.f32 	%fd134, %f3262;
	mul.f64 	%fd135, %fd134, 0dC073B00000000000;
	fma.rn.f64 	%fd20, %fd19, 0d406CE00000000000, %fd135;
	mov.f32 	%f2032, 0f40000000;
	mul.rn.f32 	%f2033, %f233, %f2032;
	neg.f32 	%f2034, %f2033;
	fma.rn.f32 	%f2035, %f233, 0f40000000, %f2034;
	fma.rn.f32 	%f2036, %f234, 0f40000000, %f2035;
	cvt.rni.f32.f32 	%f2037, %f2033;
	sub.f32 	%f2038, %f2033, %f2037;
	add.f32 	%f2039, %f2038, %f2036;
	fma.rn.f32 	%f2040, %f2039, 0f391FCB8E, 0f3AAF85ED;
	fma.rn.f32 	%f2041, %f2040, %f2039, 0f3C1D9856;
	fma.rn.f32 	%f2042, %f2041, %f2039, 0f3D6357BB;
	fma.rn.f32 	%f2043, %f2042, %f2039, 0f3E75FDEC;
	fma.rn.f32 	%f2044, %f2043, %f2039, 0f3F317218;
	fma.rn.f32 	%f2045, %f2044, %f2039, 0f3F800000;
	cvt.rzi.s32.f32 	%r399, %f2037;
	setp.gt.f32 	%p431, %f2037, 0f00000000;
	selp.b32 	%r400, 0, -2097152000, %p431;
	add.s32 	%r401, %r400, 2130706432;
	mov.b32 	%f2046, %r401;
	mul.f32 	%f2047, %f2045, %f2046;
	shl.b32 	%r402, %r399, 23;
	sub.s32 	%r403, %r402, %r400;
	mov.b32 	%f2048, %r403;
	mul.f32 	%f2049, %f2047, %f2048;
	abs.f32 	%f2050, %f2033;
	setp.gt.f32 	%p432, %f2050, 0f43180000;
	setp.lt.f32 	%p433, %f2033, 0f00000000;
	selp.f32 	%f2051, 0f00000000, 0f7F800000, %p433;
	selp.f32 	%f243, %f2051, %f2049, %p432;
	mov.f32 	%f3263, 0f3F800000;
	@%p414 bra 	$L__BB3_294;
	setp.num.f32 	%p434, %f232, %f232;
	@%p434 bra 	$L__BB3_292;
	mov.f32 	%f2053, 0f40000000;
	add.rn.f32 	%f3263, %f192, %f2053;
	bra.uni 	$L__BB3_294;
$L__BB3_292:
	setp.neu.f32 	%p435, %f192, 0f00000000;
	setp.neu.f32 	%p436, %f232, 0f7F800000;
	and.pred  	%p437, %p435, %p436;
	mov.f32 	%f3263, %f243;
	@%p437 bra 	$L__BB3_294;
	add.f32 	%f2052, %f192, %f192;
	mov.b32 	%r404, %f2052;
	and.b32  	%r405, %r404, 2147483647;
	mov.b32 	%f3263, %r405;
$L__BB3_294:
	cvt.f64.f32 	%fd136, %f3263;
	fma.rn.f64 	%fd137, %fd136, 0d405A400000000000, %fd20;
	add.f64 	%fd138, %fd137, 0dC014000000000000;
	mul.f64 	%fd139, %fd138, 0d3FB0000000000000;
	cvt.rn.f32.f64 	%f3280, %fd139;
	bra.uni 	$L__BB3_390;
$L__BB3_295:
	setp.neu.f32 	%p391, %f192, 0f00000000;
	setp.neu.f32 	%p392, %f248, 0f7F800000;
	and.pred  	%p393, %p391, %p392;
	@%p393 bra 	$L__BB3_297;
	add.f32 	%f3264, %f192, %f192;
	bra.uni 	$L__BB3_299;
$L__BB3_297:
	setp.geu.f32 	%p394, %f192, 0f00000000;
	mov.f32 	%f3264, %f251;
	@%p394 bra 	$L__BB3_299;
	neg.f32 	%f3264, %f251;
$L__BB3_299:
	cvt.f64.f32 	%fd21, %f3264;
	mov.f32 	%f1910, 0f40A00000;
	mul.rn.f32 	%f1911, %f249, %f1910;
	neg.f32 	%f1912, %f1911;
	fma.rn.f32 	%f1913, %f249, 0f40A00000, %f1912;
	fma.rn.f32 	%f1914, %f250, 0f40A00000, %f1913;
	cvt.rni.f32.f32 	%f1915, %f1911;
	sub.f32 	%f1916, %f1911, %f1915;
	add.f32 	%f1917, %f1916, %f1914;
	fma.rn.f32 	%f1918, %f1917, 0f391FCB8E, 0f3AAF85ED;
	fma.rn.f32 	%f1919, %f1918, %f1917, 0f3C1D9856;
	fma.rn.f32 	%f1920, %f1919, %f1917, 0f3D6357BB;
	fma.rn.f32 	%f1921, %f1920, %f1917, 0f3E75FDEC;
	fma.rn.f32 	%f1922, %f1921, %f1917, 0f3F317218;
	fma.rn.f32 	%f1923, %f1922, %f1917, 0f3F800000;
	cvt.rzi.s32.f32 	%r371, %f1915;
	setp.gt.f32 	%p396, %f1915, 0f00000000;
	selp.b32 	%r372, 0, -2097152000, %p396;
	add.s32 	%r373, %r372, 2130706432;
	mov.b32 	%f1924, %r373;
	mul.f32 	%f1925, %f1923, %f1924;
	shl.b32 	%r374, %r371, 23;
	sub.s32 	%r375, %r374, %r372;
	mov.b32 	%f1926, %r375;
	mul.f32 	%f1927, %f1925, %f1926;
	abs.f32 	%f1928, %f1911;
	setp.gt.f32 	%p397, %f1928, 0f43180000;
	setp.lt.f32 	%p398, %f1911, 0f00000000;
	selp.f32 	%f1929, 0f00000000, 0f7F800000, %p398;
	selp.f32 	%f256, %f1929, %f1927, %p397;
	mov.f32 	%f3265, 0f3F800000;
	@%p389 bra 	$L__BB3_306;
	setp.num.f32 	%p399, %f248, %f248;
	@%p399 bra 	$L__BB3_302;
	mov.f32 	%f1930, 0f40A00000;
	add.rn.f32 	%f3265, %f192, %f1930;
	bra.uni 	$L__BB3_306;
$L__BB3_302:
	setp.neu.f32 	%p400, %f192, 0f00000000;
	setp.neu.f32 	%p401, %f248, 0f7F800000;
	and.pred  	%p402, %p400, %p401;
	@%p402 bra 	$L__BB3_304;
	add.f32 	%f3265, %f192, %f192;
	bra.uni 	$L__BB3_306;
$L__BB3_304:
	setp.geu.f32 	%p403, %f192, 0f00000000;
	mov.f32 	%f3265, %f256;
	@%p403 bra 	$L__BB3_306;
	neg.f32 	%f3265, %f256;
$L__BB3_306:
	cvt.f64.f32 	%fd127, %f3265;
	mul.f64 	%fd128, %fd127, 0dC085A80000000000;
	fma.rn.f64 	%fd22, %fd21, 0d407AD00000000000, %fd128;
	mov.f32 	%f1932, 0f40400000;
	mul.rn.f32 	%f1933, %f249, %f1932;
	neg.f32 	%f1934, %f1933;
	fma.rn.f32 	%f1935, %f249, 0f40400000, %f1934;
	fma.rn.f32 	%f1936, %f250, 0f40400000, %f1935;
	cvt.rni.f32.f32 	%f1937, %f1933;
	sub.f32 	%f1938, %f1933, %f1937;
	add.f32 	%f1939, %f1938, %f1936;
	fma.rn.f32 	%f1940, %f1939, 0f391FCB8E, 0f3AAF85ED;
	fma.rn.f32 	%f1941, %f1940, %f1939, 0f3C1D9856;
	fma.rn.f32 	%f1942, %f1941, %f1939, 0f3D6357BB;
	fma.rn.f32 	%f1943, %f1942, %f1939, 0f3E75FDEC;
	fma.rn.f32 	%f1944, %f1943, %f1939, 0f3F317218;
	fma.rn.f32 	%f1945, %f1944, %f1939, 0f3F800000;
	cvt.rzi.s32.f32 	%r376, %f1937;
	setp.gt.f32 	%p405, %f1937, 0f00000000;
	selp.b32 	%r377, 0, -2097152000, %p405;
	add.s32 	%r378, %r377, 2130706432;
	mov.b32 	%f1946, %r378;
	mul.f32 	%f1947, %f1945, %f1946;
	shl.b32 	%r379, %r376, 23;
	sub.s32 	%r380, %r379, %r377;
	mov.b32 	%f1948, %r380;
	mul.f32 	%f1949, %f1947, %f1948;
	abs.f32 	%f1950, %f1933;
	setp.gt.f32 	%p406, %f1950, 0f43180000;
	setp.lt.f32 	%p407, %f1933, 0f00000000;
	selp.f32 	%f1951, 0f00000000, 0f7F800000, %p407;
	selp.f32 	%f261, %f1951, %f1949, %p406;
	mov.f32 	%f3266, 0f3F800000;
	@%p389 bra 	$L__BB3_313;
	setp.num.f32 	%p408, %f248, %f248;
	@%p408 bra 	$L__BB3_309;
	mov.f32 	%f1952, 0f40400000;
	add.rn.f32 	%f3266, %f192, %f1952;
	bra.uni 	$L__BB3_313;
$L__BB3_309:
	setp.neu.f32 	%p409, %f192, 0f00000000;
	setp.neu.f32 	%p410, %f248, 0f7F800000;
	and.pred  	%p411, %p409, %p410;
	@%p411 bra 	$L__BB3_311;
	add.f32 	%f3266, %f192, %f192;
	bra.uni 	$L__BB3_313;
$L__BB3_311:
	setp.geu.f32 	%p412, %f192, 0f00000000;
	mov.f32 	%f3266, %f261;
	@%p412 bra 	$L__BB3_313;
	neg.f32 	%f3266, %f261;
$L__BB3_313:
	cvt.f64.f32 	%fd129, %f3266;
	fma.rn.f64 	%fd130, %fd129, 0d4073B00000000000, %fd22;
	cvt.f64.f32 	%fd131, %f192;
	fma.rn.f64 	%fd132, %fd131, 0dC041800000000000, %fd130;
	mul.f64 	%fd133, %fd132, 0d3FB0000000000000;
	cvt.rn.f32.f64 	%f3280, %fd133;
	bra.uni 	$L__BB3_390;
$L__BB3_314:
	abs.f32 	%f267, %f192;
	setp.lt.f32 	%p352, %f267, 0f00800000;
	mul.f32 	%f1732, %f267, 0f4B800000;
	selp.f32 	%f1733, %f1732, %f267, %p352;
	selp.f32 	%f1734, 0fC1C00000, 0f00000000, %p352;
	mov.b32 	%r330, %f1733;
	add.s32 	%r331, %r330, -1060439283;
	and.b32  	%r332, %r331, -8388608;
	sub.s32 	%r333, %r330, %r332;
	mov.b32 	%f1735, %r333;
	cvt.rn.f32.s32 	%f1736, %r332;
	fma.rn.f32 	%f1737, %f1736, 0f34000000, %f1734;
	add.f32 	%f1738, %f1735, 0fBF800000;
	add.f32 	%f1739, %f1735, 0f3F800000;
	rcp.approx.ftz.f32 	%f1740, %f1739;
	add.f32 	%f1741, %f1738, %f1738;
	mul.f32 	%f1742, %f1741, %f1740;
	mul.f32 	%f1743, %f1742, %f1742;
	sub.f32 	%f1744, %f1738, %f1742;
	add.f32 	%f1745, %f1744, %f1744;
	neg.f32 	%f1746, %f1742;
	fma.rn.f32 	%f1747, %f1746, %f1738, %f1745;
	mul.rn.f32 	%f1748, %f1740, %f1747;
	fma.rn.f32 	%f1749, %f1743, 0f3A2C32E4, 0f3B52E7DB;
	fma.rn.f32 	%f1750, %f1749, %f1743, 0f3C93BB73;
	fma.rn.f32 	%f1751, %f1750, %f1743, 0f3DF6384F;
	mul.rn.f32 	%f1752, %f1751, %f1743;
	fma.rn.f32 	%f1753, %f1742, 0f3FB8AA3B, %f1737;
	sub.f32 	%f1754, %f1737, %f1753;
	fma.rn.f32 	%f1755, %f1742, 0f3FB8AA3B, %f1754;
	fma.rn.f32 	%f1756, %f1748, 0f3FB8AA3B, %f1755;
	fma.rn.f32 	%f1757, %f1742, 0f32A55E34, %f1756;
	mul.f32 	%f1758, %f1752, 0f40400000;
	fma.rn.f32 	%f1759, %f1758, %f1748, %f1757;
	fma.rn.f32 	%f1760, %f1752, %f1742, %f1759;
	add.rn.f32 	%f268, %f1753, %f1760;
	neg.f32 	%f1761, %f1753;
	add.rn.f32 	%f1762, %f268, %f1761;
	neg.f32 	%f1763, %f1762;
	add.rn.f32 	%f269, %f1760, %f1763;
	setp.eq.f32 	%p353, %f192, 0f3F800000;
	mov.f32 	%f3267, 0f3F800000;
	@%p353 bra 	$L__BB3_319;
	setp.num.f32 	%p354, %f267, %f267;
	@%p354 bra 	$L__BB3_317;
	mov.f32 	%f1785, 0f41000000;
	add.rn.f32 	%f3267, %f192, %f1785;
	bra.uni 	$L__BB3_319;
$L__BB3_317:
	mov.f32 	%f1764, 0f41000000;
	mul.rn.f32 	%f1765, %f268, %f1764;
	cvt.rni.f32.f32 	%f1766, %f1765;
	sub.f32 	%f1767, %f1765, %f1766;
	neg.f32 	%f1768, %f1765;
	fma.rn.f32 	%f1769, %f268, 0f41000000, %f1768;
	fma.rn.f32 	%f1770, %f269, 0f41000000, %f1769;
	add.f32 	%f1771, %f1767, %f1770;
	setp.gt.f32 	%p355, %f1766, 0f00000000;
	selp.b32 	%r334, 0, -2097152000, %p355;
	setp.neu.f32 	%p356, %f192, 0f00000000;
	setp.neu.f32 	%p357, %f267, 0f7F800000;
	setp.lt.f32 	%p358, %f1765, 0f00000000;
	selp.f32 	%f1772, 0f00000000, 0f7F800000, %p358;
	abs.f32 	%f1773, %f1765;
	setp.gt.f32 	%p359, %f1773, 0f43180000;
	cvt.rzi.s32.f32 	%r335, %f1766;
	shl.b32 	%r336, %r335, 23;
	sub.s32 	%r337, %r336, %r334;
	mov.b32 	%f1774, %r337;
	add.s32 	%r338, %r334, 2130706432;
	mov.b32 	%f1775, %r338;
	fma.rn.f32 	%f1776, %f1771, 0f391FCB8E, 0f3AAF85ED;
	fma.rn.f32 	%f1777, %f1776, %f1771, 0f3C1D9856;
	fma.rn.f32 	%f1778, %f1777, %f1771, 0f3D6357BB;
	fma.rn.f32 	%f1779, %f1778, %f1771, 0f3E75FDEC;
	fma.rn.f32 	%f1780, %f1779, %f1771, 0f3F317218;
	fma.rn.f32 	%f1781, %f1780, %f1771, 0f3F800000;
	mul.f32 	%f1782, %f1781, %f1775;
	mul.f32 	%f1783, %f1782, %f1774;
	selp.f32 	%f3267, %f1772, %f1783, %p359;
	and.pred  	%p360, %p356, %p357;
	@%p360 bra 	$L__BB3_319;
	add.f32 	%f1784, %f192, %f192;
	mov.b32 	%r339, %f1784;
	and.b32  	%r340, %r339, 2147483647;
	mov.b32 	%f3267, %r340;
$L__BB3_319:
	cvt.f64.f32 	%fd23, %f3267;
	mov.f32 	%f3268, 0f3F800000;
	@%p353 bra 	$L__BB3_324;
	setp.num.f32 	%p362, %f267, %f267;
	@%p362 bra 	$L__BB3_322;
	mov.f32 	%f1808, 0f40C00000;
	add.rn.f32 	%f3268, %f192, %f1808;
	bra.uni 	$L__BB3_324;
$L__BB3_322:
	mov.f32 	%f1787, 0f40C00000;
	mul.rn.f32 	%f1788, %f268, %f1787;
	cvt.rni.f32.f32 	%f1789, %f1788;
	sub.f32 	%f1790, %f1788, %f1789;
	neg.f32 	%f1791, %f1788;
	fma.rn.f32 	%f1792, %f268, 0f40C00000, %f1791;
	fma.rn.f32 	%f1793, %f269, 0f40C00000, %f1792;
	add.f32 	%f1794, %f1790, %f1793;
	setp.gt.f32 	%p363, %f1789, 0f00000000;
	selp.b32 	%r341, 0, -2097152000, %p363;
	setp.neu.f32 	%p364, %f192, 0f00000000;
	setp.neu.f32 	%p365, %f267, 0f7F800000;
	setp.lt.f32 	%p366, %f1788, 0f00000000;
	selp.f32 	%f1795, 0f00000000, 0f7F800000, %p366;
	abs.f32 	%f1796, %f1788;
	setp.gt.f32 	%p367, %f1796, 0f43180000;
	cvt.rzi.s32.f32 	%r342, %f1789;
	shl.b32 	%r343, %r342, 23;
	sub.s32 	%r344, %r343, %r341;
	mov.b32 	%f1797, %r344;
	add.s32 	%r345, %r341, 2130706432;
	mov.b32 	%f1798, %r345;
	fma.rn.f32 	%f1799, %f1794, 0f391FCB8E, 0f3AAF85ED;
	fma.rn.f32 	%f1800, %f1799, %f1794, 0f3C1D9856;
	fma.rn.f32 	%f1801, %f1800, %f1794, 0f3D6357BB;
	fma.rn.f32 	%f1802, %f1801, %f1794, 0f3E75FDEC;
	fma.rn.f32 	%f1803, %f1802, %f1794, 0f3F317218;
	fma.rn.f32 	%f1804, %f1803, %f1794, 0f3F800000;
	mul.f32 	%f1805, %f1804, %f1798;
	mul.f32 	%f1806, %f1805, %f1797;
	selp.f32 	%f3268, %f1795, %f1806, %p367;
	and.pred  	%p368, %p364, %p365;
	@%p368 bra 	$L__BB3_324;
	add.f32 	%f1807, %f192, %f192;
	mov.b32 	%r346, %f1807;
	and.b32  	%r347, %r346, 2147483647;
	mov.b32 	%f3268, %r347;
$L__BB3_324:
	cvt.f64.f32 	%fd120, %f3268;
	mul.f64 	%fd121, %fd120, 0dC0C7760000000000;
	fma.rn.f64 	%fd24, %fd23, 0d40B9230000000000, %fd121;
	mov.f32 	%f3269, 0f3F800000;
	@%p353 bra 	$L__BB3_329;
	setp.num.f32 	%p370, %f267, %f267;
	@%p370 bra 	$L__BB3_327;
	mov.f32 	%f1831, 0f40800000;
	add.rn.f32 	%f3269, %f192, %f1831;
	bra.uni 	$L__BB3_329;
$L__BB3_327:
	mov.f32 	%f1810, 0f40800000;
	mul.rn.f32 	%f1811, %f268, %f1810;
	cvt.rni.f32.f32 	%f1812, %f1811;
	sub.f32 	%f1813, %f1811, %f1812;
	neg.f32 	%f1814, %f1811;
	fma.rn.f32 	%f1815, %f268, 0f40800000, %f1814;
	fma.rn.f32 	%f1816, %f269, 0f40800000, %f1815;
	add.f32 	%f1817, %f1813, %f1816;
	setp.gt.f32 	%p371, %f1812, 0f00000000;
	selp.b32 	%r348, 0, -2097152000, %p371;
	setp.neu.f32 	%p372, %f192, 0f00000000;
	setp.neu.f32 	%p373, %f267, 0f7F800000;
	setp.lt.f32 	%p374, %f1811, 0f00000000;
	selp.f32 	%f1818, 0f00000000, 0f7F800000, %p374;
	abs.f32 	%f1819, %f1811;
	setp.gt.f32 	%p375, %f1819, 0f43180000;
	cvt.rzi.s32.f32 	%r349, %f1812;
	shl.b32 	%r350, %r349, 23;
	sub.s32 	%r351, %r350, %r348;
	mov.b32 	%f1820, %r351;
	add.s32 	%r352, %r348, 2130706432;
	mov.b32 	%f1821, %r352;
	fma.rn.f32 	%f1822, %f1817, 0f391FCB8E, 0f3AAF85ED;
	fma.rn.f32 	%f1823, %f1822, %f1817, 0f3C1D9856;
	fma.rn.f32 	%f1824, %f1823, %f1817, 0f3D6357BB;
	fma.rn.f32 	%f1825, %f1824, %f1817, 0f3E75FDEC;
	fma.rn.f32 	%f1826, %f1825, %f1817, 0f3F317218;
	fma.rn.f32 	%f1827, %f1826, %f1817, 0f3F800000;
	mul.f32 	%f1828, %f1827, %f1821;
	mul.f32 	%f1829, %f1828, %f1820;
	selp.f32 	%f3269, %f1818, %f1829, %p375;
	and.pred  	%p376, %p372, %p373;
	@%p376 bra 	$L__BB3_329;
	add.f32 	%f1830, %f192, %f192;
	mov.b32 	%r353, %f1830;
	and.b32  	%r354, %r353, 2147483647;
	mov.b32 	%f3269, %r354;
$L__BB3_329:
	cvt.f64.f32 	%fd122, %f3269;
	fma.rn.f64 	%fd25, %fd122, 0d40BB120000000000, %fd24;
	mov.f32 	%f1833, 0f40000000;
	mul.rn.f32 	%f1834, %f268, %f1833;
	neg.f32 	%f1835, %f1834;
	fma.rn.f32 	%f1836, %f268, 0f40000000, %f1835;
	fma.rn.f32 	%f1837, %f269, 0f40000000, %f1836;
	cvt.rni.f32.f32 	%f1838, %f1834;
	sub.f32 	%f1839, %f1834, %f1838;
	add.f32 	%f1840, %f1839, %f1837;
	fma.rn.f32 	%f1841, %f1840, 0f391FCB8E, 0f3AAF85ED;
	fma.rn.f32 	%f1842, %f1841, %f1840, 0f3C1D9856;
	fma.rn.f32 	%f1843, %f1842, %f1840, 0f3D6357BB;
	fma.rn.f32 	%f1844, %f1843, %f1840, 0f3E75FDEC;
	fma.rn.f32 	%f1845, %f1844, %f1840, 0f3F317218;
	fma.rn.f32 	%f1846, %f1845, %f1840, 0f3F800000;
	cvt.rzi.s32.f32 	%r355, %f1838;
	setp.gt.f32 	%p378, %f1838, 0f00000000;
	selp.b32 	%r356, 0, -2097152000, %p378;
	add.s32 	%r357, %r356, 2130706432;
	mov.b32 	%f1847, %r357;
	mul.f32 	%f1848, %f1846, %f1847;
	shl.b32 	%r358, %r355, 23;
	sub.s32 	%r359, %r358, %r356;
	mov.b32 	%f1849, %r359;
	mul.f32 	%f1850, %f1848, %f1849;
	abs.f32 	%f1851, %f1834;
	setp.gt.f32 	%p379, %f1851, 0f43180000;
	setp.lt.f32 	%p380, %f1834, 0f00000000;
	selp.f32 	%f1852, 0f00000000, 0f7F800000, %p380;
	selp.f32 	%f282, %f1852, %f1850, %p379;
	mov.f32 	%f3270, 0f3F800000;
	@%p353 bra 	$L__BB3_334;
	setp.num.f32 	%p381, %f267, %f267;
	@%p381 bra 	$L__BB3_332;
	mov.f32 	%f1854, 0f40000000;
	add.rn.f32 	%f3270, %f192, %f1854;
	bra.uni 	$L__BB3_334;
$L__BB3_332:
	setp.neu.f32 	%p382, %f192, 0f00000000;
	setp.neu.f32 	%p383, %f267, 0f7F800000;
	and.pred  	%p384, %p382, %p383;
	mov.f32 	%f3270, %f282;
	@%p384 bra 	$L__BB3_334;
	add.f32 	%f1853, %f192, %f192;
	mov.b32 	%r360, %f1853;
	and.b32  	%r361, %r360, 2147483647;
	mov.b32 	%f3270, %r361;
$L__BB3_334:
	cvt.f64.f32 	%fd123, %f3270;
	fma.rn.f64 	%fd124, %fd123, 0dC093B00000000000, %fd25;
	add.f64 	%fd125, %fd124, 0d4041800000000000;
	mul.f64 	%fd126, %fd125, 0d3F80000000000000;
	cvt.rn.f32.f64 	%f3280, %fd126;
	bra.uni 	$L__BB3_390;
$L__BB3_335:
	abs.f32 	%f287, %f192;
	setp.lt.f32 	%p315, %f287, 0f00800000;
	mul.f32 	%f1611, %f287, 0f4B800000;
	selp.f32 	%f1612, %f1611, %f287, %p315;
	selp.f32 	%f1613, 0fC1C00000, 0f00000000, %p315;
	mov.b32 	%r306, %f1612;
	add.s32 	%r307, %r306, -1060439283;
	and.b32  	%r308, %r307, -8388608;
	sub.s32 	%r309, %r306, %r308;
	mov.b32 	%f1614, %r309;
	cvt.rn.f32.s32 	%f1615, %r308;
	fma.rn.f32 	%f1616, %f1615, 0f34000000, %f1613;
	add.f32 	%f1617, %f1614, 0fBF800000;
	add.f32 	%f1618, %f1614, 0f3F800000;
	rcp.approx.ftz.f32 	%f1619, %f1618;
	add.f32 	%f1620, %f1617, %f1617;
	mul.f32 	%f1621, %f1620, %f1619;
	mul.f32 	%f1622, %f1621, %f1621;
	sub.f32 	%f1623, %f1617, %f1621;
	add.f32 	%f1624, %f1623, %f1623;
	neg.f32 	%f1625, %f1621;
	fma.rn.f32 	%f1626, %f1625, %f1617, %f1624;
	mul.rn.f32 	%f1627, %f1619, %f1626;
	fma.rn.f32 	%f1628, %f1622, 0f3A2C32E4, 0f3B52E7DB;
	fma.rn.f32 	%f1629, %f1628, %f1622, 0f3C93BB73;
	fma.rn.f32 	%f1630, %f1629, %f1622, 0f3DF6384F;
	mul.rn.f32 	%f1631, %f1630, %f1622;
	fma.rn.f32 	%f1632, %f1621, 0f3FB8AA3B, %f1616;
	sub.f32 	%f1633, %f1616, %f1632;
	fma.rn.f32 	%f1634, %f1621, 0f3FB8AA3B, %f1633;
	fma.rn.f32 	%f1635, %f1627, 0f3FB8AA3B, %f1634;
	fma.rn.f32 	%f1636, %f1621, 0f32A55E34, %f1635;
	mul.f32 	%f1637, %f1631, 0f40400000;
	fma.rn.f32 	%f1638, %f1637, %f1627, %f1636;
	fma.rn.f32 	%f1639, %f1631, %f1621, %f1638;
	add.rn.f32 	%f288, %f1632, %f1639;
	neg.f32 	%f1640, %f1632;
	add.rn.f32 	%f1641, %f288, %f1640;
	neg.f32 	%f1642, %f1641;
	add.rn.f32 	%f289, %f1639, %f1642;
	mov.f32 	%f1643, 0f41100000;
	mul.rn.f32 	%f1644, %f288, %f1643;
	neg.f32 	%f1645, %f1644;
	fma.rn.f32 	%f1646, %f288, 0f41100000, %f1645;
	fma.rn.f32 	%f1647, %f289, 0f41100000, %f1646;
	cvt.rni.f32.f32 	%f1648, %f1644;
	sub.f32 	%f1649, %f1644, %f1648;
	add.f32 	%f1650, %f1649, %f1647;
	fma.rn.f32 	%f1651, %f1650, 0f391FCB8E, 0f3AAF85ED;
	fma.rn.f32 	%f1652, %f1651, %f1650, 0f3C1D9856;
	fma.rn.f32 	%f1653, %f1652, %f1650, 0f3D6357BB;
	fma.rn.f32 	%f1654, %f1653, %f1650, 0f3E75FDEC;
	fma.rn.f32 	%f1655, %f1654, %f1650, 0f3F317218;
	fma.rn.f32 	%f1656, %f1655, %f1650, 0f3F800000;
	cvt.rzi.s32.f32 	%r310, %f1648;
	setp.gt.f32 	%p316, %f1648, 0f00000000;
	selp.b32 	%r311, 0, -2097152000, %p316;
	add.s32 	%r312, %r311, 2130706432;
	mov.b32 	%f1657, %r312;
	mul.f32 	%f1658, %f1656, %f1657;
	shl.b32 	%r313, %r310, 23;
	sub.s32 	%r314, %r313, %r311;
	mov.b32 	%f1659, %r314;
	mul.f32 	%f1660, %f1658, %f1659;
	abs.f32 	%f1661, %f1644;
	setp.gt.f32 	%p317, %f1661, 0f43180000;
	setp.lt.f32 	%p318, %f1644, 0f00000000;
	selp.f32 	%f1662, 0f00000000, 0f7F800000, %p318;
	selp.f32 	%f290, %f1662, %f1660, %p317;
	setp.eq.f32 	%p319, %f192, 0f3F800000;
	mov.f32 	%f3271, 0f3F800000;
	@%p319 bra 	$L__BB3_342;
	setp.num.f32 	%p320, %f287, %f287;
	@%p320 bra 	$L__BB3_338;
	mov.f32 	%f1663, 0f41100000;
	add.rn.f32 	%f3271, %f192, %f1663;
	bra.uni 	$L__BB3_342;
$L__BB3_338:
	setp.neu.f32 	%p321, %f192, 0f00000000;
	setp.neu.f32 	%p322, %f287, 0f7F800000;
	and.pred  	%p323, %p321, %p322;
	@%p323 bra 	$L__BB3_340;
	add.f32 	%f3271, %f192, %f192;
	bra.uni 	$L__BB3_342;
$L__BB3_340:
	setp.geu.f32 	%p324, %f192, 0f00000000;
	mov.f32 	%f3271, %f290;
	@%p324 bra 	$L__BB3_342;
	neg.f32 	%f3271, %f290;
$L__BB3_342:
	cvt.f64.f32 	%fd26, %f3271;
	mov.f32 	%f1665, 0f40E00000;
	mul.rn.f32 	%f1666, %f288, %f1665;
	neg.f32 	%f1667, %f1666;
	fma.rn.f32 	%f1668, %f288, 0f40E00000, %f1667;
	fma.rn.f32 	%f1669, %f289, 0f40E00000, %f1668;
	cvt.rni.f32.f32 	%f1670, %f1666;
	sub.f32 	%f1671, %f1666, %f1670;
	add.f32 	%f1672, %f1671, %f1669;
	fma.rn.f32 	%f1673, %f1672, 0f391FCB8E, 0f3AAF85ED;
	fma.rn.f32 	%f1674, %f1673, %f1672, 0f3C1D9856;
	fma.rn.f32 	%f1675, %f1674, %f1672, 0f3D6357BB;
	fma.rn.f32 	%f1676, %f1675, %f1672, 0f3E75FDEC;
	fma.rn.f32 	%f1677, %f1676, %f1672, 0f3F317218;
	fma.rn.f32 	%f1678, %f1677, %f1672, 0f3F800000;
	cvt.rzi.s32.f32 	%r315, %f1670;
	setp.gt.f32 	%p326, %f1670, 0f00000000;
	selp.b32 	%r316, 0, -2097152000, %p326;
	add.s32 	%r317, %r316, 2130706432;
	mov.b32 	%f1679, %r317;
	mul.f32 	%f1680, %f1678, %f1679;
	shl.b32 	%r318, %r315, 23;
	sub.s32 	%r319, %r318, %r316;
	mov.b32 	%f1681, %r319;
	mul.f32 	%f1682, %f1680, %f1681;
	abs.f32 	%f1683, %f1666;
	setp.gt.f32 	%p327, %f1683, 0f43180000;
	setp.lt.f32 	%p328, %f1666, 0f00000000;
	selp.f32 	%f1684, 0f00000000, 0f7F800000, %p328;
	selp.f32 	%f295, %f1684, %f1682, %p327;
	mov.f32 	%f3272, 0f3F800000;
	@%p319 bra 	$L__BB3_349;
	setp.num.f32 	%p329, %f287, %f287;
	@%p329 bra 	$L__BB3_345;
	mov.f32 	%f1685, 0f40E00000;
	add.rn.f32 	%f3272, %f192, %f1685;
	bra.uni 	$L__BB3_349;
$L__BB3_345:
	setp.neu.f32 	%p330, %f192, 0f00000000;
	setp.neu.f32 	%p331, %f287, 0f7F800000;
	and.pred  	%p332, %p330, %p331;
	@%p332 bra 	$L__BB3_347;
	add.f32 	%f3272, %f192, %f192;
	bra.uni 	$L__BB3_349;
$L__BB3_347:
	setp.geu.f32 	%p333, %f192, 0f00000000;
	mov.f32 	%f3272, %f295;
	@%p333 bra 	$L__BB3_349;
	neg.f32 	%f3272, %f295;
$L__BB3_349:
	cvt.f64.f32 	%fd112, %f3272;
	mul.f64 	%fd113, %fd112, 0dC0D9230000000000;
	fma.rn.f64 	%fd27, %fd26, 0d40C7BD8000000000, %fd113;
	mov.f32 	%f1687, 0f40A00000;
	mul.rn.f32 	%f1688, %f288, %f1687;
	neg.f32 	%f1689, %f1688;
	fma.rn.f32 	%f1690, %f288, 0f40A00000, %f1689;
	fma.rn.f32 	%f1691, %f289, 0f40A00000, %f1690;
	cvt.rni.f32.f32 	%f1692, %f1688;
	sub.f32 	%f1693, %f1688, %f1692;
	add.f32 	%f1694, %f1693, %f1691;
	fma.rn.f32 	%f1695, %f1694, 0f391FCB8E, 0f3AAF85ED;
	fma.rn.f32 	%f1696, %f1695, %f1694, 0f3C1D9856;
	fma.rn.f32 	%f1697, %f1696, %f1694, 0f3D6357BB;
	fma.rn.f32 	%f1698, %f1697, %f1694, 0f3E75FDEC;
	fma.rn.f32 	%f1699, %f1698, %f1694, 0f3F317218;
	fma.rn.f32 	%f1700, %f1699, %f1694, 0f3F800000;
	cvt.rzi.s32.f32 	%r320, %f1692;
	setp.gt.f32 	%p335, %f1692, 0f00000000;
	selp.b32 	%r321, 0, -2097152000, %p335;
	add.s32 	%r322, %r321, 2130706432;
	mov.b32 	%f1701, %r322;
	mul.f32 	%f1702, %f1700, %f1701;
	shl.b32 	%r323, %r320, 23;
	sub.s32 	%r324, %r323, %r321;
	mov.b32 	%f1703, %r324;
	mul.f32 	%f1704, %f1702, %f1703;
	abs.f32 	%f1705, %f1688;
	setp.gt.f32 	%p336, %f1705, 0f43180000;
	setp.lt.f32 	%p337, %f1688, 0f00000000;
	selp.f32 	%f1706, 0f00000000, 0f7F800000, %p337;
	selp.f32 	%f300, %f1706, %f1704, %p336;
	mov.f32 	%f3273, 0f3F800000;
	@%p319 bra 	$L__BB3_356;
	setp.num.f32 	%p338, %f287, %f287;
	@%p338 bra 	$L__BB3_352;
	mov.f32 	%f1707, 0f40A00000;
	add.rn.f32 	%f3273, %f192, %f1707;
	bra.uni 	$L__BB3_356;
$L__BB3_352:
	setp.neu.f32 	%p339, %f192, 0f00000000;
	setp.neu.f32 	%p340, %f287, 0f7F800000;
	and.pred  	%p341, %p339, %p340;
	@%p341 bra 	$L__BB3_354;
	add.f32 	%f3273, %f192, %f192;
	bra.uni 	$L__BB3_356;
$L__BB3_354:
	setp.geu.f32 	%p342, %f192, 0f00000000;
	mov.f32 	%f3273, %f300;
	@%p342 bra 	$L__BB3_356;
	neg.f32 	%f3273, %f300;
$L__BB3_356:
	mul.f32 	%f1709, %f3273, 0f468CC400;
	cvt.f64.f32 	%fd114, %f1709;
	add.f64 	%fd28, %fd27, %fd114;
	mov.f32 	%f1710, 0f40400000;
	mul.rn.f32 	%f1711, %f288, %f1710;
	neg.f32 	%f1712, %f1711;
	fma.rn.f32 	%f1713, %f288, 0f40400000, %f1712;
	fma.rn.f32 	%f1714, %f289, 0f40400000, %f1713;
	cvt.rni.f32.f32 	%f1715, %f1711;
	sub.f32 	%f1716, %f1711, %f1715;
	add.f32 	%f1717, %f1716, %f1714;
	fma.rn.f32 	%f1718, %f1717, 0f391FCB8E, 0f3AAF85ED;
	fma.rn.f32 	%f1719, %f1718, %f1717, 0f3C1D9856;
	fma.rn.f32 	%f1720, %f1719, %f1717, 0f3D6357BB;
	fma.rn.f32 	%f1721, %f1720, %f1717, 0f3E75FDEC;
	fma.rn.f32 	%f1722, %f1721, %f1717, 0f3F317218;
	fma.rn.f32 	%f1723, %f1722, %f1717, 0f3F800000;
	cvt.rzi.s32.f32 	%r325, %f1715;
	setp.gt.f32 	%p344, %f1715, 0f00000000;
	selp.b32 	%r326, 0, -2097152000, %p344;
	add.s32 	%r327, %r326, 2130706432;
	mov.b32 	%f1724, %r327;
	mul.f32 	%f1725, %f1723, %f1724;
	shl.b32 	%r328, %r325, 23;
	sub.s32 	%r329, %r328, %r326;
	mov.b32 	%f1726, %r329;
	mul.f32 	%f1727, %f1725, %f1726;
	abs.f32 	%f1728, %f1711;
	setp.gt.f32 	%p345, %f1728, 0f43180000;
	setp.lt.f32 	%p346, %f1711, 0f00000000;
	selp.f32 	%f1729, 0f00000000, 0f7F800000, %p346;
	selp.f32 	%f305, %f1729, %f1727, %p345;
	mov.f32 	%f3274, 0f3F800000;
	@%p319 bra 	$L__BB3_363;
	setp.num.f32 	%p347, %f287, %f287;
	@%p347 bra 	$L__BB3_359;
	mov.f32 	%f1730, 0f40400000;
	add.rn.f32 	%f3274, %f192, %f1730;
	bra.uni 	$L__BB3_363;
$L__BB3_359:
	setp.neu.f32 	%p348, %f192, 0f00000000;
	setp.neu.f32 	%p349, %f287, 0f7F800000;
	and.pred  	%p350, %p348, %p349;
	@%p350 bra 	$L__BB3_361;
	add.f32 	%f3274, %f192, %f192;
	bra.uni 	$L__BB3_363;
$L__BB3_361:
	setp.geu.f32 	%p351, %f192, 0f00000000;
	mov.f32 	%f3274, %f305;
	@%p351 bra 	$L__BB3_363;
	neg.f32 	%f3274, %f305;
$L__BB3_363:
	cvt.f64.f32 	%fd115, %f3274;
	fma.rn.f64 	%fd116, %fd115, 0dC0B20C0000000000, %fd28;
	cvt.f64.f32 	%fd117, %f192;
	fma.rn.f64 	%fd118, %fd117, 0d4073B00000000000, %fd116;
	mul.f64 	%fd119, %fd118, 0d3F80000000000000;
	cvt.rn.f32.f64 	%f3280, %fd119;
	bra.uni 	$L__BB3_390;
$L__BB3_364:
	abs.f32 	%f311, %f192;
	setp.lt.f32 	%p274, %f311, 0f00800000;
	mul.f32 	%f1464, %f311, 0f4B800000;
	selp.f32 	%f1465, %f1464, %f311, %p274;
	selp.f32 	%f1466, 0fC1C00000, 0f00000000, %p274;
	mov.b32 	%r267, %f1465;
	add.s32 	%r268, %r267, -1060439283;
	and.b32  	%r269, %r268, -8388608;
	sub.s32 	%r270, %r267, %r269;
	mov.b32 	%f1467, %r270;
	cvt.rn.f32.s32 	%f1468, %r269;
	fma.rn.f32 	%f1469, %f1468, 0f34000000, %f1466;
	add.f32 	%f1470, %f1467, 0fBF800000;
	add.f32 	%f1471, %f1467, 0f3F800000;
	rcp.approx.ftz.f32 	%f1472, %f1471;
	add.f32 	%f1473, %f1470, %f1470;
	mul.f32 	%f1474, %f1473, %f1472;
	mul.f32 	%f1475, %f1474, %f1474;
	sub.f32 	%f1476, %f1470, %f1474;
	add.f32 	%f1477, %f1476, %f1476;
	neg.f32 	%f1478, %f1474;
	fma.rn.f32 	%f1479, %f1478, %f1470, %f1477;
	mul.rn.f32 	%f1480, %f1472, %f1479;
	fma.rn.f32 	%f1481, %f1475, 0f3A2C32E4, 0f3B52E7DB;
	fma.rn.f32 	%f1482, %f1481, %f1475, 0f3C93BB73;
	fma.rn.f32 	%f1483, %f1482, %f1475, 0f3DF6384F;
	mul.rn.f32 	%f1484, %f1483, %f1475;
	fma.rn.f32 	%f1485, %f1474, 0f3FB8AA3B, %f1469;
	sub.f32 	%f1486, %f1469, %f1485;
	fma.rn.f32 	%f1487, %f1474, 0f3FB8AA3B, %f1486;
	fma.rn.f32 	%f1488, %f1480, 0f3FB8AA3B, %f1487;
	fma.rn.f32 	%f1489, %f1474, 0f32A55E34, %f1488;
	mul.f32 	%f1490, %f1484, 0f40400000;
	fma.rn.f32 	%f1491, %f1490, %f1480, %f1489;
	fma.rn.f32 	%f1492, %f1484, %f1474, %f1491;
	add.rn.f32 	%f312, %f1485, %f1492;
	neg.f32 	%f1493, %f1485;
	add.rn.f32 	%f1494, %f312, %f1493;
	neg.f32 	%f1495, %f1494;
	add.rn.f32 	%f313, %f1492, %f1495;
	setp.eq.f32 	%p275, %f192, 0f3F800000;
	mov.f32 	%f3275, 0f3F800000;
	@%p275 bra 	$L__BB3_369;
	setp.num.f32 	%p276, %f311, %f311;
	@%p276 bra 	$L__BB3_367;
	mov.f32 	%f1517, 0f41200000;
	add.rn.f32 	%f3275, %f192, %f1517;
	bra.uni 	$L__BB3_369;
$L__BB3_367:
	mov.f32 	%f1496, 0f41200000;
	mul.rn.f32 	%f1497, %f312, %f1496;
	cvt.rni.f32.f32 	%f1498, %f1497;
	sub.f32 	%f1499, %f1497, %f1498;
	neg.f32 	%f1500, %f1497;
	fma.rn.f32 	%f1501, %f312, 0f41200000, %f1500;
	fma.rn.f32 	%f1502, %f313, 0f41200000, %f1501;
	add.f32 	%f1503, %f1499, %f1502;
	setp.gt.f32 	%p277, %f1498, 0f00000000;
	selp.b32 	%r271, 0, -2097152000, %p277;
	setp.neu.f32 	%p278, %f192, 0f00000000;
	setp.neu.f32 	%p279, %f311, 0f7F800000;
	setp.lt.f32 	%p280, %f1497, 0f00000000;
	selp.f32 	%f1504, 0f00000000, 0f7F800000, %p280;
	abs.f32 	%f1505, %f1497;
	setp.gt.f32 	%p281, %f1505, 0f43180000;
	cvt.rzi.s32.f32 	%r272, %f1498;
	shl.b32 	%r273, %r272, 23;
	sub.s32 	%r274, %r273, %r271;
	mov.b32 	%f1506, %r274;
	add.s32 	%r275, %r271, 2130706432;
	mov.b32 	%f1507, %r275;
	fma.rn.f32 	%f1508, %f1503, 0f391FCB8E, 0f3AAF85ED;
	fma.rn.f32 	%f1509, %f1508, %f1503, 0f3C1D9856;
	fma.rn.f32 	%f1510, %f1509, %f1503, 0f3D6357BB;
	fma.rn.f32 	%f1511, %f1510, %f1503, 0f3E75FDEC;
	fma.rn.f32 	%f1512, %f1511, %f1503, 0f3F317218;
	fma.rn.f32 	%f1513, %f1512, %f1503, 0f3F800000;
	mul.f32 	%f1514, %f1513, %f1507;
	mul.f32 	%f1515, %f1514, %f1506;
	selp.f32 	%f3275, %f1504, %f1515, %p281;
	and.pred  	%p282, %p278, %p279;
	@%p282 bra 	$L__BB3_369;
	add.f32 	%f1516, %f192, %f192;
	mov.b32 	%r276, %f1516;
	and.b32  	%r277, %r276, 2147483647;
	mov.b32 	%f3275, %r277;
$L__BB3_369:
	cvt.f64.f32 	%fd29, %f3275;
	mov.f32 	%f3276, 0f3F800000;
	@%p275 bra 	$L__BB3_374;
	setp.num.f32 	%p284, %f311, %f311;
	@%p284 bra 	$L__BB3_372;
	mov.f32 	%f1540, 0f41000000;
	add.rn.f32 	%f3276, %f192, %f1540;
	bra.uni 	$L__BB3_374;
$L__BB3_372:
	mov.f32 	%f1519, 0f41000000;
	mul.rn.f32 	%f1520, %f312, %f1519;
	cvt.rni.f32.f32 	%f1521, %f1520;
	sub.f32 	%f1522, %f1520, %f1521;
	neg.f32 	%f1523, %f1520;
	fma.rn.f32 	%f1524, %f312, 0f41000000, %f1523;
	fma.rn.f32 	%f1525, %f313, 0f41000000, %f1524;
	add.f32 	%f1526, %f1522, %f1525;
	setp.gt.f32 	%p285, %f1521, 0f00000000;
	selp.b32 	%r278, 0, -2097152000, %p285;
	setp.neu.f32 	%p286, %f192, 0f00000000;
	setp.neu.f32 	%p287, %f311, 0f7F800000;
	setp.lt.f32 	%p288, %f1520, 0f00000000;
	selp.f32 	%f1527, 0f00000000, 0f7F800000, %p288;
	abs.f32 	%f1528, %f1520;
	setp.gt.f32 	%p289, %f1528, 0f43180000;
	cvt.rzi.s32.f32 	%r279, %f1521;
	shl.b32 	%r280, %r279, 23;
	sub.s32 	%r281, %r280, %r278;
	mov.b32 	%f1529, %r281;
	add.s32 	%r282, %r278, 2130706432;
	mov.b32 	%f1530, %r282;
	fma.rn.f32 	%f1531, %f1526, 0f391FCB8E, 0f3AAF85ED;
	fma.rn.f32 	%f1532, %f1531, %f1526, 0f3C1D9856;
	fma.rn.f32 	%f1533, %f1532, %f1526, 0f3D6357BB;
	fma.rn.f32 	%f1534, %f1533, %f1526, 0f3E75FDEC;
	fma.rn.f32 	%f1535, %f1534, %f1526, 0f3F317218;
	fma.rn.f32 	%f1536, %f1535, %f1526, 0f3F800000;
	mul.f32 	%f1537, %f1536, %f1530;
	mul.f32 	%f1538, %f1537, %f1529;
	selp.f32 	%f3276, %f1527, %f1538, %p289;
	and.pred  	%p290, %p286, %p287;
	@%p290 bra 	$L__BB3_374;
	add.f32 	%f1539, %f192, %f192;
	mov.b32 	%r283, %f1539;
	and.b32  	%r284, %r283, 2147483647;
	mov.b32 	%f3276, %r284;
$L__BB3_374:
	cvt.f64.f32 	%fd104, %f3276;
	mul.f64 	%fd105, %fd104, 0dC0FAB53000000000;
	fma.rn.f64 	%fd30, %fd29, 0d40E68DA000000000, %fd105;
	mov.f32 	%f3277, 0f3F800000;
	@%p275 bra 	$L__BB3_379;
	setp.num.f32 	%p292, %f311, %f311;
	@%p292 bra 	$L__BB3_377;
	mov.f32 	%f1563, 0f40C00000;
	add.rn.f32 	%f3277, %f192, %f1563;
	bra.uni 	$L__BB3_379;
$L__BB3_377:
	mov.f32 	%f1542, 0f40C00000;
	mul.rn.f32 	%f1543, %f312, %f1542;
	cvt.rni.f32.f32 	%f1544, %f1543;
	sub.f32 	%f1545, %f1543, %f1544;
	neg.f32 	%f1546, %f1543;
	fma.rn.f32 	%f1547, %f312, 0f40C00000, %f1546;
	fma.rn.f32 	%f1548, %f313, 0f40C00000, %f1547;
	add.f32 	%f1549, %f1545, %f1548;
	setp.gt.f32 	%p293, %f1544, 0f00000000;
	selp.b32 	%r285, 0, -2097152000, %p293;
	setp.neu.f32 	%p294, %f192, 0f00000000;
	setp.neu.f32 	%p295, %f311, 0f7F800000;
	setp.lt.f32 	%p296, %f1543, 0f00000000;
	selp.f32 	%f1550, 0f00000000, 0f7F800000, %p296;
	abs.f32 	%f1551, %f1543;
	setp.gt.f32 	%p297, %f1551, 0f43180000;
	cvt.rzi.s32.f32 	%r286, %f1544;
	shl.b32 	%r287, %r286, 23;
	sub.s32 	%r288, %r287, %r285;
	mov.b32 	%f1552, %r288;
	add.s32 	%r289, %r285, 2130706432;
	mov.b32 	%f1553, %r289;
	fma.rn.f32 	%f1554, %f1549, 0f391FCB8E, 0f3AAF85ED;
	fma.rn.f32 	%f1555, %f1554, %f1549, 0f3C1D9856;
	fma.rn.f32 	%f1556, %f1555, %f1549, 0f3D6357BB;
	fma.rn.f32 	%f1557, %f1556, %f1549, 0f3E75FDEC;
	fma.rn.f32 	%f1558, %f1557, %f1549, 0f3F317218;
	fma.rn.f32 	%f1559, %f1558, %f1549, 0f3F800000;
	mul.f32 	%f1560, %f1559, %f1553;
	mul.f32 	%f1561, %f1560, %f1552;
	selp.f32 	%f3277, %f1550, %f1561, %p297;
	and.pred  	%p298, %p294, %p295;
	@%p298 bra 	$L__BB3_379;
	add.f32 	%f1562, %f192, %f192;
	mov.b32 	%r290, %f1562;
	and.b32  	%r291, %r290, 2147483647;
	mov.b32 	%f3277, %r291;
$L__BB3_379:
	cvt.f64.f32 	%fd106, %f3277;
	fma.rn.f64 	%fd31, %fd106, 0d40F5FEA000000000, %fd30;
	mov.f32 	%f3278, 0f3F800000;
	@%p275 bra 	$L__BB3_384;
	setp.num.f32 	%p300, %f311, %f311;
	@%p300 bra 	$L__BB3_382;
	mov.f32 	%f1586, 0f40800000;
	add.rn.f32 	%f3278, %f192, %f1586;
	bra.uni 	$L__BB3_384;
$L__BB3_382:
	mov.f32 	%f1565, 0f40800000;
	mul.rn.f32 	%f1566, %f312, %f1565;
	cvt.rni.f32.f32 	%f1567, %f1566;
	sub.f32 	%f1568, %f1566, %f1567;
	neg.f32 	%f1569, %f1566;
	fma.rn.f32 	%f1570, %f312, 0f40800000, %f1569;
	fma.rn.f32 	%f1571, %f313, 0f40800000, %f1570;
	add.f32 	%f1572, %f1568, %f1571;
	setp.gt.f32 	%p301, %f1567, 0f00000000;
	selp.b32 	%r292, 0, -2097152000, %p301;
	setp.neu.f32 	%p302, %f192, 0f00000000;
	setp.neu.f32 	%p303, %f311, 0f7F800000;
	setp.lt.f32 	%p304, %f1566, 0f00000000;
	selp.f32 	%f1573, 0f00000000, 0f7F800000, %p304;
	abs.f32 	%f1574, %f1566;
	setp.gt.f32 	%p305, %f1574, 0f43180000;
	cvt.rzi.s32.f32 	%r293, %f1567;
	shl.b32 	%r294, %r293, 23;
	sub.s32 	%r295, %r294, %r292;
	mov.b32 	%f1575, %r295;
	add.s32 	%r296, %r292, 2130706432;
	mov.b32 	%f1576, %r296;
	fma.rn.f32 	%f1577, %f1572, 0f391FCB8E, 0f3AAF85ED;
	fma.rn.f32 	%f1578, %f1577, %f1572, 0f3C1D9856;
	fma.rn.f32 	%f1579, %f1578, %f1572, 0f3D6357BB;
	fma.rn.f32 	%f1580, %f1579, %f1572, 0f3E75FDEC;
	fma.rn.f32 	%f1581, %f1580, %f1572, 0f3F317218;
	fma.rn.f32 	%f1582, %f1581, %f1572, 0f3F800000;
	mul.f32 	%f1583, %f1582, %f1576;
	mul.f32 	%f1584, %f1583, %f1575;
	selp.f32 	%f3278, %f1573, %f1584, %p305;
	and.pred  	%p306, %p302, %p303;
	@%p306 bra 	$L__BB3_384;
	add.f32 	%f1585, %f192, %f192;
	mov.b32 	%r297, %f1585;
	and.b32  	%r298, %r297, 2147483647;
	mov.b32 	%f3278, %r298;
$L__BB3_384:
	cvt.f64.f32 	%fd107, %f3278;
	fma.rn.f64 	%fd32, %fd107, 0dC0DD538000000000, %fd31;
	mov.f32 	%f1588, 0f40000000;
	mul.rn.f32 	%f1589, %f312, %f1588;
	neg.f32 	%f1590, %f1589;
	fma.rn.f32 	%f1591, %f312, 0f40000000, %f1590;
	fma.rn.f32 	%f1592, %f313, 0f40000000, %f1591;
	cvt.rni.f32.f32 	%f1593, %f1589;
	sub.f32 	%f1594, %f1589, %f1593;
	add.f32 	%f1595, %f1594, %f1592;
	fma.rn.f32 	%f1596, %f1595, 0f391FCB8E, 0f3AAF85ED;
	fma.rn.f32 	%f1597, %f1596, %f1595, 0f3C1D9856;
	fma.rn.f32 	%f1598, %f1597, %f1595, 0f3D6357BB;
	fma.rn.f32 	%f1599, %f1598, %f1595, 0f3E75FDEC;
	fma.rn.f32 	%f1600, %f1599, %f1595, 0f3F317218;
	fma.rn.f32 	%f1601, %f1600, %f1595, 0f3F800000;
	cvt.rzi.s32.f32 	%r299, %f1593;
	setp.gt.f32 	%p308, %f1593, 0f00000000;
	selp.b32 	%r300, 0, -2097152000, %p308;
	add.s32 	%r301, %r300, 2130706432;
	mov.b32 	%f1602, %r301;
	mul.f32 	%f1603, %f1601, %f1602;
	shl.b32 	%r302, %r299, 23;
	sub.s32 	%r303, %r302, %r300;
	mov.b32 	%f1604, %r303;
	mul.f32 	%f1605, %f1603, %f1604;
	abs.f32 	%f1606, %f1589;
	setp.gt.f32 	%p309, %f1606, 0f43180000;
	setp.lt.f32 	%p310, %f1589, 0f00000000;
	selp.f32 	%f1607, 0f00000000, 0f7F800000, %p310;
	selp.f32 	%f330, %f1607, %f1605, %p309;
	mov.f32 	%f3279, 0f3F800000;
	@%p275 bra 	$L__BB3_389;
	setp.num.f32 	%p311, %f311, %f311;
	@%p311 bra 	$L__BB3_387;
	mov.f32 	%f1609, 0f40000000;
	add.rn.f32 	%f3279, %f192, %f1609;
	bra.uni 	$L__BB3_389;
$L__BB3_387:
	setp.neu.f32 	%p312, %f192, 0f00000000;
	setp.neu.f32 	%p313, %f311, 0f7F800000;
	and.pred  	%p314, %p312, %p313;
	mov.f32 	%f3279, %f330;
	@%p314 bra 	$L__BB3_389;
	add.f32 	%f1608, %f192, %f192;
	mov.b32 	%r304, %f1608;
	and.b32  	%r305, %r304, 2147483647;
	mov.b32 	%f3279, %r305;
$L__BB3_389:
	cvt.f64.f32 	%fd108, %f3279;
	fma.rn.f64 	%fd109, %fd108, 0d40AB120000000000, %fd32;
	add.f64 	%fd110, %fd109, 0dC04F800000000000;
	mul.f64 	%fd111, %fd110, 0d3F70000000000000;
	cvt.rn.f32.f64 	%f3280, %fd111;
$L__BB3_390:
	fma.rn.f32 	%f3254, %f191, %f3280, %f3254;
	add.s32 	%r669, %r669, 1;
	setp.ne.s32 	%p493, %r669, %r46;
	@%p493 bra 	$L__BB3_40;
	mul.lo.s32 	%r458, %r667, %r46;
	add.s32 	%r459, %r458, %r2;
	mul.wide.s32 	%rd145, %r459, 4;
	add.s64 	%rd146, %rd3, %rd145;
	ld.global.f32 	%f2322, [%rd146];
	add.f32 	%f2323, %f3254, %f2322;
	st.global.f32 	[%rd146], %f2323;
	add.s32 	%r460, %r458, %r3;
	mul.wide.s32 	%rd147, %r460, 4;
	add.s64 	%rd148, %rd3, %rd147;
	ld.global.f32 	%f2324, [%rd148];
	add.f32 	%f2325, %f3254, %f2324;
	st.global.f32 	[%rd148], %f2325;
	add.s32 	%r667, %r667, 1;
	setp.eq.s32 	%p494, %r667, %r46;
	@%p494 bra 	$L__BB3_559;
	bra.uni 	$L__BB3_32;
$L__BB3_392:
	setp.eq.s32 	%p28, %r670, 2;
	@%p28 bra 	$L__BB3_409;
	setp.eq.s32 	%p29, %r670, 3;
	@%p29 bra 	$L__BB3_415;
	setp.eq.s32 	%p30, %r670, 4;
	@%p30 bra 	$L__BB3_395;
	bra.uni 	$L__BB3_408;
$L__BB3_395:
	abs.f32 	%f373, %f359;
	setp.lt.f32 	%p216, %f373, 0f00800000;
	mul.f32 	%f1249, %f373, 0f4B800000;
	selp.f32 	%f1250, %f1249, %f373, %p216;
	selp.f32 	%f1251, 0fC1C00000, 0f00000000, %p216;
	mov.b32 	%r223, %f1250;
	add.s32 	%r224, %r223, -1060439283;
	and.b32  	%r225, %r224, -8388608;
	sub.s32 	%r226, %r223, %r225;
	mov.b32 	%f1252, %r226;
	cvt.rn.f32.s32 	%f1253, %r225;
	fma.rn.f32 	%f1254, %f1253, 0f34000000, %f1251;
	add.f32 	%f1255, %f1252, 0fBF800000;
	add.f32 	%f1256, %f1252, 0f3F800000;
	rcp.approx.ftz.f32 	%f1257, %f1256;
	add.f32 	%f1258, %f1255, %f1255;
	mul.f32 	%f1259, %f1258, %f1257;
	mul.f32 	%f1260, %f1259, %f1259;
	sub.f32 	%f1261, %f1255, %f1259;
	add.f32 	%f1262, %f1261, %f1261;
	neg.f32 	%f1263, %f1259;
	fma.rn.f32 	%f1264, %f1263, %f1255, %f1262;
	mul.rn.f32 	%f1265, %f1257, %f1264;
	fma.rn.f32 	%f1266, %f1260, 0f3A2C32E4, 0f3B52E7DB;
	fma.rn.f32 	%f1267, %f1266, %f1260, 0f3C93BB73;
	fma.rn.f32 	%f1268, %f1267, %f1260, 0f3DF6384F;
	mul.rn.f32 	%f1269, %f1268, %f1260;
	fma.rn.f32 	%f1270, %f1259, 0f3FB8AA3B, %f1254;
	sub.f32 	%f1271, %f1254, %f1270;
	fma.rn.f32 	%f1272, %f1259, 0f3FB8AA3B, %f1271;
	fma.rn.f32 	%f1273, %f1265, 0f3FB8AA3B, %f1272;
	fma.rn.f32 	%f1274, %f1259, 0f32A55E34, %f1273;
	mul.f32 	%f1275, %f1269, 0f40400000;
	fma.rn.f32 	%f1276, %f1275, %f1265, %f1274;
	fma.rn.f32 	%f1277, %f1269, %f1259, %f1276;
	add.rn.f32 	%f374, %f1270, %f1277;
	neg.f32 	%f1278, %f1270;
	add.rn.f32 	%f1279, %f374, %f1278;
	neg.f32 	%f1280, %f1279;
	add.rn.f32 	%f375, %f1277, %f1280;
	setp.eq.f32 	%p217, %f359, 0f3F800000;
	mov.f32 	%f3292, 0f3F800000;
	@%p217 bra 	$L__BB3_425;
	setp.num.f32 	%p218, %f373, %f373;
	@%p218 bra 	$L__BB3_423;
	mov.f32 	%f1302, 0f40800000;
	add.rn.f32 	%f3292, %f359, %f1302;
	bra.uni 	$L__BB3_425;
$L__BB3_398:
	setp.gt.s32 	%p20, %r670, 7;
	@%p20 bra 	$L__BB3_405;
	setp.eq.s32 	%p24, %r670, 5;
	@%p24 bra 	$L__BB3_431;
	setp.eq.s32 	%p25, %r670, 6;
	@%p25 bra 	$L__BB3_446;
	setp.eq.s32 	%p26, %r670, 7;
	@%p26 bra 	$L__BB3_402;
	bra.uni 	$L__BB3_408;
$L__BB3_402:
	abs.f32 	%f415, %f359;
	setp.lt.f32 	%p144, %f415, 0f00800000;
	mul.f32 	%f974, %f415, 0f4B800000;
	selp.f32 	%f975, %f974, %f415, %p144;
	selp.f32 	%f976, 0fC1C00000, 0f00000000, %p144;
	mov.b32 	%r165, %f975;
	add.s32 	%r166, %r165, -1060439283;
	and.b32  	%r167, %r166, -8388608;
	sub.s32 	%r168, %r165, %r167;
	mov.b32 	%f977, %r168;
	cvt.rn.f32.s32 	%f978, %r167;
	fma.rn.f32 	%f979, %f978, 0f34000000, %f976;
	add.f32 	%f980, %f977, 0fBF800000;
	add.f32 	%f981, %f977, 0f3F800000;
	rcp.approx.ftz.f32 	%f982, %f981;
	add.f32 	%f983, %f980, %f980;
	mul.f32 	%f984, %f983, %f982;
	mul.f32 	%f985, %f984, %f984;
	sub.f32 	%f986, %f980, %f984;
	add.f32 	%f987, %f986, %f986;
	neg.f32 	%f988, %f984;
	fma.rn.f32 	%f989, %f988, %f980, %f987;
	mul.rn.f32 	%f990, %f982, %f989;
	fma.rn.f32 	%f991, %f985, 0f3A2C32E4, 0f3B52E7DB;
	fma.rn.f32 	%f992, %f991, %f985, 0f3C93BB73;
	fma.rn.f32 	%f993, %f992, %f985, 0f3DF6384F;
	mul.rn.f32 	%f994, %f993, %f985;
	fma.rn.f32 	%f995, %f984, 0f3FB8AA3B, %f979;
	sub.f32 	%f996, %f979, %f995;
	fma.rn.f32 	%f997, %f984, 0f3FB8AA3B, %f996;
	fma.rn.f32 	%f998, %f990, 0f3FB8AA3B, %f997;
	fma.rn.f32 	%f999, %f984, 0f32A55E34, %f998;
	mul.f32 	%f1000, %f994, 0f40400000;
	fma.rn.f32 	%f1001, %f1000, %f990, %f999;
	fma.rn.f32 	%f1002, %f994, %f984, %f1001;
	add.rn.f32 	%f416, %f995, %f1002;
	neg.f32 	%f1003, %f995;
	add.rn.f32 	%f1004, %f416, %f1003;
	neg.f32 	%f1005, %f1004;
	add.rn.f32 	%f417, %f1002, %f1005;
	mov.f32 	%f1006, 0f40E00000;
	mul.rn.f32 	%f1007, %f416, %f1006;
	neg.f32 	%f1008, %f1007;
	fma.rn.f32 	%f1009, %f416, 0f40E00000, %f1008;
	fma.rn.f32 	%f1010, %f417, 0f40E00000, %f1009;
	cvt.rni.f32.f32 	%f1011, %f1007;
	sub.f32 	%f1012, %f1007, %f1011;
	add.f32 	%f1013, %f1012, %f1010;
	fma.rn.f32 	%f1014, %f1013, 0f391FCB8E, 0f3AAF85ED;
	fma.rn.f32 	%f1015, %f1014, %f1013, 0f3C1D9856;
	fma.rn.f32 	%f1016, %f1015, %f1013, 0f3D6357BB;
	fma.rn.f32 	%f1017, %f1016, %f1013, 0f3E75FDEC;
	fma.rn.f32 	%f1018, %f1017, %f1013, 0f3F317218;
	fma.rn.f32 	%f1019, %f1018, %f1013, 0f3F800000;
	cvt.rzi.s32.f32 	%r169, %f1011;
	setp.gt.f32 	%p145, %f1011, 0f00000000;
	selp.b32 	%r170, 0, -2097152000, %p145;
	add.s32 	%r171, %r170, 2130706432;
	mov.b32 	%f1020, %r171;
	mul.f32 	%f1021, %f1019, %f1020;
	shl.b32 	%r172, %r169, 23;
	sub.s32 	%r173, %r172, %r170;
	mov.b32 	%f1022, %r173;
	mul.f32 	%f1023, %f1021, %f1022;
	abs.f32 	%f1024, %f1007;
	setp.gt.f32 	%p146, %f1024, 0f43180000;
	setp.lt.f32 	%p147, %f1007, 0f00000000;
	selp.f32 	%f1025, 0f00000000, 0f7F800000, %p147;
	selp.f32 	%f418, %f1025, %f1023, %p146;
	setp.eq.f32 	%p148, %f359, 0f3F800000;
	mov.f32 	%f3299, 0f3F800000;
	@%p148 bra 	$L__BB3_466;
	setp.num.f32 	%p149, %f415, %f415;
	@%p149 bra 	$L__BB3_462;
	mov.f32 	%f1026, 0f40E00000;
	add.rn.f32 	%f3299, %f359, %f1026;
	bra.uni 	$L__BB3_466;
$L__BB3_405:
	setp.eq.s32 	%p21, %r670, 8;
	@%p21 bra 	$L__BB3_481;
	setp.eq.s32 	%p22, %r670, 9;
	@%p22 bra 	$L__BB3_502;
	setp.eq.s32 	%p23, %r670, 10;
	@%p23 bra 	$L__BB3_531;
$L__BB3_408:
	mov.f32 	%f3315, 0fBF800000;
	bra.uni 	$L__BB3_557;
$L__BB3_409:
	abs.f32 	%f360, %f359;
	setp.eq.f32 	%p243, %f359, 0f3F800000;
	mov.f32 	%f3290, 0f3F800000;
	@%p243 bra 	$L__BB3_414;
	setp.num.f32 	%p244, %f360, %f360;
	@%p244 bra 	$L__BB3_412;
	mov.f32 	%f1438, 0f40000000;
	add.rn.f32 	%f3290, %f359, %f1438;
	bra.uni 	$L__BB3_414;
$L__BB3_412:
	setp.lt.f32 	%p245, %f360, 0f00800000;
	mul.f32 	%f1383, %f360, 0f4B800000;
	selp.f32 	%f1384, %f1383, %f360, %p245;
	mov.b32 	%r250, %f1384;
	add.s32 	%r251, %r250, -1060439283;
	and.b32  	%r252, %r251, -8388608;
	sub.s32 	%r253, %r250, %r252;
	mov.b32 	%f1385, %r253;
	cvt.rn.f32.s32 	%f1386, %r252;
	selp.f32 	%f1387, 0fC1C00000, 0f00000000, %p245;
	fma.rn.f32 	%f1388, %f1386, 0f34000000, %f1387;
	add.f32 	%f1389, %f1385, 0fBF800000;
	add.f32 	%f1390, %f1385, 0f3F800000;
	rcp.approx.ftz.f32 	%f1391, %f1390;
	add.f32 	%f1392, %f1389, %f1389;
	mul.f32 	%f1393, %f1392, %f1391;
	mul.f32 	%f1394, %f1393, %f1393;
	neg.f32 	%f1395, %f1393;
	sub.f32 	%f1396, %f1389, %f1393;
	add.f32 	%f1397, %f1396, %f1396;
	fma.rn.f32 	%f1398, %f1395, %f1389, %f1397;
	mul.rn.f32 	%f1399, %f1391, %f1398;
	fma.rn.f32 	%f1400, %f1394, 0f3A2C32E4, 0f3B52E7DB;
	fma.rn.f32 	%f1401, %f1400, %f1394, 0f3C93BB73;
	fma.rn.f32 	%f1402, %f1401, %f1394, 0f3DF6384F;
	mul.rn.f32 	%f1403, %f1402, %f1394;
	fma.rn.f32 	%f1404, %f1393, 0f3FB8AA3B, %f1388;
	mul.f32 	%f1405, %f1403, 0f40400000;
	sub.f32 	%f1406, %f1388, %f1404;
	fma.rn.f32 	%f1407, %f1393, 0f3FB8AA3B, %f1406;
	fma.rn.f32 	%f1408, %f1399, 0f3FB8AA3B, %f1407;
	fma.rn.f32 	%f1409, %f1393, 0f32A55E34, %f1408;
	fma.rn.f32 	%f1410, %f1405, %f1399, %f1409;
	fma.rn.f32 	%f1411, %f1403, %f1393, %f1410;
	add.rn.f32 	%f1412, %f1404, %f1411;
	mov.f32 	%f1413, 0f40000000;
	mul.rn.f32 	%f1414, %f1412, %f1413;
	cvt.rni.f32.f32 	%f1415, %f1414;
	sub.f32 	%f1416, %f1414, %f1415;
	neg.f32 	%f1417, %f1414;
	fma.rn.f32 	%f1418, %f1412, 0f40000000, %f1417;
	neg.f32 	%f1419, %f1404;
	add.rn.f32 	%f1420, %f1412, %f1419;
	neg.f32 	%f1421, %f1420;
	add.rn.f32 	%f1422, %f1411, %f1421;
	fma.rn.f32 	%f1423, %f1422, 0f40000000, %f1418;
	add.f32 	%f1424, %f1416, %f1423;
	setp.gt.f32 	%p246, %f1415, 0f00000000;
	selp.b32 	%r254, 0, -2097152000, %p246;
	setp.neu.f32 	%p247, %f359, 0f00000000;
	setp.neu.f32 	%p248, %f360, 0f7F800000;
	setp.lt.f32 	%p249, %f1414, 0f00000000;
	selp.f32 	%f1425, 0f00000000, 0f7F800000, %p249;
	abs.f32 	%f1426, %f1414;
	setp.gt.f32 	%p250, %f1426, 0f43180000;
	cvt.rzi.s32.f32 	%r255, %f1415;
	shl.b32 	%r256, %r255, 23;
	sub.s32 	%r257, %r256, %r254;
	mov.b32 	%f1427, %r257;
	add.s32 	%r258, %r254, 2130706432;
	mov.b32 	%f1428, %r258;
	fma.rn.f32 	%f1429, %f1424, 0f391FCB8E, 0f3AAF85ED;
	fma.rn.f32 	%f1430, %f1429, %f1424, 0f3C1D9856;
	fma.rn.f32 	%f1431, %f1430, %f1424, 0f3D6357BB;
	fma.rn.f32 	%f1432, %f1431, %f1424, 0f3E75FDEC;
	fma.rn.f32 	%f1433, %f1432, %f1424, 0f3F317218;
	fma.rn.f32 	%f1434, %f1433, %f1424, 0f3F800000;
	mul.f32 	%f1435, %f1434, %f1428;
	mul.f32 	%f1436, %f1435, %f1427;
	selp.f32 	%f3290, %f1425, %f1436, %p250;
	and.pred  	%p251, %p247, %p248;
	@%p251 bra 	$L__BB3_414;
	add.f32 	%f1437, %f359, %f359;
	mov.b32 	%r259, %f1437;
	and.b32  	%r260, %r259, 2147483647;
	mov.b32 	%f3290, %r260;
$L__BB3_414:
	cvt.f64.f32 	%fd101, %f3290;
	fma.rn.f64 	%fd102, %fd101, 0d4008000000000000, 0dBFF0000000000000;
	mul.f64 	%fd103, %fd102, 0d3FE0000000000000;
	cvt.rn.f32.f64 	%f3315, %fd103;
	bra.uni 	$L__BB3_557;
$L__BB3_415:
	abs.f32 	%f366, %f359;
	setp.lt.f32 	%p233, %f366, 0f00800000;
	mul.f32 	%f1327, %f366, 0f4B800000;
	selp.f32 	%f1328, %f1327, %f366, %p233;
	selp.f32 	%f1329, 0fC1C00000, 0f00000000, %p233;
	mov.b32 	%r241, %f1328;
	add.s32 	%r242, %r241, -1060439283;
	and.b32  	%r243, %r242, -8388608;
	sub.s32 	%r244, %r241, %r243;
	mov.b32 	%f1330, %r244;
	cvt.rn.f32.s32 	%f1331, %r243;
	fma.rn.f32 	%f1332, %f1331, 0f34000000, %f1329;
	add.f32 	%f1333, %f1330, 0fBF800000;
	add.f32 	%f1334, %f1330, 0f3F800000;
	rcp.approx.ftz.f32 	%f1335, %f1334;
	add.f32 	%f1336, %f1333, %f1333;
	mul.f32 	%f1337, %f1336, %f1335;
	mul.f32 	%f1338, %f1337, %f1337;
	sub.f32 	%f1339, %f1333, %f1337;
	add.f32 	%f1340, %f1339, %f1339;
	neg.f32 	%f1341, %f1337;
	fma.rn.f32 	%f1342, %f1341, %f1333, %f1340;
	mul.rn.f32 	%f1343, %f1335, %f1342;
	fma.rn.f32 	%f1344, %f1338, 0f3A2C32E4, 0f3B52E7DB;
	fma.rn.f32 	%f1345, %f1344, %f1338, 0f3C93BB73;
	fma.rn.f32 	%f1346, %f1345, %f1338, 0f3DF6384F;
	mul.rn.f32 	%f1347, %f1346, %f1338;
	fma.rn.f32 	%f1348, %f1337, 0f3FB8AA3B, %f1332;
	sub.f32 	%f1349, %f1332, %f1348;
	fma.rn.f32 	%f1350, %f1337, 0f3FB8AA3B, %f1349;
	fma.rn.f32 	%f1351, %f1343, 0f3FB8AA3B, %f1350;
	fma.rn.f32 	%f1352, %f1337, 0f32A55E34, %f1351;
	mul.f32 	%f1353, %f1347, 0f40400000;
	fma.rn.f32 	%f1354, %f1353, %f1343, %f1352;
	fma.rn.f32 	%f1355, %f1347, %f1337, %f1354;
	add.rn.f32 	%f1356, %f1348, %f1355;
	neg.f32 	%f1357, %f1348;
	add.rn.f32 	%f1358, %f1356, %f1357;
	neg.f32 	%f1359, %f1358;
	add.rn.f32 	%f1360, %f1355, %f1359;
	mov.f32 	%f1361, 0f40400000;
	mul.rn.f32 	%f1362, %f1356, %f1361;
	neg.f32 	%f1363, %f1362;
	fma.rn.f32 	%f1364, %f1356, 0f40400000, %f1363;
	fma.rn.f32 	%f1365, %f1360, 0f40400000, %f1364;
	cvt.rni.f32.f32 	%f1366, %f1362;
	sub.f32 	%f1367, %f1362, %f1366;
	add.f32 	%f1368, %f1367, %f1365;
	fma.rn.f32 	%f1369, %f1368, 0f391FCB8E, 0f3AAF85ED;
	fma.rn.f32 	%f1370, %f1369, %f1368, 0f3C1D9856;
	fma.rn.f32 	%f1371, %f1370, %f1368, 0f3D6357BB;
	fma.rn.f32 	%f1372, %f1371, %f1368, 0f3E75FDEC;
	fma.rn.f32 	%f1373, %f1372, %f1368, 0f3F317218;
	fma.rn.f32 	%f1374, %f1373, %f1368, 0f3F800000;
	cvt.rzi.s32.f32 	%r245, %f1366;
	setp.gt.f32 	%p234, %f1366, 0f00000000;
	selp.b32 	%r246, 0, -2097152000, %p234;
	add.s32 	%r247, %r246, 2130706432;
	mov.b32 	%f1375, %r247;
	mul.f32 	%f1376, %f1374, %f1375;
	shl.b32 	%r248, %r245, 23;
	sub.s32 	%r249, %r248, %r246;
	mov.b32 	%f1377, %r249;
	mul.f32 	%f1378, %f1376, %f1377;
	abs.f32 	%f1379, %f1362;
	setp.gt.f32 	%p235, %f1379, 0f43180000;
	setp.lt.f32 	%p236, %f1362, 0f00000000;
	selp.f32 	%f1380, 0f00000000, 0f7F800000, %p236;
	selp.f32 	%f367, %f1380, %f1378, %p235;
	setp.eq.f32 	%p237, %f359, 0f3F800000;
	mov.f32 	%f3291, 0f3F800000;
	@%p237 bra 	$L__BB3_422;
	setp.num.f32 	%p238, %f366, %f366;
	@%p238 bra 	$L__BB3_418;
	mov.f32 	%f1381, 0f40400000;
	add.rn.f32 	%f3291, %f359, %f1381;
	bra.uni 	$L__BB3_422;
$L__BB3_418:
	setp.neu.f32 	%p239, %f359, 0f00000000;
	setp.neu.f32 	%p240, %f366, 0f7F800000;
	and.pred  	%p241, %p239, %p240;
	@%p241 bra 	$L__BB3_420;
	add.f32 	%f3291, %f359, %f359;
	bra.uni 	$L__BB3_422;
$L__BB3_420:
	setp.geu.f32 	%p242, %f359, 0f00000000;
	mov.f32 	%f3291, %f367;
	@%p242 bra 	$L__BB3_422;
	neg.f32 	%f3291, %f367;
$L__BB3_422:
	cvt.f64.f32 	%fd96, %f3291;
	cvt.f64.f32 	%fd97, %f359;
	mul.f64 	%fd98, %fd97, 0dC008000000000000;
	fma.rn.f64 	%fd99, %fd96, 0d4014000000000000, %fd98;
	mul.f64 	%fd100, %fd99, 0d3FE0000000000000;
	cvt.rn.f32.f64 	%f3315, %fd100;
	bra.uni 	$L__BB3_557;
$L__BB3_423:
	mov.f32 	%f1281, 0f40800000;
	mul.rn.f32 	%f1282, %f374, %f1281;
	cvt.rni.f32.f32 	%f1283, %f1282;
	sub.f32 	%f1284, %f1282, %f1283;
	neg.f32 	%f1285, %f1282;
	fma.rn.f32 	%f1286, %f374, 0f40800000, %f1285;
	fma.rn.f32 	%f1287, %f375, 0f40800000, %f1286;
	add.f32 	%f1288, %f1284, %f1287;
	setp.gt.f32 	%p219, %f1283, 0f00000000;
	selp.b32 	%r227, 0, -2097152000, %p219;
	setp.neu.f32 	%p220, %f359, 0f00000000;
	setp.neu.f32 	%p221, %f373, 0f7F800000;
	setp.lt.f32 	%p222, %f1282, 0f00000000;
	selp.f32 	%f1289, 0f00000000, 0f7F800000, %p222;
	abs.f32 	%f1290, %f1282;
	setp.gt.f32 	%p223, %f1290, 0f43180000;
	cvt.rzi.s32.f32 	%r228, %f1283;
	shl.b32 	%r229, %r228, 23;
	sub.s32 	%r230, %r229, %r227;
	mov.b32 	%f1291, %r230;
	add.s32 	%r231, %r227, 2130706432;
	mov.b32 	%f1292, %r231;
	fma.rn.f32 	%f1293, %f1288, 0f391FCB8E, 0f3AAF85ED;
	fma.rn.f32 	%f1294, %f1293, %f1288, 0f3C1D9856;
	fma.rn.f32 	%f1295, %f1294, %f1288, 0f3D6357BB;
	fma.rn.f32 	%f1296, %f1295, %f1288, 0f3E75FDEC;
	fma.rn.f32 	%f1297, %f1296, %f1288, 0f3F317218;
	fma.rn.f32 	%f1298, %f1297, %f1288, 0f3F800000;
	mul.f32 	%f1299, %f1298, %f1292;
	mul.f32 	%f1300, %f1299, %f1291;
	selp.f32 	%f3292, %f1289, %f1300, %p223;
	and.pred  	%p224, %p220, %p221;
	@%p224 bra 	$L__BB3_425;
	add.f32 	%f1301, %f359, %f359;
	mov.b32 	%r232, %f1301;
	and.b32  	%r233, %r232, 2147483647;
	mov.b32 	%f3292, %r233;
$L__BB3_425:
	cvt.f64.f32 	%fd33, %f3292;
	mov.f32 	%f1304, 0f40000000;
	mul.rn.f32 	%f1305, %f374, %f1304;
	neg.f32 	%f1306, %f1305;
	fma.rn.f32 	%f1307, %f374, 0f40000000, %f1306;
	fma.rn.f32 	%f1308, %f375, 0f40000000, %f1307;
	cvt.rni.f32.f32 	%f1309, %f1305;
	sub.f32 	%f1310, %f1305, %f1309;
	add.f32 	%f1311, %f1310, %f1308;
	fma.rn.f32 	%f1312, %f1311, 0f391FCB8E, 0f3AAF85ED;
	fma.rn.f32 	%f1313, %f1312, %f1311, 0f3C1D9856;
	fma.rn.f32 	%f1314, %f1313, %f1311, 0f3D6357BB;
	fma.rn.f32 	%f1315, %f1314, %f1311, 0f3E75FDEC;
	fma.rn.f32 	%f1316, %f1315, %f1311, 0f3F317218;
	fma.rn.f32 	%f1317, %f1316, %f1311, 0f3F800000;
	cvt.rzi.s32.f32 	%r234, %f1309;
	setp.gt.f32 	%p226, %f1309, 0f00000000;
	selp.b32 	%r235, 0, -2097152000, %p226;
	add.s32 	%r236, %r235, 2130706432;
	mov.b32 	%f1318, %r236;
	mul.f32 	%f1319, %f1317, %f1318;
	shl.b32 	%r237, %r234, 23;
	sub.s32 	%r238, %r237, %r235;
	mov.b32 	%f1320, %r238;
	mul.f32 	%f1321, %f1319, %f1320;
	abs.f32 	%f1322, %f1305;
	setp.gt.f32 	%p227, %f1322, 0f43180000;
	setp.lt.f32 	%p228, %f1305, 0f00000000;
	selp.f32 	%f1323, 0f00000000, 0f7F800000, %p228;
	selp.f32 	%f380, %f1323, %f1321, %p227;
	mov.f32 	%f3293, 0f3F800000;
	@%p217 bra 	$L__BB3_430;
	setp.num.f32 	%p229, %f373, %f373;
	@%p229 bra 	$L__BB3_428;
	mov.f32 	%f1325, 0f40000000;
	add.rn.f32 	%f3293, %f359, %f1325;
	bra.uni 	$L__BB3_430;
$L__BB3_428:
	setp.neu.f32 	%p230, %f359, 0f00000000;
	setp.neu.f32 	%p231, %f373, 0f7F800000;
	and.pred  	%p232, %p230, %p231;
	mov.f32 	%f3293, %f380;
	@%p232 bra 	$L__BB3_430;
	add.f32 	%f1324, %f359, %f359;
	mov.b32 	%r239, %f1324;
	and.b32  	%r240, %r239, 2147483647;
	mov.b32 	%f3293, %r240;
$L__BB3_430:
	cvt.f64.f32 	%fd91, %f3293;
	mul.f64 	%fd92, %fd91, 0dC03E000000000000;
	fma.rn.f64 	%fd93, %fd33, 0d4041800000000000, %fd92;
	add.f64 	%fd94, %fd93, 0d4008000000000000;
	mul.f64 	%fd95, %fd94, 0d3FC0000000000000;
	cvt.rn.f32.f64 	%f3315, %fd95;
	bra.uni 	$L__BB3_557;
$L__BB3_431:
	abs.f32 	%f385, %f359;
	setp.lt.f32 	%p197, %f385, 0f00800000;
	mul.f32 	%f1173, %f385, 0f4B800000;
	selp.f32 	%f1174, %f1173, %f385, %p197;
	selp.f32 	%f1175, 0fC1C00000, 0f00000000, %p197;
	mov.b32 	%r209, %f1174;
	add.s32 	%r210, %r209, -1060439283;
	and.b32  	%r211, %r210, -8388608;
	sub.s32 	%r212, %r209, %r211;
	mov.b32 	%f1176, %r212;
	cvt.rn.f32.s32 	%f1177, %r211;
	fma.rn.f32 	%f1178, %f1177, 0f34000000, %f1175;
	add.f32 	%f1179, %f1176, 0fBF800000;
	add.f32 	%f1180, %f1176, 0f3F800000;
	rcp.approx.ftz.f32 	%f1181, %f1180;
	add.f32 	%f1182, %f1179, %f1179;
	mul.f32 	%f1183, %f1182, %f1181;
	mul.f32 	%f1184, %f1183, %f1183;
	sub.f32 	%f1185, %f1179, %f1183;
	add.f32 	%f1186, %f1185, %f1185;
	neg.f32 	%f1187, %f1183;
	fma.rn.f32 	%f1188, %f1187, %f1179, %f1186;
	mul.rn.f32 	%f1189, %f1181, %f1188;
	fma.rn.f32 	%f1190, %f1184, 0f3A2C32E4, 0f3B52E7DB;
	fma.rn.f32 	%f1191, %f1190, %f1184, 0f3C93BB73;
	fma.rn.f32 	%f1192, %f1191, %f1184, 0f3DF6384F;
	mul.rn.f32 	%f1193, %f1192, %f1184;
	fma.rn.f32 	%f1194, %f1183, 0f3FB8AA3B, %f1178;
	sub.f32 	%f1195, %f1178, %f1194;
	fma.rn.f32 	%f1196, %f1183, 0f3FB8AA3B, %f1195;
	fma.rn.f32 	%f1197, %f1189, 0f3FB8AA3B, %f1196;
	fma.rn.f32 	%f1198, %f1183, 0f32A55E34, %f1197;
	mul.f32 	%f1199, %f1193, 0f40400000;
	fma.rn.f32 	%f1200, %f1199, %f1189, %f1198;
	fma.rn.f32 	%f1201, %f1193, %f1183, %f1200;
	add.rn.f32 	%f386, %f1194, %f1201;
	neg.f32 	%f1202, %f1194;
	add.rn.f32 	%f1203, %f386, %f1202;
	neg.f32 	%f1204, %f1203;
	add.rn.f32 	%f387, %f1201, %f1204;
	mov.f32 	%f1205, 0f40A00000;
	mul.rn.f32 	%f1206, %f386, %f1205;
	neg.f32 	%f1207, %f1206;
	fma.rn.f32 	%f1208, %f386, 0f40A00000, %f1207;
	fma.rn.f32 	%f1209, %f387, 0f40A00000, %f1208;
	cvt.rni.f32.f32 	%f1210, %f1206;
	sub.f32 	%f1211, %f1206, %f1210;
	add.f32 	%f1212, %f1211, %f1209;
	fma.rn.f32 	%f1213, %f1212, 0f391FCB8E, 0f3AAF85ED;
	fma.rn.f32 	%f1214, %f1213, %f1212, 0f3C1D9856;
	fma.rn.f32 	%f1215, %f1214, %f1212, 0f3D6357BB;
	fma.rn.f32 	%f1216, %f1215, %f1212, 0f3E75FDEC;
	fma.rn.f32 	%f1217, %f1216, %f1212, 0f3F317218;
	fma.rn.f32 	%f1218, %f1217, %f1212, 0f3F800000;
	cvt.rzi.s32.f32 	%r213, %f1210;
	setp.gt.f32 	%p198, %f1210, 0f00000000;
	selp.b32 	%r214, 0, -2097152000, %p198;
	add.s32 	%r215, %r214, 2130706432;
	mov.b32 	%f1219, %r215;
	mul.f32 	%f1220, %f1218, %f1219;
	shl.b32 	%r216, %r213, 23;
	sub.s32 	%r217, %r216, %r214;
	mov.b32 	%f1221, %r217;
	mul.f32 	%f1222, %f1220, %f1221;
	abs.f32 	%f1223, %f1206;
	setp.gt.f32 	%p199, %f1223, 0f43180000;
	setp.lt.f32 	%p200, %f1206, 0f00000000;
	selp.f32 	%f1224, 0f00000000, 0f7F800000, %p200;
	selp.f32 	%f388, %f1224, %f1222, %p199;
	setp.eq.f32 	%p201, %f359, 0f3F800000;
	mov.f32 	%f3294, 0f3F800000;
	@%p201 bra 	$L__BB3_438;
	setp.num.f32 	%p202, %f385, %f385;
	@%p202 bra 	$L__BB3_434;
	mov.f32 	%f1225, 0f40A00000;
	add.rn.f32 	%f3294, %f359, %f1225;
	bra.uni 	$L__BB3_438;
$L__BB3_434:
	setp.neu.f32 	%p203, %f359, 0f00000000;
	setp.neu.f32 	%p204, %f385, 0f7F800000;
	and.pred  	%p205, %p203, %p204;
	@%p205 bra 	$L__BB3_436;
	add.f32 	%f3294, %f359, %f359;
	bra.uni 	$L__BB3_438;
$L__BB3_436:
	setp.geu.f32 	%p206, %f359, 0f00000000;
	mov.f32 	%f3294, %f388;
	@%p206 bra 	$L__BB3_438;
	neg.f32 	%f3294, %f388;
$L__BB3_438:
	cvt.f64.f32 	%fd34, %f3294;
	mov.f32 	%f1227, 0f40400000;
	mul.rn.f32 	%f1228, %f386, %f1227;
	neg.f32 	%f1229, %f1228;
	fma.rn.f32 	%f1230, %f386, 0f40400000, %f1229;
	fma.rn.f32 	%f1231, %f387, 0f40400000, %f1230;
	cvt.rni.f32.f32 	%f1232, %f1228;
	sub.f32 	%f1233, %f1228, %f1232;
	add.f32 	%f1234, %f1233, %f1231;
	fma.rn.f32 	%f1235, %f1234, 0f391FCB8E, 0f3AAF85ED;
	fma.rn.f32 	%f1236, %f1235, %f1234, 0f3C1D9856;
	fma.rn.f32 	%f1237, %f1236, %f1234, 0f3D6357BB;
	fma.rn.f32 	%f1238, %f1237, %f1234, 0f3E75FDEC;
	fma.rn.f32 	%f1239, %f1238, %f1234, 0f3F317218;
	fma.rn.f32 	%f1240, %f1239, %f1234, 0f3F800000;
	cvt.rzi.s32.f32 	%r218, %f1232;
	setp.gt.f32 	%p208, %f1232, 0f00000000;
	selp.b32 	%r219, 0, -2097152000, %p208;
	add.s32 	%r220, %r219, 2130706432;
	mov.b32 	%f1241, %r220;
	mul.f32 	%f1242, %f1240, %f1241;
	shl.b32 	%r221, %r218, 23;
	sub.s32 	%r222, %r221, %r219;
	mov.b32 	%f1243, %r222;
	mul.f32 	%f1244, %f1242, %f1243;
	abs.f32 	%f1245, %f1228;
	setp.gt.f32 	%p209, %f1245, 0f43180000;
	setp.lt.f32 	%p210, %f1228, 0f00000000;
	selp.f32 	%f1246, 0f00000000, 0f7F800000, %p210;
	selp.f32 	%f393, %f1246, %f1244, %p209;
	mov.f32 	%f3295, 0f3F800000;
	@%p201 bra 	$L__BB3_445;
	setp.num.f32 	%p211, %f385, %f385;
	@%p211 bra 	$L__BB3_441;
	mov.f32 	%f1247, 0f40400000;
	add.rn.f32 	%f3295, %f359, %f1247;
	bra.uni 	$L__BB3_445;
$L__BB3_441:
	setp.neu.f32 	%p212, %f359, 0f00000000;
	setp.neu.f32 	%p213, %f385, 0f7F800000;
	and.pred  	%p214, %p212, %p213;
	@%p214 bra 	$L__BB3_443;
	add.f32 	%f3295, %f359, %f359;
	bra.uni 	$L__BB3_445;
$L__BB3_443:
	setp.geu.f32 	%p215, %f359, 0f00000000;
	mov.f32 	%f3295, %f393;
	@%p215 bra 	$L__BB3_445;
	neg.f32 	%f3295, %f393;
$L__BB3_445:
	cvt.f64.f32 	%fd85, %f3295;
	mul.f64 	%fd86, %fd85, 0dC051800000000000;
	fma.rn.f64 	%fd87, %fd34, 0d404F800000000000, %fd86;
	cvt.f64.f32 	%fd88, %f359;
	fma.rn.f64 	%fd89, %fd88, 0d402E000000000000, %fd87;
	mul.f64 	%fd90, %fd89, 0d3FC0000000000000;
	cvt.rn.f32.f64 	%f3315, %fd90;
	bra.uni 	$L__BB3_557;
$L__BB3_446:
	abs.f32 	%f399, %f359;
	setp.lt.f32 	%p172, %f399, 0f00800000;
	mul.f32 	%f1072, %f399, 0f4B800000;
	selp.f32 	%f1073, %f1072, %f399, %p172;
	selp.f32 	%f1074, 0fC1C00000, 0f00000000, %p172;
	mov.b32 	%r184, %f1073;
	add.s32 	%r185, %r184, -1060439283;
	and.b32  	%r186, %r185, -8388608;
	sub.s32 	%r187, %r184, %r186;
	mov.b32 	%f1075, %r187;
	cvt.rn.f32.s32 	%f1076, %r186;
	fma.rn.f32 	%f1077, %f1076, 0f34000000, %f1074;
	add.f32 	%f1078, %f1075, 0fBF800000;
	add.f32 	%f1079, %f1075, 0f3F800000;
	rcp.approx.ftz.f32 	%f1080, %f1079;
	add.f32 	%f1081, %f1078, %f1078;
	mul.f32 	%f1082, %f1081, %f1080;
	mul.f32 	%f1083, %f1082, %f1082;
	sub.f32 	%f1084, %f1078, %f1082;
	add.f32 	%f1085, %f1084, %f1084;
	neg.f32 	%f1086, %f1082;
	fma.rn.f32 	%f1087, %f1086, %f1078, %f1085;
	mul.rn.f32 	%f1088, %f1080, %f1087;
	fma.rn.f32 	%f1089, %f1083, 0f3A2C32E4, 0f3B52E7DB;
	fma.rn.f32 	%f1090, %f1089, %f1083, 0f3C93BB73;
	fma.rn.f32 	%f1091, %f1090, %f1083, 0f3DF6384F;
	mul.rn.f32 	%f1092, %f1091, %f1083;
	fma.rn.f32 	%f1093, %f1082, 0f3FB8AA3B, %f1077;
	sub.f32 	%f1094, %f1077, %f1093;
	fma.rn.f32 	%f1095, %f1082, 0f3FB8AA3B, %f1094;
	fma.rn.f32 	%f1096, %f1088, 0f3FB8AA3B, %f1095;
	fma.rn.f32 	%f1097, %f1082, 0f32A55E34, %f1096;
	mul.f32 	%f1098, %f1092, 0f40400000;
	fma.rn.f32 	%f1099, %f1098, %f1088, %f1097;
	fma.rn.f32 	%f1100, %f1092, %f1082, %f1099;
	add.rn.f32 	%f400, %f1093, %f1100;
	neg.f32 	%f1101, %f1093;
	add.rn.f32 	%f1102, %f400, %f1101;
	neg.f32 	%f1103, %f1102;
	add.rn.f32 	%f401, %f1100, %f1103;
	setp.eq.f32 	%p173, %f359, 0f3F800000;
	mov.f32 	%f3296, 0f3F800000;
	@%p173 bra 	$L__BB3_451;
	setp.num.f32 	%p174, %f399, %f399;
	@%p174 bra 	$L__BB3_449;
	mov.f32 	%f1125, 0f40C00000;
	add.rn.f32 	%f3296, %f359, %f1125;
	bra.uni 	$L__BB3_451;
$L__BB3_449:
	mov.f32 	%f1104, 0f40C00000;
	mul.rn.f32 	%f1105, %f400, %f1104;
	cvt.rni.f32.f32 	%f1106, %f1105;
	sub.f32 	%f1107, %f1105, %f1106;
	neg.f32 	%f1108, %f1105;
	fma.rn.f32 	%f1109, %f400, 0f40C00000, %f1108;
	fma.rn.f32 	%f1110, %f401, 0f40C00000, %f1109;
	add.f32 	%f1111, %f1107, %f1110;
	setp.gt.f32 	%p175, %f1106, 0f00000000;
	selp.b32 	%r188, 0, -2097152000, %p175;
	setp.neu.f32 	%p176, %f359, 0f00000000;
	setp.neu.f32 	%p177, %f399, 0f7F800000;
	setp.lt.f32 	%p178, %f1105, 0f00000000;
	selp.f32 	%f1112, 0f00000000, 0f7F800000, %p178;
	abs.f32 	%f1113, %f1105;
	setp.gt.f32 	%p179, %f1113, 0f43180000;
	cvt.rzi.s32.f32 	%r189, %f1106;
	shl.b32 	%r190, %r189, 23;
	sub.s32 	%r191, %r190, %r188;
	mov.b32 	%f1114, %r191;
	add.s32 	%r192, %r188, 2130706432;
	mov.b32 	%f1115, %r192;
	fma.rn.f32 	%f1116, %f1111, 0f391FCB8E, 0f3AAF85ED;
	fma.rn.f32 	%f1117, %f1116, %f1111, 0f3C1D9856;
	fma.rn.f32 	%f1118, %f1117, %f1111, 0f3D6357BB;
	fma.rn.f32 	%f1119, %f1118, %f1111, 0f3E75FDEC;
	fma.rn.f32 	%f1120, %f1119, %f1111, 0f3F317218;
	fma.rn.f32 	%f1121, %f1120, %f1111, 0f3F800000;
	mul.f32 	%f1122, %f1121, %f1115;
	mul.f32 	%f1123, %f1122, %f1114;
	selp.f32 	%f3296, %f1112, %f1123, %p179;
	and.pred  	%p180, %p176, %p177;
	@%p180 bra 	$L__BB3_451;
	add.f32 	%f1124, %f359, %f359;
	mov.b32 	%r193, %f1124;
	and.b32  	%r194, %r193, 2147483647;
	mov.b32 	%f3296, %r194;
$L__BB3_451:
	cvt.f64.f32 	%fd35, %f3296;
	mov.f32 	%f3297, 0f3F800000;
	@%p173 bra 	$L__BB3_456;
	setp.num.f32 	%p182, %f399, %f399;
	@%p182 bra 	$L__BB3_454;
	mov.f32 	%f1148, 0f40800000;
	add.rn.f32 	%f3297, %f359, %f1148;
	bra.uni 	$L__BB3_456;
$L__BB3_454:
	mov.f32 	%f1127, 0f40800000;
	mul.rn.f32 	%f1128, %f400, %f1127;
	cvt.rni.f32.f32 	%f1129, %f1128;
	sub.f32 	%f1130, %f1128, %f1129;
	neg.f32 	%f1131, %f1128;
	fma.rn.f32 	%f1132, %f400, 0f40800000, %f1131;
	fma.rn.f32 	%f1133, %f401, 0f40800000, %f1132;
	add.f32 	%f1134, %f1130, %f1133;
	setp.gt.f32 	%p183, %f1129, 0f00000000;
	selp.b32 	%r195, 0, -2097152000, %p183;
	setp.neu.f32 	%p184, %f359, 0f00000000;
	setp.neu.f32 	%p185, %f399, 0f7F800000;
	setp.lt.f32 	%p186, %f1128, 0f00000000;
	selp.f32 	%f1135, 0f00000000, 0f7F800000, %p186;
	abs.f32 	%f1136, %f1128;
	setp.gt.f32 	%p187, %f1136, 0f43180000;
	cvt.rzi.s32.f32 	%r196, %f1129;
	shl.b32 	%r197, %r196, 23;
	sub.s32 	%r198, %r197, %r195;
	mov.b32 	%f1137, %r198;
	add.s32 	%r199, %r195, 2130706432;
	mov.b32 	%f1138, %r199;
	fma.rn.f32 	%f1139, %f1134, 0f391FCB8E, 0f3AAF85ED;
	fma.rn.f32 	%f1140, %f1139, %f1134, 0f3C1D9856;
	fma.rn.f32 	%f1141, %f1140, %f1134, 0f3D6357BB;
	fma.rn.f32 	%f1142, %f1141, %f1134, 0f3E75FDEC;
	fma.rn.f32 	%f1143, %f1142, %f1134, 0f3F317218;
	fma.rn.f32 	%f1144, %f1143, %f1134, 0f3F800000;
	mul.f32 	%f1145, %f1144, %f1138;
	mul.f32 	%f1146, %f1145, %f1137;
	selp.f32 	%f3297, %f1135, %f1146, %p187;
	and.pred  	%p188, %p184, %p185;
	@%p188 bra 	$L__BB3_456;
	add.f32 	%f1147, %f359, %f359;
	mov.b32 	%r200, %f1147;
	and.b32  	%r201, %r200, 2147483647;
	mov.b32 	%f3297, %r201;
$L__BB3_456:
	cvt.f64.f32 	%fd79, %f3297;
	mul.f64 	%fd80, %fd79, 0dC073B00000000000;
	fma.rn.f64 	%fd36, %fd35, 0d406CE00000000000, %fd80;
	mov.f32 	%f1150, 0f40000000;
	mul.rn.f32 	%f1151, %f400, %f1150;
	neg.f32 	%f1152, %f1151;
	fma.rn.f32 	%f1153, %f400, 0f40000000, %f1152;
	fma.rn.f32 	%f1154, %f401, 0f40000000, %f1153;
	cvt.rni.f32.f32 	%f1155, %f1151;
	sub.f32 	%f1156, %f1151, %f1155;
	add.f32 	%f1157, %f1156, %f1154;
	fma.rn.f32 	%f1158, %f1157, 0f391FCB8E, 0f3AAF85ED;
	fma.rn.f32 	%f1159, %f1158, %f1157, 0f3C1D9856;
	fma.rn.f32 	%f1160, %f1159, %f1157, 0f3D6357BB;
	fma.rn.f32 	%f1161, %f1160, %f1157, 0f3E75FDEC;
	fma.rn.f32 	%f1162, %f1161, %f1157, 0f3F317218;
	fma.rn.f32 	%f1163, %f1162, %f1157, 0f3F800000;
	cvt.rzi.s32.f32 	%r202, %f1155;
	setp.gt.f32 	%p190, %f1155, 0f00000000;
	selp.b32 	%r203, 0, -2097152000, %p190;
	add.s32 	%r204, %r203, 2130706432;
	mov.b32 	%f1164, %r204;
	mul.f32 	%f1165, %f1163, %f1164;
	shl.b32 	%r205, %r202, 23;
	sub.s32 	%r206, %r205, %r203;
	mov.b32 	%f1166, %r206;
	mul.f32 	%f1167, %f1165, %f1166;
	abs.f32 	%f1168, %f1151;
	setp.gt.f32 	%p191, %f1168, 0f43180000;
	setp.lt.f32 	%p192, %f1151, 0f00000000;
	selp.f32 	%f1169, 0f00000000, 0f7F800000, %p192;
	selp.f32 	%f410, %f1169, %f1167, %p191;
	mov.f32 	%f3298, 0f3F800000;
	@%p173 bra 	$L__BB3_461;
	setp.num.f32 	%p193, %f399, %f399;
	@%p193 bra 	$L__BB3_459;
	mov.f32 	%f1171, 0f40000000;
	add.rn.f32 	%f3298, %f359, %f1171;
	bra.uni 	$L__BB3_461;
$L__BB3_459:
	setp.neu.f32 	%p194, %f359, 0f00000000;
	setp.neu.f32 	%p195, %f399, 0f7F800000;
	and.pred  	%p196, %p194, %p195;
	mov.f32 	%f3298, %f410;
	@%p196 bra 	$L__BB3_461;
	add.f32 	%f1170, %f359, %f359;
	mov.b32 	%r207, %f1170;
	and.b32  	%r208, %r207, 2147483647;
	mov.b32 	%f3298, %r208;
$L__BB3_461:
	cvt.f64.f32 	%fd81, %f3298;
	fma.rn.f64 	%fd82, %fd81, 0d405A400000000000, %fd36;
	add.f64 	%fd83, %fd82, 0dC014000000000000;
	mul.f64 	%fd84, %fd83, 0d3FB0000000000000;
	cvt.rn.f32.f64 	%f3315, %fd84;
	bra.uni 	$L__BB3_557;
$L__BB3_462:
	setp.neu.f32 	%p150, %f359, 0f00000000;
	setp.neu.f32 	%p151, %f415, 0f7F800000;
	and.pred  	%p152, %p150, %p151;
	@%p152 bra 	$L__BB3_464;
	add.f32 	%f3299, %f359, %f359;
	bra.uni 	$L__BB3_466;
$L__BB3_464:
	setp.geu.f32 	%p153, %f359, 0f00000000;
	mov.f32 	%f3299, %f418;
	@%p153 bra 	$L__BB3_466;
	neg.f32 	%f3299, %f418;
$L__BB3_466:
	cvt.f64.f32 	%fd37, %f3299;
	mov.f32 	%f1028, 0f40A00000;
	mul.rn.f32 	%f1029, %f416, %f1028;
	neg.f32 	%f1030, %f1029;
	fma.rn.f32 	%f1031, %f416, 0f40A00000, %f1030;
	fma.rn.f32 	%f1032, %f417, 0f40A00000, %f1031;
	cvt.rni.f32.f32 	%f1033, %f1029;
	sub.f32 	%f1034, %f1029, %f1033;
	add.f32 	%f1035, %f1034, %f1032;
	fma.rn.f32 	%f1036, %f1035, 0f391FCB8E, 0f3AAF85ED;
	fma.rn.f32 	%f1037, %f1036, %f1035, 0f3C1D9856;
	fma.rn.f32 	%f1038, %f1037, %f1035, 0f3D6357BB;
	fma.rn.f32 	%f1039, %f1038, %f1035, 0f3E75FDEC;
	fma.rn.f32 	%f1040, %f1039, %f1035, 0f3F317218;
	fma.rn.f32 	%f1041, %f1040, %f1035, 0f3F800000;
	cvt.rzi.s32.f32 	%r174, %f1033;
	setp.gt.f32 	%p155, %f1033, 0f00000000;
	selp.b32 	%r175, 0, -2097152000, %p155;
	add.s32 	%r176, %r175, 2130706432;
	mov.b32 	%f1042, %r176;
	mul.f32 	%f1043, %f1041, %f1042;
	shl.b32 	%r177, %r174, 23;
	sub.s32 	%r178, %r177, %r175;
	mov.b32 	%f1044, %r178;
	mul.f32 	%f1045, %f1043, %f1044;
	abs.f32 	%f1046, %f1029;
	setp.gt.f32 	%p156, %f1046, 0f43180000;
	setp.lt.f32 	%p157, %f1029, 0f00000000;
	selp.f32 	%f1047, 0f00000000, 0f7F800000, %p157;
	selp.f32 	%f423, %f1047, %f1045, %p156;
	mov.f32 	%f3300, 0f3F800000;
	@%p148 bra 	$L__BB3_473;
	setp.num.f32 	%p158, %f415, %f415;
	@%p158 bra 	$L__BB3_469;
	mov.f32 	%f1048, 0f40A00000;
	add.rn.f32 	%f3300, %f359, %f1048;
	bra.uni 	$L__BB3_473;
$L__BB3_469:
	setp.neu.f32 	%p159, %f359, 0f00000000;
	setp.neu.f32 	%p160, %f415, 0f7F800000;
	and.pred  	%p161, %p159, %p160;
	@%p161 bra 	$L__BB3_471;
	add.f32 	%f3300, %f359, %f359;
	bra.uni 	$L__BB3_473;
$L__BB3_471:
	setp.geu.f32 	%p162, %f359, 0f00000000;
	mov.f32 	%f3300, %f423;
	@%p162 bra 	$L__BB3_473;
	neg.f32 	%f3300, %f423;
$L__BB3_473:
	cvt.f64.f32 	%fd72, %f3300;
	mul.f64 	%fd73, %fd72, 0dC085A80000000000;
	fma.rn.f64 	%fd38, %fd37, 0d407AD00000000000, %fd73;
	mov.f32 	%f1050, 0f40400000;
	mul.rn.f32 	%f1051, %f416, %f1050;
	neg.f32 	%f1052, %f1051;
	fma.rn.f32 	%f1053, %f416, 0f40400000, %f1052;
	fma.rn.f32 	%f1054, %f417, 0f40400000, %f1053;
	cvt.rni.f32.f32 	%f1055, %f1051;
	sub.f32 	%f1056, %f1051, %f1055;
	add.f32 	%f1057, %f1056, %f1054;
	fma.rn.f32 	%f1058, %f1057, 0f391FCB8E, 0f3AAF85ED;
	fma.rn.f32 	%f1059, %f1058, %f1057, 0f3C1D9856;
	fma.rn.f32 	%f1060, %f1059, %f1057, 0f3D6357BB;
	fma.rn.f32 	%f1061, %f1060, %f1057, 0f3E75FDEC;
	fma.rn.f32 	%f1062, %f1061, %f1057, 0f3F317218;
	fma.rn.f32 	%f1063, %f1062, %f1057, 0f3F800000;
	cvt.rzi.s32.f32 	%r179, %f1055;
	setp.gt.f32 	%p164, %f1055, 0f00000000;
	selp.b32 	%r180, 0, -2097152000, %p164;
	add.s32 	%r181, %r180, 2130706432;
	mov.b32 	%f1064, %r181;
	mul.f32 	%f1065, %f1063, %f1064;
	shl.b32 	%r182, %r179, 23;
	sub.s32 	%r183, %r182, %r180;
	mov.b32 	%f1066, %r183;
	mul.f32 	%f1067, %f1065, %f1066;
	abs.f32 	%f1068, %f1051;
	setp.gt.f32 	%p165, %f1068, 0f43180000;
	setp.lt.f32 	%p166, %f1051, 0f00000000;
	selp.f32 	%f1069, 0f00000000, 0f7F800000, %p166;
	selp.f32 	%f428, %f1069, %f1067, %p165;
	mov.f32 	%f3301, 0f3F800000;
	@%p148 bra 	$L__BB3_480;
	setp.num.f32 	%p167, %f415, %f415;
	@%p167 bra 	$L__BB3_476;
	mov.f32 	%f1070, 0f40400000;
	add.rn.f32 	%f3301, %f359, %f1070;
	bra.uni 	$L__BB3_480;
$L__BB3_476:
	setp.neu.f32 	%p168, %f359, 0f00000000;
	setp.neu.f32 	%p169, %f415, 0f7F800000;
	and.pred  	%p170, %p168, %p169;
	@%p170 bra 	$L__BB3_478;
	add.f32 	%f3301, %f359, %f359;
	bra.uni 	$L__BB3_480;
$L__BB3_478:
	setp.geu.f32 	%p171, %f359, 0f00000000;
	mov.f32 	%f3301, %f428;
	@%p171 bra 	$L__BB3_480;
	neg.f32 	%f3301, %f428;
$L__BB3_480:
	cvt.f64.f32 	%fd74, %f3301;
	fma.rn.f64 	%fd75, %fd74, 0d4073B00000000000, %fd38;
	cvt.f64.f32 	%fd76, %f359;
	fma.rn.f64 	%fd77, %fd76, 0dC041800000000000, %fd75;
	mul.f64 	%fd78, %fd77, 0d3FB0000000000000;
	cvt.rn.f32.f64 	%f3315, %fd78;
	bra.uni 	$L__BB3_557;
$L__BB3_481:
	abs.f32 	%f434, %f359;
	setp.lt.f32 	%p111, %f434, 0f00800000;
	mul.f32 	%f850, %f434, 0f4B800000;
	selp.f32 	%f851, %f850, %f434, %p111;
	selp.f32 	%f852, 0fC1C00000, 0f00000000, %p111;
	mov.b32 	%r133, %f851;
	add.s32 	%r134, %r133, -1060439283;
	and.b32  	%r135, %r134, -8388608;
	sub.s32 	%r136, %r133, %r135;
	mov.b32 	%f853, %r136;
	cvt.rn.f32.s32 	%f854, %r135;
	fma.rn.f32 	%f855, %f854, 0f34000000, %f852;
	add.f32 	%f856, %f853, 0fBF800000;
	add.f32 	%f857, %f853, 0f3F800000;
	rcp.approx.ftz.f32 	%f858, %f857;
	add.f32 	%f859, %f856, %f856;
	mul.f32 	%f860, %f859, %f858;
	mul.f32 	%f861, %f860, %f860;
	sub.f32 	%f862, %f856, %f860;
	add.f32 	%f863, %f862, %f862;
	neg.f32 	%f864, %f860;
	fma.rn.f32 	%f865, %f864, %f856, %f863;
	mul.rn.f32 	%f866, %f858, %f865;
	fma.rn.f32 	%f867, %f861, 0f3A2C32E4, 0f3B52E7DB;
	fma.rn.f32 	%f868, %f867, %f861, 0f3C93BB73;
	fma.rn.f32 	%f869, %f868, %f861, 0f3DF6384F;
	mul.rn.f32 	%f870, %f869, %f861;
	fma.rn.f32 	%f871, %f860, 0f3FB8AA3B, %f855;
	sub.f32 	%f872, %f855, %f871;
	fma.rn.f32 	%f873, %f860, 0f3FB8AA3B, %f872;
	fma.rn.f32 	%f874, %f866, 0f3FB8AA3B, %f873;
	fma.rn.f32 	%f875, %f860, 0f32A55E34, %f874;
	mul.f32 	%f876, %f870, 0f40400000;
	fma.rn.f32 	%f877, %f876, %f866, %f875;
	fma.rn.f32 	%f878, %f870, %f860, %f877;
	add.rn.f32 	%f435, %f871, %f878;
	neg.f32 	%f879, %f871;
	add.rn.f32 	%f880, %f435, %f879;
	neg.f32 	%f881, %f880;
	add.rn.f32 	%f436, %f878, %f881;
	setp.eq.f32 	%p112, %f359, 0f3F800000;
	mov.f32 	%f3302, 0f3F800000;
	@%p112 bra 	$L__BB3_486;
	setp.num.f32 	%p113, %f434, %f434;
	@%p113 bra 	$L__BB3_484;
	mov.f32 	%f903, 0f41000000;
	add.rn.f32 	%f3302, %f359, %f903;
	bra.uni 	$L__BB3_486;
$L__BB3_484:
	mov.f32 	%f882, 0f41000000;
	mul.rn.f32 	%f883, %f435, %f882;
	cvt.rni.f32.f32 	%f884, %f883;
	sub.f32 	%f885, %f883, %f884;
	neg.f32 	%f886, %f883;
	fma.rn.f32 	%f887, %f435, 0f41000000, %f886;
	fma.rn.f32 	%f888, %f436, 0f41000000, %f887;
	add.f32 	%f889, %f885, %f888;
	setp.gt.f32 	%p114, %f884, 0f00000000;
	selp.b32 	%r137, 0, -2097152000, %p114;
	setp.neu.f32 	%p115, %f359, 0f00000000;
	setp.neu.f32 	%p116, %f434, 0f7F800000;
	setp.lt.f32 	%p117, %f883, 0f00000000;
	selp.f32 	%f890, 0f00000000, 0f7F800000, %p117;
	abs.f32 	%f891, %f883;
	setp.gt.f32 	%p118, %f891, 0f43180000;
	cvt.rzi.s32.f32 	%r138, %f884;
	shl.b32 	%r139, %r138, 23;
	sub.s32 	%r140, %r139, %r137;
	mov.b32 	%f892, %r140;
	add.s32 	%r141, %r137, 2130706432;
	mov.b32 	%f893, %r141;
	fma.rn.f32 	%f894, %f889, 0f391FCB8E, 0f3AAF85ED;
	fma.rn.f32 	%f895, %f894, %f889, 0f3C1D9856;
	fma.rn.f32 	%f896, %f895, %f889, 0f3D6357BB;
	fma.rn.f32 	%f897, %f896, %f889, 0f3E75FDEC;
	fma.rn.f32 	%f898, %f897, %f889, 0f3F317218;
	fma.rn.f32 	%f899, %f898, %f889, 0f3F800000;
	mul.f32 	%f900, %f899, %f893;
	mul.f32 	%f901, %f900, %f892;
	selp.f32 	%f3302, %f890, %f901, %p118;
	and.pred  	%p119, %p115, %p116;
	@%p119 bra 	$L__BB3_486;
	add.f32 	%f902, %f359, %f359;
	mov.b32 	%r142, %f902;
	and.b32  	%r143, %r142, 2147483647;
	mov.b32 	%f3302, %r143;
$L__BB3_486:
	cvt.f64.f32 	%fd39, %f3302;
	mov.f32 	%f3303, 0f3F800000;
	@%p112 bra 	$L__BB3_491;
	setp.num.f32 	%p121, %f434, %f434;
	@%p121 bra 	$L__BB3_489;
	mov.f32 	%f926, 0f40C00000;
	add.rn.f32 	%f3303, %f359, %f926;
	bra.uni 	$L__BB3_491;
$L__BB3_489:
	mov.f32 	%f905, 0f40C00000;
	mul.rn.f32 	%f906, %f435, %f905;
	cvt.rni.f32.f32 	%f907, %f906;
	sub.f32 	%f908, %f906, %f907;
	neg.f32 	%f909, %f906;
	fma.rn.f32 	%f910, %f435, 0f40C00000, %f909;
	fma.rn.f32 	%f911, %f436, 0f40C00000, %f910;
	add.f32 	%f912, %f908, %f911;
	setp.gt.f32 	%p122, %f907, 0f00000000;
	selp.b32 	%r144, 0, -2097152000, %p122;
	setp.neu.f32 	%p123, %f359, 0f00000000;
	setp.neu.f32 	%p124, %f434, 0f7F800000;
	setp.lt.f32 	%p125, %f906, 0f00000000;
	selp.f32 	%f913, 0f00000000, 0f7F800000, %p125;
	abs.f32 	%f914, %f906;
	setp.gt.f32 	%p126, %f914, 0f43180000;
	cvt.rzi.s32.f32 	%r145, %f907;
	shl.b32 	%r146, %r145, 23;
	sub.s32 	%r147, %r146, %r144;
	mov.b32 	%f915, %r147;
	add.s32 	%r148, %r144, 2130706432;
	mov.b32 	%f916, %r148;
	fma.rn.f32 	%f917, %f912, 0f391FCB8E, 0f3AAF85ED;
	fma.rn.f32 	%f918, %f917, %f912, 0f3C1D9856;
	fma.rn.f32 	%f919, %f918, %f912, 0f3D6357BB;
	fma.rn.f32 	%f920, %f919, %f912, 0f3E75FDEC;
	fma.rn.f32 	%f921, %f920, %f912, 0f3F317218;
	fma.rn.f32 	%f922, %f921, %f912, 0f3F800000;
	mul.f32 	%f923, %f922, %f916;
	mul.f32 	%f924, %f923, %f915;
	selp.f32 	%f3303, %f913, %f924, %p126;
	and.pred  	%p127, %p123, %p124;
	@%p127 bra 	$L__BB3_491;
	add.f32 	%f925, %f359, %f359;
	mov.b32 	%r149, %f925;
	and.b32  	%r150, %r149, 2147483647;
	mov.b32 	%f3303, %r150;
$L__BB3_491:
	cvt.f64.f32 	%fd65, %f3303;
	mul.f64 	%fd66, %fd65, 0dC0C7760000000000;
	fma.rn.f64 	%fd40, %fd39, 0d40B9230000000000, %fd66;
	mov.f32 	%f3304, 0f3F800000;
	@%p112 bra 	$L__BB3_496;
	setp.num.f32 	%p129, %f434, %f434;
	@%p129 bra 	$L__BB3_494;
	mov.f32 	%f949, 0f40800000;
	add.rn.f32 	%f3304, %f359, %f949;
	bra.uni 	$L__BB3_496;
$L__BB3_494:
	mov.f32 	%f928, 0f40800000;
	mul.rn.f32 	%f929, %f435, %f928;
	cvt.rni.f32.f32 	%f930, %f929;
	sub.f32 	%f931, %f929, %f930;
	neg.f32 	%f932, %f929;
	fma.rn.f32 	%f933, %f435, 0f40800000, %f932;
	fma.rn.f32 	%f934, %f436, 0f40800000, %f933;
	add.f32 	%f935, %f931, %f934;
	setp.gt.f32 	%p130, %f930, 0f00000000;
	selp.b32 	%r151, 0, -2097152000, %p130;
	setp.neu.f32 	%p131, %f359, 0f00000000;
	setp.neu.f32 	%p132, %f434, 0f7F800000;
	setp.lt.f32 	%p133, %f929, 0f00000000;
	selp.f32 	%f936, 0f00000000, 0f7F800000, %p133;
	abs.f32 	%f937, %f929;
	setp.gt.f32 	%p134, %f937, 0f43180000;
	cvt.rzi.s32.f32 	%r152, %f930;
	shl.b32 	%r153, %r152, 23;
	sub.s32 	%r154, %r153, %r151;
	mov.b32 	%f938, %r154;
	add.s32 	%r155, %r151, 2130706432;
	mov.b32 	%f939, %r155;
	fma.rn.f32 	%f940, %f935, 0f391FCB8E, 0f3AAF85ED;
	fma.rn.f32 	%f941, %f940, %f935, 0f3C1D9856;
	fma.rn.f32 	%f942, %f941, %f935, 0f3D6357BB;
	fma.rn.f32 	%f943, %f942, %f935, 0f3E75FDEC;
	fma.rn.f32 	%f944, %f943, %f935, 0f3F317218;
	fma.rn.f32 	%f945, %f944, %f935, 0f3F800000;
	mul.f32 	%f946, %f945, %f939;
	mul.f32 	%f947, %f946, %f938;
	selp.f32 	%f3304, %f936, %f947, %p134;
	and.pred  	%p135, %p131, %p132;
	@%p135 bra 	$L__BB3_496;
	add.f32 	%f948, %f359, %f359;
	mov.b32 	%r156, %f948;
	and.b32  	%r157, %r156, 2147483647;
	mov.b32 	%f3304, %r157;
$L__BB3_496:
	cvt.f64.f32 	%fd67, %f3304;
	fma.rn.f64 	%fd41, %fd67, 0d40BB120000000000, %fd40;
	mov.f32 	%f951, 0f40000000;
	mul.rn.f32 	%f952, %f435, %f951;
	neg.f32 	%f953, %f952;
	fma.rn.f32 	%f954, %f435, 0f40000000, %f953;
	fma.rn.f32 	%f955, %f436, 0f40000000, %f954;
	cvt.rni.f32.f32 	%f956, %f952;
	sub.f32 	%f957, %f952, %f956;
	add.f32 	%f958, %f957, %f955;
	fma.rn.f32 	%f959, %f958, 0f391FCB8E, 0f3AAF85ED;
	fma.rn.f32 	%f960, %f959, %f958, 0f3C1D9856;
	fma.rn.f32 	%f961, %f960, %f958, 0f3D6357BB;
	fma.rn.f32 	%f962, %f961, %f958, 0f3E75FDEC;
	fma.rn.f32 	%f963, %f962, %f958, 0f3F317218;
	fma.rn.f32 	%f964, %f963, %f958, 0f3F800000;
	cvt.rzi.s32.f32 	%r158, %f956;
	setp.gt.f32 	%p137, %f956, 0f00000000;
	selp.b32 	%r159, 0, -2097152000, %p137;
	add.s32 	%r160, %r159, 2130706432;
	mov.b32 	%f965, %r160;
	mul.f32 	%f966, %f964, %f965;
	shl.b32 	%r161, %r158, 23;
	sub.s32 	%r162, %r161, %r159;
	mov.b32 	%f967, %r162;
	mul.f32 	%f968, %f966, %f967;
	abs.f32 	%f969, %f952;
	setp.gt.f32 	%p138, %f969, 0f43180000;
	setp.lt.f32 	%p139, %f952, 0f00000000;
	selp.f32 	%f970, 0f00000000, 0f7F800000, %p139;
	selp.f32 	%f449, %f970, %f968, %p138;
	mov.f32 	%f3305, 0f3F800000;
	@%p112 bra 	$L__BB3_501;
	setp.num.f32 	%p140, %f434, %f434;
	@%p140 bra 	$L__BB3_499;
	mov.f32 	%f972, 0f40000000;
	add.rn.f32 	%f3305, %f359, %f972;
	bra.uni 	$L__BB3_501;
$L__BB3_499:
	setp.neu.f32 	%p141, %f359, 0f00000000;
	setp.neu.f32 	%p142, %f434, 0f7F800000;
	and.pred  	%p143, %p141, %p142;
	mov.f32 	%f3305, %f449;
	@%p143 bra 	$L__BB3_501;
	add.f32 	%f971, %f359, %f359;
	mov.b32 	%r163, %f971;
	and.b32  	%r164, %r163, 2147483647;
	mov.b32 	%f3305, %r164;
$L__BB3_501:
	cvt.f64.f32 	%fd68, %f3305;
	fma.rn.f64 	%fd69, %fd68, 0dC093B00000000000, %fd41;
	add.f64 	%fd70, %fd69, 0d4041800000000000;
	mul.f64 	%fd71, %fd70, 0d3F80000000000000;
	cvt.rn.f32.f64 	%f3315, %fd71;
	bra.uni 	$L__BB3_557;
$L__BB3_502:
	abs.f32 	%f454, %f359;
	setp.lt.f32 	%p74, %f454, 0f00800000;
	mul.f32 	%f729, %f454, 0f4B800000;
	selp.f32 	%f730, %f729, %f454, %p74;
	selp.f32 	%f731, 0fC1C00000, 0f00000000, %p74;
	mov.b32 	%r109, %f730;
	add.s32 	%r110, %r109, -1060439283;
	and.b32  	%r111, %r110, -8388608;
	sub.s32 	%r112, %r109, %r111;
	mov.b32 	%f732, %r112;
	cvt.rn.f32.s32 	%f733, %r111;
	fma.rn.f32 	%f734, %f733, 0f34000000, %f731;
	add.f32 	%f735, %f732, 0fBF800000;
	add.f32 	%f736, %f732, 0f3F800000;
	rcp.approx.ftz.f32 	%f737, %f736;
	add.f32 	%f738, %f735, %f735;
	mul.f32 	%f739, %f738, %f737;
	mul.f32 	%f740, %f739, %f739;
	sub.f32 	%f741, %f735, %f739;
	add.f32 	%f742, %f741, %f741;
	neg.f32 	%f743, %f739;
	fma.rn.f32 	%f744, %f743, %f735, %f742;
	mul.rn.f32 	%f745, %f737, %f744;
	fma.rn.f32 	%f746, %f740, 0f3A2C32E4, 0f3B52E7DB;
	fma.rn.f32 	%f747, %f746, %f740, 0f3C93BB73;
	fma.rn.f32 	%f748, %f747, %f740, 0f3DF6384F;
	mul.rn.f32 	%f749, %f748, %f740;
	fma.rn.f32 	%f750, %f739, 0f3FB8AA3B, %f734;
	sub.f32 	%f751, %f734, %f750;
	fma.rn.f32 	%f752, %f739, 0f3FB8AA3B, %f751;
	fma.rn.f32 	%f753, %f745, 0f3FB8AA3B, %f752;
	fma.rn.f32 	%f754, %f739, 0f32A55E34, %f753;
	mul.f32 	%f755, %f749, 0f40400000;
	fma.rn.f32 	%f756, %f755, %f745, %f754;
	fma.rn.f32 	%f757, %f749, %f739, %f756;
	add.rn.f32 	%f455, %f750, %f757;
	neg.f32 	%f758, %f750;
	add.rn.f32 	%f759, %f455, %f758;
	neg.f32 	%f760, %f759;
	add.rn.f32 	%f456, %f757, %f760;
	mov.f32 	%f761, 0f41100000;
	mul.rn.f32 	%f762, %f455, %f761;
	neg.f32 	%f763, %f762;
	fma.rn.f32 	%f764, %f455, 0f41100000, %f763;
	fma.rn.f32 	%f765, %f456, 0f41100000, %f764;
	cvt.rni.f32.f32 	%f766, %f762;
	sub.f32 	%f767, %f762, %f766;
	add.f32 	%f768, %f767, %f765;
	fma.rn.f32 	%f769, %f768, 0f391FCB8E, 0f3AAF85ED;
	fma.rn.f32 	%f770, %f769, %f768, 0f3C1D9856;
	fma.rn.f32 	%f771, %f770, %f768, 0f3D6357BB;
	fma.rn.f32 	%f772, %f771, %f768, 0f3E75FDEC;
	fma.rn.f32 	%f773, %f772, %f768, 0f3F317218;
	fma.rn.f32 	%f774, %f773, %f768, 0f3F800000;
	cvt.rzi.s32.f32 	%r113, %f766;
	setp.gt.f32 	%p75, %f766, 0f00000000;
	selp.b32 	%r114, 0, -2097152000, %p75;
	add.s32 	%r115, %r114, 2130706432;
	mov.b32 	%f775, %r115;
	mul.f32 	%f776, %f774, %f775;
	shl.b32 	%r116, %r113, 23;
	sub.s32 	%r117, %r116, %r114;
	mov.b32 	%f777, %r117;
	mul.f32 	%f778, %f776, %f777;
	abs.f32 	%f779, %f762;
	setp.gt.f32 	%p76, %f779, 0f43180000;
	setp.lt.f32 	%p77, %f762, 0f00000000;
	selp.f32 	%f780, 0f00000000, 0f7F800000, %p77;
	selp.f32 	%f457, %f780, %f778, %p76;
	setp.eq.f32 	%p78, %f359, 0f3F800000;
	mov.f32 	%f3306, 0f3F800000;
	@%p78 bra 	$L__BB3_509;
	setp.num.f32 	%p79, %f454, %f454;
	@%p79 bra 	$L__BB3_505;
	mov.f32 	%f781, 0f41100000;
	add.rn.f32 	%f3306, %f359, %f781;
	bra.uni 	$L__BB3_509;
$L__BB3_505:
	setp.neu.f32 	%p80, %f359, 0f00000000;
	setp.neu.f32 	%p81, %f454, 0f7F800000;
	and.pred  	%p82, %p80, %p81;
	@%p82 bra 	$L__BB3_507;
	add.f32 	%f3306, %f359, %f359;
	bra.uni 	$L__BB3_509;
$L__BB3_507:
	setp.geu.f32 	%p83, %f359, 0f00000000;
	mov.f32 	%f3306, %f457;
	@%p83 bra 	$L__BB3_509;
	neg.f32 	%f3306, %f457;
$L__BB3_509:
	cvt.f64.f32 	%fd42, %f3306;
	mov.f32 	%f783, 0f40E00000;
	mul.rn.f32 	%f784, %f455, %f783;
	neg.f32 	%f785, %f784;
	fma.rn.f32 	%f786, %f455, 0f40E00000, %f785;
	fma.rn.f32 	%f787, %f456, 0f40E00000, %f786;
	cvt.rni.f32.f32 	%f788, %f784;
	sub.f32 	%f789, %f784, %f788;
	add.f32 	%f790, %f789, %f787;
	fma.rn.f32 	%f791, %f790, 0f391FCB8E, 0f3AAF85ED;
	fma.rn.f32 	%f792, %f791, %f790, 0f3C1D9856;
	fma.rn.f32 	%f793, %f792, %f790, 0f3D6357BB;
	fma.rn.f32 	%f794, %f793, %f790, 0f3E75FDEC;
	fma.rn.f32 	%f795, %f794, %f790, 0f3F317218;
	fma.rn.f32 	%f796, %f795, %f790, 0f3F800000;
	cvt.rzi.s32.f32 	%r118, %f788;
	setp.gt.f32 	%p85, %f788, 0f00000000;
	selp.b32 	%r119, 0, -2097152000, %p85;
	add.s32 	%r120, %r119, 2130706432;
	mov.b32 	%f797, %r120;
	mul.f32 	%f798, %f796, %f797;
	shl.b32 	%r121, %r118, 23;
	sub.s32 	%r122, %r121, %r119;
	mov.b32 	%f799, %r122;
	mul.f32 	%f800, %f798, %f799;
	abs.f32 	%f801, %f784;
	setp.gt.f32 	%p86, %f801, 0f43180000;
	setp.lt.f32 	%p87, %f784, 0f00000000;
	selp.f32 	%f802, 0f00000000, 0f7F800000, %p87;
	selp.f32 	%f462, %f802, %f800, %p86;
	mov.f32 	%f3307, 0f3F800000;
	@%p78 bra 	$L__BB3_516;
	setp.num.f32 	%p88, %f454, %f454;
	@%p88 bra 	$L__BB3_512;
	mov.f32 	%f803, 0f40E00000;
	add.rn.f32 	%f3307, %f359, %f803;
	bra.uni 	$L__BB3_516;
$L__BB3_512:
	setp.neu.f32 	%p89, %f359, 0f00000000;
	setp.neu.f32 	%p90, %f454, 0f7F800000;
	and.pred  	%p91, %p89, %p90;
	@%p91 bra 	$L__BB3_514;
	add.f32 	%f3307, %f359, %f359;
	bra.uni 	$L__BB3_516;
$L__BB3_514:
	setp.geu.f32 	%p92, %f359, 0f00000000;
	mov.f32 	%f3307, %f462;
	@%p92 bra 	$L__BB3_516;
	neg.f32 	%f3307, %f462;
$L__BB3_516:
	cvt.f64.f32 	%fd57, %f3307;
	mul.f64 	%fd58, %fd57, 0dC0D9230000000000;
	fma.rn.f64 	%fd43, %fd42, 0d40C7BD8000000000, %fd58;
	mov.f32 	%f805, 0f40A00000;
	mul.rn.f32 	%f806, %f455, %f805;
	neg.f32 	%f807, %f806;
	fma.rn.f32 	%f808, %f455, 0f40A00000, %f807;
	fma.rn.f32 	%f809, %f456, 0f40A00000, %f808;
	cvt.rni.f32.f32 	%f810, %f806;
	sub.f32 	%f811, %f806, %f810;
	add.f32 	%f812, %f811, %f809;
	fma.rn.f32 	%f813, %f812, 0f391FCB8E, 0f3AAF85ED;
	fma.rn.f32 	%f814, %f813, %f812, 0f3C1D9856;
	fma.rn.f32 	%f815, %f814, %f812, 0f3D6357BB;
	fma.rn.f32 	%f816, %f815, %f812, 0f3E75FDEC;
	fma.rn.f32 	%f817, %f816, %f812, 0f3F317218;
	fma.rn.f32 	%f818, %f817, %f812, 0f3F800000;
	cvt.rzi.s32.f32 	%r123, %f810;
	setp.gt.f32 	%p94, %f810, 0f00000000;
	selp.b32 	%r124, 0, -2097152000, %p94;
	add.s32 	%r125, %r124, 2130706432;
	mov.b32 	%f819, %r125;
	mul.f32 	%f820, %f818, %f819;
	shl.b32 	%r126, %r123, 23;
	sub.s32 	%r127, %r126, %r124;
	mov.b32 	%f821, %r127;
	mul.f32 	%f822, %f820, %f821;
	abs.f32 	%f823, %f806;
	setp.gt.f32 	%p95, %f823, 0f43180000;
	setp.lt.f32 	%p96, %f806, 0f00000000;
	selp.f32 	%f824, 0f00000000, 0f7F800000, %p96;
	selp.f32 	%f467, %f824, %f822, %p95;
	mov.f32 	%f3308, 0f3F800000;
	@%p78 bra 	$L__BB3_523;
	setp.num.f32 	%p97, %f454, %f454;
	@%p97 bra 	$L__BB3_519;
	mov.f32 	%f825, 0f40A00000;
	add.rn.f32 	%f3308, %f359, %f825;
	bra.uni 	$L__BB3_523;
$L__BB3_519:
	setp.neu.f32 	%p98, %f359, 0f00000000;
	setp.neu.f32 	%p99, %f454, 0f7F800000;
	and.pred  	%p100, %p98, %p99;
	@%p100 bra 	$L__BB3_521;
	add.f32 	%f3308, %f359, %f359;
	bra.uni 	$L__BB3_523;
$L__BB3_521:
	setp.geu.f32 	%p101, %f359, 0f00000000;
	mov.f32 	%f3308, %f467;
	@%p101 bra 	$L__BB3_523;
	neg.f32 	%f3308, %f467;
$L__BB3_523:
	mul.f32 	%f827, %f3308, 0f468CC400;
	cvt.f64.f32 	%fd59, %f827;
	add.f64 	%fd44, %fd43, %fd59;
	mov.f32 	%f828, 0f40400000;
	mul.rn.f32 	%f829, %f455, %f828;
	neg.f32 	%f830, %f829;
	fma.rn.f32 	%f831, %f455, 0f40400000, %f830;
	fma.rn.f32 	%f832, %f456, 0f40400000, %f831;
	cvt.rni.f32.f32 	%f833, %f829;
	sub.f32 	%f834, %f829, %f833;
	add.f32 	%f835, %f834, %f832;
	fma.rn.f32 	%f836, %f835, 0f391FCB8E, 0f3AAF85ED;
	fma.rn.f32 	%f837, %f836, %f835, 0f3C1D9856;
	fma.rn.f32 	%f838, %f837, %f835, 0f3D6357BB;
	fma.rn.f32 	%f839, %f838, %f835, 0f3E75FDEC;
	fma.rn.f32 	%f840, %f839, %f835, 0f3F317218;
	fma.rn.f32 	%f841, %f840, %f835, 0f3F800000;
	cvt.rzi.s32.f32 	%r128, %f833;
	setp.gt.f32 	%p103, %f833, 0f00000000;
	selp.b32 	%r129, 0, -2097152000, %p103;
	add.s32 	%r130, %r129, 2130706432;
	mov.b32 	%f842, %r130;
	mul.f32 	%f843, %f841, %f842;
	shl.b32 	%r131, %r128, 23;
	sub.s32 	%r132, %r131, %r129;
	mov.b32 	%f844, %r132;
	mul.f32 	%f845, %f843, %f844;
	abs.f32 	%f846, %f829;
	setp.gt.f32 	%p104, %f846, 0f43180000;
	setp.lt.f32 	%p105, %f829, 0f00000000;
	selp.f32 	%f847, 0f00000000, 0f7F800000, %p105;
	selp.f32 	%f472, %f847, %f845, %p104;
	mov.f32 	%f3309, 0f3F800000;
	@%p78 bra 	$L__BB3_530;
	setp.num.f32 	%p106, %f454, %f454;
	@%p106 bra 	$L__BB3_526;
	mov.f32 	%f848, 0f40400000;
	add.rn.f32 	%f3309, %f359, %f848;
	bra.uni 	$L__BB3_530;
$L__BB3_526:
	setp.neu.f32 	%p107, %f359, 0f00000000;
	setp.neu.f32 	%p108, %f454, 0f7F800000;
	and.pred  	%p109, %p107, %p108;
	@%p109 bra 	$L__BB3_528;
	add.f32 	%f3309, %f359, %f359;
	bra.uni 	$L__BB3_530;
$L__BB3_528:
	setp.geu.f32 	%p110, %f359, 0f00000000;
	mov.f32 	%f3309, %f472;
	@%p110 bra 	$L__BB3_530;
	neg.f32 	%f3309, %f472;
$L__BB3_530:
	cvt.f64.f32 	%fd60, %f3309;
	fma.rn.f64 	%fd61, %fd60, 0dC0B20C0000000000, %fd44;
	cvt.f64.f32 	%fd62, %f359;
	fma.rn.f64 	%fd63, %fd62, 0d4073B00000000000, %fd61;
	mul.f64 	%fd64, %fd63, 0d3F80000000000000;
	cvt.rn.f32.f64 	%f3315, %fd64;
	bra.uni 	$L__BB3_557;
$L__BB3_531:
	abs.f32 	%f478, %f359;
	setp.lt.f32 	%p33, %f478, 0f00800000;
	mul.f32 	%f582, %f478, 0f4B800000;
	selp.f32 	%f583, %f582, %f478, %p33;
	selp.f32 	%f584, 0fC1C00000, 0f00000000, %p33;
	mov.b32 	%r70, %f583;
	add.s32 	%r71, %r70, -1060439283;
	and.b32  	%r72, %r71, -8388608;
	sub.s32 	%r73, %r70, %r72;
	mov.b32 	%f585, %r73;
	cvt.rn.f32.s32 	%f586, %r72;
	fma.rn.f32 	%f587, %f586, 0f34000000, %f584;
	add.f32 	%f588, %f585, 0fBF800000;
	add.f32 	%f589, %f585, 0f3F800000;
	rcp.approx.ftz.f32 	%f590, %f589;
	add.f32 	%f591, %f588, %f588;
	mul.f32 	%f592, %f591, %f590;
	mul.f32 	%f593, %f592, %f592;
	sub.f32 	%f594, %f588, %f592;
	add.f32 	%f595, %f594, %f594;
	neg.f32 	%f596, %f592;
	fma.rn.f32 	%f597, %f596, %f588, %f595;
	mul.rn.f32 	%f598, %f590, %f597;
	fma.rn.f32 	%f599, %f593, 0f3A2C32E4, 0f3B52E7DB;
	fma.rn.f32 	%f600, %f599, %f593, 0f3C93BB73;
	fma.rn.f32 	%f601, %f600, %f593, 0f3DF6384F;
	mul.rn.f32 	%f602, %f601, %f593;
	fma.rn.f32 	%f603, %f592, 0f3FB8AA3B, %f587;
	sub.f32 	%f604, %f587, %f603;
	fma.rn.f32 	%f605, %f592, 0f3FB8AA3B, %f604;
	fma.rn.f32 	%f606, %f598, 0f3FB8AA3B, %f605;
	fma.rn.f32 	%f607, %f592, 0f32A55E34, %f606;
	mul.f32 	%f608, %f602, 0f40400000;
	fma.rn.f32 	%f609, %f608, %f598, %f607;
	fma.rn.f32 	%f610, %f602, %f592, %f609;
	add.rn.f32 	%f479, %f603, %f610;
	neg.f32 	%f611, %f603;
	add.rn.f32 	%f612, %f479, %f611;
	neg.f32 	%f613, %f612;
	add.rn.f32 	%f480, %f610, %f613;
	setp.eq.f32 	%p34, %f359, 0f3F800000;
	mov.f32 	%f3310, 0f3F800000;
	@%p34 bra 	$L__BB3_536;
	setp.num.f32 	%p35, %f478, %f478;
	@%p35 bra 	$L__BB3_534;
	mov.f32 	%f635, 0f41200000;
	add.rn.f32 	%f3310, %f359, %f635;
	bra.uni 	$L__BB3_536;
$L__BB3_534:
	mov.f32 	%f614, 0f41200000;
	mul.rn.f32 	%f615, %f479, %f614;
	cvt.rni.f32.f32 	%f616, %f615;
	sub.f32 	%f617, %f615, %f616;
	neg.f32 	%f618, %f615;
	fma.rn.f32 	%f619, %f479, 0f41200000, %f618;
	fma.rn.f32 	%f620, %f480, 0f41200000, %f619;
	add.f32 	%f621, %f617, %f620;
	setp.gt.f32 	%p36, %f616, 0f00000000;
	selp.b32 	%r74, 0, -2097152000, %p36;
	setp.neu.f32 	%p37, %f359, 0f00000000;
	setp.neu.f32 	%p38, %f478, 0f7F800000;
	setp.lt.f32 	%p39, %f615, 0f00000000;
	selp.f32 	%f622, 0f00000000, 0f7F800000, %p39;
	abs.f32 	%f623, %f615;
	setp.gt.f32 	%p40, %f623, 0f43180000;
	cvt.rzi.s32.f32 	%r75, %f616;
	shl.b32 	%r76, %r75, 23;
	sub.s32 	%r77, %r76, %r74;
	mov.b32 	%f624, %r77;
	add.s32 	%r78, %r74, 2130706432;
	mov.b32 	%f625, %r78;
	fma.rn.f32 	%f626, %f621, 0f391FCB8E, 0f3AAF85ED;
	fma.rn.f32 	%f627, %f626, %f621, 0f3C1D9856;
	fma.rn.f32 	%f628, %f627, %f621, 0f3D6357BB;
	fma.rn.f32 	%f629, %f628, %f621, 0f3E75FDEC;
	fma.rn.f32 	%f630, %f629, %f621, 0f3F317218;
	fma.rn.f32 	%f631, %f630, %f621, 0f3F800000;
	mul.f32 	%f632, %f631, %f625;
	mul.f32 	%f633, %f632, %f624;
	selp.f32 	%f3310, %f622, %f633, %p40;
	and.pred  	%p41, %p37, %p38;
	@%p41 bra 	$L__BB3_536;
	add.f32 	%f634, %f359, %f359;
	mov.b32 	%r79, %f634;
	and.b32  	%r80, %r79, 2147483647;
	mov.b32 	%f3310, %r80;
$L__BB3_536:
	cvt.f64.f32 	%fd45, %f3310;
	mov.f32 	%f3311, 0f3F800000;
	@%p34 bra 	$L__BB3_541;
	setp.num.f32 	%p43, %f478, %f478;
	@%p43 bra 	$L__BB3_539;
	mov.f32 	%f658, 0f41000000;
	add.rn.f32 	%f3311, %f359, %f658;
	bra.uni 	$L__BB3_541;
$L__BB3_539:
	mov.f32 	%f637, 0f41000000;
	mul.rn.f32 	%f638, %f479, %f637;
	cvt.rni.f32.f32 	%f639, %f638;
	sub.f32 	%f640, %f638, %f639;
	neg.f32 	%f641, %f638;
	fma.rn.f32 	%f642, %f479, 0f41000000, %f641;
	fma.rn.f32 	%f643, %f480, 0f41000000, %f642;
	add.f32 	%f644, %f640, %f643;
	setp.gt.f32 	%p44, %f639, 0f00000000;
	selp.b32 	%r81, 0, -2097152000, %p44;
	setp.neu.f32 	%p45, %f359, 0f00000000;
	setp.neu.f32 	%p46, %f478, 0f7F800000;
	setp.lt.f32 	%p47, %f638, 0f00000000;
	selp.f32 	%f645, 0f00000000, 0f7F800000, %p47;
	abs.f32 	%f646, %f638;
	setp.gt.f32 	%p48, %f646, 0f43180000;
	cvt.rzi.s32.f32 	%r82, %f639;
	shl.b32 	%r83, %r82, 23;
	sub.s32 	%r84, %r83, %r81;
	mov.b32 	%f647, %r84;
	add.s32 	%r85, %r81, 2130706432;
	mov.b32 	%f648, %r85;
	fma.rn.f32 	%f649, %f644, 0f391FCB8E, 0f3AAF85ED;
	fma.rn.f32 	%f650, %f649, %f644, 0f3C1D9856;
	fma.rn.f32 	%f651, %f650, %f644, 0f3D6357BB;
	fma.rn.f32 	%f652, %f651, %f644, 0f3E75FDEC;
	fma.rn.f32 	%f653, %f652, %f644, 0f3F317218;
	fma.rn.f32 	%f654, %f653, %f644, 0f3F800000;
	mul.f32 	%f655, %f654, %f648;
	mul.f32 	%f656, %f655, %f647;
	selp.f32 	%f3311, %f645, %f656, %p48;
	and.pred  	%p49, %p45, %p46;
	@%p49 bra 	$L__BB3_541;
	add.f32 	%f657, %f359, %f359;
	mov.b32 	%r86, %f657;
	and.b32  	%r87, %r86, 2147483647;
	mov.b32 	%f3311, %r87;
$L__BB3_541:
	cvt.f64.f32 	%fd49, %f3311;
	mul.f64 	%fd50, %fd49, 0dC0FAB53000000000;
	fma.rn.f64 	%fd46, %fd45, 0d40E68DA000000000, %fd50;
	mov.f32 	%f3312, 0f3F800000;
	@%p34 bra 	$L__BB3_546;
	setp.num.f32 	%p51, %f478, %f478;
	@%p51 bra 	$L__BB3_544;
	mov.f32 	%f681, 0f40C00000;
	add.rn.f32 	%f3312, %f359, %f681;
	bra.uni 	$L__BB3_546;
$L__BB3_544:
	mov.f32 	%f660, 0f40C00000;
	mul.rn.f32 	%f661, %f479, %f660;
	cvt.rni.f32.f32 	%f662, %f661;
	sub.f32 	%f663, %f661, %f662;
	neg.f32 	%f664, %f661;
	fma.rn.f32 	%f665, %f479, 0f40C00000, %f664;
	fma.rn.f32 	%f666, %f480, 0f40C00000, %f665;
	add.f32 	%f667, %f663, %f666;
	setp.gt.f32 	%p52, %f662, 0f00000000;
	selp.b32 	%r88, 0, -2097152000, %p52;
	setp.neu.f32 	%p53, %f359, 0f00000000;
	setp.neu.f32 	%p54, %f478, 0f7F800000;
	setp.lt.f32 	%p55, %f661, 0f00000000;
	selp.f32 	%f668, 0f00000000, 0f7F800000, %p55;
	abs.f32 	%f669, %f661;
	setp.gt.f32 	%p56, %f669, 0f43180000;
	cvt.rzi.s32.f32 	%r89, %f662;
	shl.b32 	%r90, %r89, 23;
	sub.s32 	%r91, %r90, %r88;
	mov.b32 	%f670, %r91;
	add.s32 	%r92, %r88, 2130706432;
	mov.b32 	%f671, %r92;
	fma.rn.f32 	%f672, %f667, 0f391FCB8E, 0f3AAF85ED;
	fma.rn.f32 	%f673, %f672, %f667, 0f3C1D9856;
	fma.rn.f32 	%f674, %f673, %f667, 0f3D6357BB;
	fma.rn.f32 	%f675, %f674, %f667, 0f3E75FDEC;
	fma.rn.f32 	%f676, %f675, %f667, 0f3F317218;
	fma.rn.f32 	%f677, %f676, %f667, 0f3F800000;
	mul.f32 	%f678, %f677, %f671;
	mul.f32 	%f679, %f678, %f670;
	selp.f32 	%f3312, %f668, %f679, %p56;
	and.pred  	%p57, %p53, %p54;
	@%p57 bra 	$L__BB3_546;
	add.f32 	%f680, %f359, %f359;
	mov.b32 	%r93, %f680;
	and.b32  	%r94, %r93, 2147483647;
	mov.b32 	%f3312, %r94;
$L__BB3_546:
	cvt.f64.f32 	%fd51, %f3312;
	fma.rn.f64 	%fd47, %fd51, 0d40F5FEA000000000, %fd46;
	mov.f32 	%f3313, 0f3F800000;
	@%p34 bra 	$L__BB3_551;
	setp.num.f32 	%p59, %f478, %f478;
	@%p59 bra 	$L__BB3_549;
	mov.f32 	%f704, 0f40800000;
	add.rn.f32 	%f3313, %f359, %f704;
	bra.uni 	$L__BB3_551;
$L__BB3_549:
	mov.f32 	%f683, 0f40800000;
	mul.rn.f32 	%f684, %f479, %f683;
	cvt.rni.f32.f32 	%f685, %f684;
	sub.f32 	%f686, %f684, %f685;
	neg.f32 	%f687, %f684;
	fma.rn.f32 	%f688, %f479, 0f40800000, %f687;
	fma.rn.f32 	%f689, %f480, 0f40800000, %f688;
	add.f32 	%f690, %f686, %f689;
	setp.gt.f32 	%p60, %f685, 0f00000000;
	selp.b32 	%r95, 0, -2097152000, %p60;
	setp.neu.f32 	%p61, %f359, 0f00000000;
	setp.neu.f32 	%p62, %f478, 0f7F800000;
	setp.lt.f32 	%p63, %f684, 0f00000000;
	selp.f32 	%f691, 0f00000000, 0f7F800000, %p63;
	abs.f32 	%f692, %f684;
	setp.gt.f32 	%p64, %f692, 0f43180000;
	cvt.rzi.s32.f32 	%r96, %f685;
	shl.b32 	%r97, %r96, 23;
	sub.s32 	%r98, %r97, %r95;
	mov.b32 	%f693, %r98;
	add.s32 	%r99, %r95, 2130706432;
	mov.b32 	%f694, %r99;
	fma.rn.f32 	%f695, %f690, 0f391FCB8E, 0f3AAF85ED;
	fma.rn.f32 	%f696, %f695, %f690, 0f3C1D9856;
	fma.rn.f32 	%f697, %f696, %f690, 0f3D6357BB;
	fma.rn.f32 	%f698, %f697, %f690, 0f3E75FDEC;
	fma.rn.f32 	%f699, %f698, %f690, 0f3F317218;
	fma.rn.f32 	%f700, %f699, %f690, 0f3F800000;
	mul.f32 	%f701, %f700, %f694;
	mul.f32 	%f702, %f701, %f693;
	selp.f32 	%f3313, %f691, %f702, %p64;
	and.pred  	%p65, %p61, %p62;
	@%p65 bra 	$L__BB3_551;
	add.f32 	%f703, %f359, %f359;
	mov.b32 	%r100, %f703;
	and.b32  	%r101, %r100, 2147483647;
	mov.b32 	%f3313, %r101;
$L__BB3_551:
	cvt.f64.f32 	%fd52, %f3313;
	fma.rn.f64 	%fd48, %fd52, 0dC0DD538000000000, %fd47;
	mov.f32 	%f706, 0f40000000;
	mul.rn.f32 	%f707, %f479, %f706;
	neg.f32 	%f708, %f707;
	fma.rn.f32 	%f709, %f479, 0f40000000, %f708;
	fma.rn.f32 	%f710, %f480, 0f40000000, %f709;
	cvt.rni.f32.f32 	%f711, %f707;
	sub.f32 	%f712, %f707, %f711;
	add.f32 	%f713, %f712, %f710;
	fma.rn.f32 	%f714, %f713, 0f391FCB8E, 0f3AAF85ED;
	fma.rn.f32 	%f715, %f714, %f713, 0f3C1D9856;
	fma.rn.f32 	%f716, %f715, %f713, 0f3D6357BB;
	fma.rn.f32 	%f717, %f716, %f713, 0f3E75FDEC;
	fma.rn.f32 	%f718, %f717, %f713, 0f3F317218;
	fma.rn.f32 	%f719, %f718, %f713, 0f3F800000;
	cvt.rzi.s32.f32 	%r102, %f711;
	setp.gt.f32 	%p67, %f711, 0f00000000;
	selp.b32 	%r103, 0, -2097152000, %p67;
	add.s32 	%r104, %r103, 2130706432;
	mov.b32 	%f720, %r104;
	mul.f32 	%f721, %f719, %f720;
	shl.b32 	%r105, %r102, 23;
	sub.s32 	%r106, %r105, %r103;
	mov.b32 	%f722, %r106;
	mul.f32 	%f723, %f721, %f722;
	abs.f32 	%f724, %f707;
	setp.gt.f32 	%p68, %f724, 0f43180000;
	setp.lt.f32 	%p69, %f707, 0f00000000;
	selp.f32 	%f725, 0f00000000, 0f7F800000, %p69;
	selp.f32 	%f497, %f725, %f723, %p68;
	mov.f32 	%f3314, 0f3F800000;
	@%p34 bra 	$L__BB3_556;
	setp.num.f32 	%p70, %f478, %f478;
	@%p70 bra 	$L__BB3_554;
	mov.f32 	%f727, 0f40000000;
	add.rn.f32 	%f3314, %f359, %f727;
	bra.uni 	$L__BB3_556;
$L__BB3_554:
	setp.neu.f32 	%p71, %f359, 0f00000000;
	setp.neu.f32 	%p72, %f478, 0f7F800000;
	and.pred  	%p73, %p71, %p72;
	mov.f32 	%f3314, %f497;
	@%p73 bra 	$L__BB3_556;
	add.f32 	%f726, %f359, %f359;
	mov.b32 	%r107, %f726;
	and.b32  	%r108, %r107, 2147483647;
	mov.b32 	%f3314, %r108;
$L__BB3_556:
	cvt.f64.f32 	%fd53, %f3314;
	fma.rn.f64 	%fd54, %fd53, 0d40AB120000000000, %fd48;
	add.f64 	%fd55, %fd54, 0dC04F800000000000;
	mul.f64 	%fd56, %fd55, 0d3F70000000000000;
	cvt.rn.f32.f64 	%f3315, %fd56;
$L__BB3_557:
	fma.rn.f32 	%f3289, %f358, %f3315, %f3289;
	add.s32 	%r672, %r672, 1;
	setp.ne.s32 	%p252, %r672, %r46;
	@%p252 bra 	$L__BB3_26;
	mul.lo.s32 	%r261, %r670, %r46;
	add.s32 	%r262, %r261, %r2;
	mul.wide.s32 	%rd133, %r262, 4;
	add.s64 	%rd134, %rd3, %rd133;
	ld.global.f32 	%f1440, [%rd134];
	add.f32 	%f1441, %f3289, %f1440;
	st.global.f32 	[%rd134], %f1441;
	add.s32 	%r263, %r261, %r3;
	mul.wide.s32 	%rd135, %r263, 4;
	add.s64 	%rd136, %rd3, %rd135;
	ld.global.f32 	%f1442, [%rd136];
	add.f32 	%f1443, %f3289, %f1442;
	st.global.f32 	[%rd136], %f1443;
	add.s32 	%r670, %r670, 1;
	setp.ne.s32 	%p253, %r670, %r46;
	@%p253 bra 	$L__BB3_18;
$L__BB3_559:
	ret;

}
	// .globl	_Z9eval_quadPfS_PiS0_S0_S_S_S_S_i
.visible .entry _Z9eval_quadPfS_PiS0_S0_S_S_S_S_i(
	.param .u64 .ptr .align 1 _Z9eval_quadPfS_PiS0_S0_S_S_S_S_i_param_0,
	.param .u64 .ptr .align 1 _Z9eval_quadPfS_PiS0_S0_S_S_S_S_i_param_1,
	.param .u64 .ptr .align 1 _Z9eval_quadPfS_PiS0_S0_S_S_S_S_i_param_2,
	.param .u64 .ptr .align 1 _Z9eval_quadPfS_PiS0_S0_S_S_S_S_i_param_3,
	.param .u64 .ptr .align 1 _Z9eval_quadPfS_PiS0_S0_S_S_S_S_i_param_4,
	.param .u64 .ptr .align 1 _Z9eval_quadPfS_PiS0_S0_S_S_S_S_i_param_5,
	.param .u64 .ptr .align 1 _Z9eval_quadPfS_PiS0_S0_S_S_S_S_i_param_6,
	.param .u64 .ptr .align 1 _Z9eval_quadPfS_PiS0_S0_S_S_S_S_i_param_7,
	.param .u64 .ptr .align 1 _Z9eval_quadPfS_PiS0_S0_S_S_S_S_i_param_8,
	.param .u32 _Z9eval_quadPfS_PiS0_S0_S_S_S_S_i_param_9
)
{
	.local .align 8 .b8 	__local_depot4[80];
	.reg .b64 	%SP;
	.reg .b64 	%SPL;
	.reg .pred 	%p<31>;
	.reg .b32 	%r<87>;
	.reg .b32 	%f<158>;
	.reg .b64 	%rd<142>;
	.reg .b64 	%fd<7>;

	mov.u64 	%SPL, __local_depot4;
	ld.param.u64 	%rd34, [_Z9eval_quadPfS_PiS0_S0_S_S_S_S_i_param_0];
	ld.param.u64 	%rd33, [_Z9eval_quadPfS_PiS0_S0_S_S_S_S_i_param_8];
	ld.param.u32 	%r44, [_Z9eval_quadPfS_PiS0_S0_S_S_S_S_i_param_9];
	cvta.to.global.u64 	%rd1, %rd34;
	add.u64 	%rd2, %SPL, 0;
	add.u64 	%rd3, %SPL, 40;
	mov.u32 	%r45, %ntid.x;
	mov.u32 	%r46, %ctaid.x;
	mov.u32 	%r47, %tid.x;
	mad.lo.s32 	%r1, %r45, %r46, %r47;
	setp.lt.s32 	%p1, %r44, 1;
	@%p1 bra 	$L__BB4_13;
	add.s32 	%r49, %r44, -1;
	and.b32  	%r2, %r44, 15;
	setp.lt.u32 	%p2, %r49, 15;
	mov.b32 	%r72, 0;
	@%p2 bra 	$L__BB4_4;
	and.b32  	%r72, %r44, 2147483632;
	mov.b32 	%r70, 0;
	mul.wide.u32 	%rd41, %r44, 4;
$L__BB4_3:
	.pragma "nounroll";
	mad.lo.s32 	%r51, %r70, %r44, %r1;
	mul.wide.s32 	%rd37, %r51, 4;
	add.s64 	%rd38, %rd1, %rd37;
	ld.global.f32 	%f21, [%rd38];
	mul.wide.u32 	%rd39, %r70, 4;
	add.s64 	%rd40, %rd3, %rd39;
	add.s64 	%rd42, %rd38, %rd41;
	ld.global.f32 	%f22, [%rd42];
	st.local.v2.f32 	[%rd40], {%f21, %f22};
	add.s64 	%rd43, %rd42, %rd41;
	ld.global.f32 	%f23, [%rd43];
	add.s64 	%rd44, %rd43, %rd41;
	ld.global.f32 	%f24, [%rd44];
	st.local.v2.f32 	[%rd40+8], {%f23, %f24};
	add.s64 	%rd45, %rd44, %rd41;
	ld.global.f32 	%f25, [%rd45];
	add.s64 	%rd46, %rd45, %rd41;
	ld.global.f32 	%f26, [%rd46];
	st.local.v2.f32 	[%rd40+16], {%f25, %f26};
	add.s64 	%rd47, %rd46, %rd41;
	ld.global.f32 	%f27, [%rd47];
	add.s64 	%rd48, %rd47, %rd41;
	ld.global.f32 	%f28, [%rd48];
	st.local.v2.f32 	[%rd40+24], {%f27, %f28};
	add.s64 	%rd49, %rd48, %rd41;
	ld.global.f32 	%f29, [%rd49];
	add.s64 	%rd50, %rd49, %rd41;
	ld.global.f32 	%f30, [%rd50];
	st.local.v2.f32 	[%rd40+32], {%f29, %f30};
	add.s64 	%rd51, %rd50, %rd41;
	ld.global.f32 	%f31, [%rd51];
	add.s64 	%rd52, %rd51, %rd41;
	ld.global.f32 	%f32, [%rd52];
	st.local.v2.f32 	[%rd40+40], {%f31, %f32};
	add.s64 	%rd53, %rd52, %rd41;
	ld.global.f32 	%f33, [%rd53];
	add.s64 	%rd54, %rd53, %rd41;
	ld.global.f32 	%f34, [%rd54];
	st.local.v2.f32 	[%rd40+48], {%f33, %f34};
	add.s64 	%rd55, %rd54, %rd41;
	ld.global.f32 	%f35, [%rd55];
	add.s64 	%rd56, %rd55, %rd41;
	ld.global.f32 	%f36, [%rd56];
	st.local.v2.f32 	[%rd40+56], {%f35, %f36};
	add.s32 	%r70, %r70, 16;
	setp.ne.s32 	%p3, %r70, %r72;
	@%p3 bra 	$L__BB4_3;
$L__BB4_4:
	setp.eq.s32 	%p4, %r2, 0;
	@%p4 bra 	$L__BB4_13;
	and.b32  	%r7, %r44, 7;
	setp.lt.u32 	%p5, %r2, 8;
	@%p5 bra 	$L__BB4_7;
	mad.lo.s32 	%r52, %r72, %r44, %r1;
	mul.wide.s32 	%rd57, %r52, 4;
	add.s64 	%rd58, %rd1, %rd57;
	ld.global.f32 	%f37, [%rd58];
	mul.wide.u32 	%rd59, %r72, 4;
	add.s64 	%rd60, %rd3, %rd59;
	st.local.f32 	[%rd60], %f37;
	mul.wide.u32 	%rd61, %r44, 4;
	add.s64 	%rd62, %rd58, %rd61;
	ld.global.f32 	%f38, [%rd62];
	st.local.f32 	[%rd60+4], %f38;
	add.s64 	%rd63, %rd62, %rd61;
	ld.global.f32 	%f39, [%rd63];
	st.local.f32 	[%rd60+8], %f39;
	add.s64 	%rd64, %rd63, %rd61;
	ld.global.f32 	%f40, [%rd64];
	st.local.f32 	[%rd60+12], %f40;
	add.s64 	%rd65, %rd64, %rd61;
	ld.global.f32 	%f41, [%rd65];
	st.local.f32 	[%rd60+16], %f41;
	add.s64 	%rd66, %rd65, %rd61;
	ld.global.f32 	%f42, [%rd66];
	st.local.f32 	[%rd60+20], %f42;
	add.s64 	%rd67, %rd66, %rd61;
	ld.global.f32 	%f43, [%rd67];
	st.local.f32 	[%rd60+24], %f43;
	add.s64 	%rd68, %rd67, %rd61;
	ld.global.f32 	%f44, [%rd68];
	st.local.f32 	[%rd60+28], %f44;
	add.s32 	%r72, %r72, 8;
$L__BB4_7:
	setp.eq.s32 	%p6, %r7, 0;
	@%p6 bra 	$L__BB4_13;
	and.b32  	%r10, %r44, 3;
	setp.lt.u32 	%p7, %r7, 4;
	@%p7 bra 	$L__BB4_10;
	mad.lo.s32 	%r53, %r72, %r44, %r1;
	mul.wide.s32 	%rd69, %r53, 4;
	add.s64 	%rd70, %rd1, %rd69;
	ld.global.f32 	%f45, [%rd70];
	mul.wide.u32 	%rd71, %r72, 4;
	add.s64 	%rd72, %rd3, %rd71;
	st.local.f32 	[%rd72], %f45;
	mul.wide.u32 	%rd73, %r44, 4;
	add.s64 	%rd74, %rd70, %rd73;
	ld.global.f32 	%f46, [%rd74];
	st.local.f32 	[%rd72+4], %f46;
	add.s64 	%rd75, %rd74, %rd73;
	ld.global.f32 	%f47, [%rd75];
	st.local.f32 	[%rd72+8], %f47;
	add.s64 	%rd76, %rd75, %rd73;
	ld.global.f32 	%f48, [%rd76];
	st.local.f32 	[%rd72+12], %f48;
	add.s32 	%r72, %r72, 4;
$L__BB4_10:
	setp.eq.s32 	%p8, %r10, 0;
	@%p8 bra 	$L__BB4_13;
	mov.b32 	%r75, 0;
$L__BB4_12:
	.pragma "nounroll";
	mad.lo.s32 	%r55, %r72, %r44, %r1;
	mul.wide.s32 	%rd77, %r55, 4;
	add.s64 	%rd78, %rd1, %rd77;
	ld.global.f32 	%f49, [%rd78];
	mul.wide.u32 	%rd79, %r72, 4;
	add.s64 	%rd80, %rd3, %rd79;
	st.local.f32 	[%rd80], %f49;
	add.s32 	%r72, %r72, 1;
	add.s32 	%r75, %r75, 1;
	setp.ne.s32 	%p9, %r75, %r10;
	@%p9 bra 	$L__BB4_12;
$L__BB4_13:
	setp.lt.s32 	%p10, %r44, 1;
	cvta.to.global.u64 	%rd81, %rd33;
	mul.wide.s32 	%rd82, %r1, 4;
	add.s64 	%rd83, %rd81, %rd82;
	ld.global.f32 	%f1, [%rd83];
	@%p10 bra 	$L__BB4_44;
	ld.param.u64 	%rd140, [_Z9eval_quadPfS_PiS0_S0_S_S_S_S_i_param_7];
	ld.param.u64 	%rd139, [_Z9eval_quadPfS_PiS0_S0_S_S_S_S_i_param_6];
	ld.param.u64 	%rd138, [_Z9eval_quadPfS_PiS0_S0_S_S_S_S_i_param_5];
	cvt.f64.f32 	%fd2, %f1;
	rcp.rn.f64 	%fd1, %fd2;
	add.s32 	%r17, %r44, -1;
	and.b32  	%r18, %r44, 15;
	and.b32  	%r19, %r44, 7;
	and.b32  	%r20, %r44, 2147483632;
	and.b32  	%r21, %r44, 3;
	shl.b32 	%r22, %r44, 4;
	mul.wide.u32 	%rd4, %r44, 60;
	mul.wide.u32 	%rd5, %r44, 56;
	mul.wide.u32 	%rd6, %r44, 52;
	mul.wide.u32 	%rd7, %r44, 48;
	mul.wide.u32 	%rd8, %r44, 44;
	mul.wide.u32 	%rd9, %r44, 40;
	mul.wide.u32 	%rd10, %r44, 4;
	mul.wide.u32 	%rd11, %r44, 8;
	mul.wide.u32 	%rd12, %r44, 12;
	mul.wide.u32 	%rd13, %r44, 16;
	mul.wide.u32 	%rd14, %r44, 20;
	mul.wide.u32 	%rd15, %r44, 24;
	mul.wide.u32 	%rd16, %r44, 28;
	mul.wide.u32 	%rd17, %r44, 32;
	mul.wide.u32 	%rd18, %r44, 36;
	cvta.to.global.u64 	%rd19, %rd140;
	cvta.to.global.u64 	%rd20, %rd138;
	cvta.to.global.u64 	%rd21, %rd139;
	mov.b32 	%r76, 0;
$L__BB4_15:
	setp.lt.u32 	%p11, %r17, 15;
	mov.b32 	%r80, 0;
	@%p11 bra 	$L__BB4_18;
	and.b32  	%r58, %r44, 2147483632;
	neg.s32 	%r78, %r58;
	add.s64 	%rd141, %rd2, 32;
	mov.u32 	%r77, %r1;
$L__BB4_17:
	.pragma "nounroll";
	mul.wide.s32 	%rd84, %r77, 4;
	add.s64 	%rd85, %rd3, %rd84;
	ld.local.f32 	%f50, [%rd85];
	add.s64 	%rd86, %rd85, %rd10;
	ld.local.f32 	%f51, [%rd86];
	st.local.v2.f32 	[%rd141+-32], {%f50, %f51};
	add.s64 	%rd87, %rd85, %rd11;
	ld.local.f32 	%f52, [%rd87];
	add.s64 	%rd88, %rd85, %rd12;
	ld.local.f32 	%f53, [%rd88];
	st.local.v2.f32 	[%rd141+-24], {%f52, %f53};
	add.s64 	%rd89, %rd85, %rd13;
	ld.local.f32 	%f54, [%rd89];
	add.s64 	%rd90, %rd85, %rd14;
	ld.local.f32 	%f55, [%rd90];
	st.local.v2.f32 	[%rd141+-16], {%f54, %f55};
	add.s64 	%rd91, %rd85, %rd15;
	ld.local.f32 	%f56, [%rd91];
	add.s64 	%rd92, %rd85, %rd16;
	ld.local.f32 	%f57, [%rd92];
	st.local.v2.f32 	[%rd141+-8], {%f56, %f57};
	add.s64 	%rd93, %rd85, %rd17;
	ld.local.f32 	%f58, [%rd93];
	add.s64 	%rd94, %rd85, %rd18;
	ld.local.f32 	%f59, [%rd94];
	st.local.v2.f32 	[%rd141], {%f58, %f59};
	add.s64 	%rd95, %rd85, %rd9;
	ld.local.f32 	%f60, [%rd95];
	add.s64 	%rd96, %rd85, %rd8;
	ld.local.f32 	%f61, [%rd96];
	st.local.v2.f32 	[%rd141+8], {%f60, %f61};
	add.s64 	%rd97, %rd85, %rd7;
	ld.local.f32 	%f62, [%rd97];
	add.s64 	%rd98, %rd85, %rd6;
	ld.local.f32 	%f63, [%rd98];
	st.local.v2.f32 	[%rd141+16], {%f62, %f63};
	add.s64 	%rd99, %rd85, %rd5;
	ld.local.f32 	%f64, [%rd99];
	add.s64 	%rd100, %rd85, %rd4;
	ld.local.f32 	%f65, [%rd100];
	st.local.v2.f32 	[%rd141+24], {%f64, %f65};
	add.s32 	%r78, %r78, 16;
	add.s32 	%r77, %r77, %r22;
	add.s64 	%rd141, %rd141, 64;
	setp.ne.s32 	%p12, %r78, 0;
	mov.u32 	%r80, %r20;
	@%p12 bra 	$L__BB4_17;
$L__BB4_18:
	setp.eq.s32 	%p13, %r18, 0;
	@%p13 bra 	$L__BB4_28;
	add.s32 	%r59, %r18, -1;
	setp.lt.u32 	%p14, %r59, 7;
	@%p14 bra 	$L__BB4_21;
	mad.lo.s32 	%r60, %r80, %r44, %r1;
	mul.wide.s32 	%rd101, %r60, 4;
	add.s64 	%rd102, %rd3, %rd101;
	ld.local.f32 	%f66, [%rd102];
	mul.wide.u32 	%rd103, %r80, 4;
	add.s64 	%rd104, %rd2, %rd103;
	st.local.f32 	[%rd104], %f66;
	add.s64 	%rd105, %rd102, %rd10;
	ld.local.f32 	%f67, [%rd105];
	st.local.f32 	[%rd104+4], %f67;
	add.s64 	%rd106, %rd105, %rd10;
	ld.local.f32 	%f68, [%rd106];
	st.local.f32 	[%rd104+8], %f68;
	add.s64 	%rd107, %rd106, %rd10;
	ld.local.f32 	%f69, [%rd107];
	st.local.f32 	[%rd104+12], %f69;
	add.s64 	%rd108, %rd107, %rd10;
	ld.local.f32 	%f70, [%rd108];
	st.local.f32 	[%rd104+16], %f70;
	add.s64 	%rd109, %rd108, %rd10;
	ld.local.f32 	%f71, [%rd109];
	st.local.f32 	[%rd104+20], %f71;
	add.s64 	%rd110, %rd109, %rd10;
	ld.local.f32 	%f72, [%rd110];
	st.local.f32 	[%rd104+24], %f72;
	add.s64 	%rd111, %rd110, %rd10;
	ld.local.f32 	%f73, [%rd111];
	st.local.f32 	[%rd104+28], %f73;
	add.s32 	%r80, %r80, 8;
$L__BB4_21:
	setp.eq.s32 	%p15, %r19, 0;
	@%p15 bra 	$L__BB4_28;
	add.s32 	%r61, %r19, -1;
	setp.lt.u32 	%p16, %r61, 3;
	@%p16 bra 	$L__BB4_24;
	mad.lo.s32 	%r62, %r80, %r44, %r1;
	mul.wide.s32 	%rd112, %r62, 4;
	add.s64 	%rd113, %rd3, %rd112;
	ld.local.f32 	%f74, [%rd113];
	mul.wide.u32 	%rd114, %r80, 4;
	add.s64 	%rd115, %rd2, %rd114;
	st.local.f32 	[%rd115], %f74;
	add.s64 	%rd116, %rd113, %rd10;
	ld.local.f32 	%f75, [%rd116];
	st.local.f32 	[%rd115+4], %f75;
	add.s64 	%rd117, %rd116, %rd10;
	ld.local.f32 	%f76, [%rd117];
	st.local.f32 	[%rd115+8], %f76;
	add.s64 	%rd118, %rd117, %rd10;
	ld.local.f32 	%f77, [%rd118];
	st.local.f32 	[%rd115+12], %f77;
	add.s32 	%r80, %r80, 4;
$L__BB4_24:
	setp.eq.s32 	%p17, %r21, 0;
	@%p17 bra 	$L__BB4_28;
	setp.eq.s32 	%p18, %r21, 1;
	mad.lo.s32 	%r63, %r80, %r44, %r1;
	mul.wide.s32 	%rd119, %r63, 4;
	add.s64 	%rd25, %rd3, %rd119;
	ld.local.f32 	%f78, [%rd25];
	mul.wide.u32 	%rd120, %r80, 4;
	add.s64 	%rd26, %rd2, %rd120;
	st.local.f32 	[%rd26], %f78;
	@%p18 bra 	$L__BB4_28;
	setp.eq.s32 	%p19, %r21, 2;
	add.s64 	%rd27, %rd25, %rd10;
	ld.local.f32 	%f79, [%rd27];
	st.local.f32 	[%rd26+4], %f79;
	@%p19 bra 	$L__BB4_28;
	add.s64 	%rd121, %rd27, %rd10;
	ld.local.f32 	%f80, [%rd121];
	st.local.f32 	[%rd26+8], %f80;
$L__BB4_28:
	mov.b32 	%r82, 0;
	mov.f32 	%f149, 0f00000000;
$L__BB4_29:
	mul.wide.u32 	%rd122, %r82, 4;
	add.s64 	%rd123, %rd20, %rd122;
	ld.global.f32 	%f3, [%rd123];
	add.s64 	%rd124, %rd21, %rd122;
	ld.global.f32 	%f4, [%rd124];
	add.f32 	%f5, %f3, %f4;
	mov.b32 	%r85, 0;
	mov.f32 	%f157, 0f00000000;
	@%p11 bra 	$L__BB4_32;
	mov.b32 	%r83, 0;
	mov.f32 	%f157, 0f00000000;
$L__BB4_31:
	.pragma "nounroll";
	mul.wide.u32 	%rd125, %r83, 4;
	add.s64 	%rd126, %rd2, %rd125;
	ld.local.v2.f32 	{%f85, %f86}, [%rd126];
	fma.rn.f32 	%f87, %f85, %f5, %f157;
	fma.rn.f32 	%f88, %f86, %f5, %f87;
	ld.local.v2.f32 	{%f89, %f90}, [%rd126+8];
	fma.rn.f32 	%f91, %f89, %f5, %f88;
	fma.rn.f32 	%f92, %f90, %f5, %f91;
	ld.local.v2.f32 	{%f93, %f94}, [%rd126+16];
	fma.rn.f32 	%f95, %f93, %f5, %f92;
	fma.rn.f32 	%f96, %f94, %f5, %f95;
	ld.local.v2.f32 	{%f97, %f98}, [%rd126+24];
	fma.rn.f32 	%f99, %f97, %f5, %f96;
	fma.rn.f32 	%f100, %f98, %f5, %f99;
	ld.local.v2.f32 	{%f101, %f102}, [%rd126+32];
	fma.rn.f32 	%f103, %f101, %f5, %f100;
	fma.rn.f32 	%f104, %f102, %f5, %f103;
	ld.local.v2.f32 	{%f105, %f106}, [%rd126+40];
	fma.rn.f32 	%f107, %f105, %f5, %f104;
	fma.rn.f32 	%f108, %f106, %f5, %f107;
	ld.local.v2.f32 	{%f109, %f110}, [%rd126+48];
	fma.rn.f32 	%f111, %f109, %f5, %f108;
	fma.rn.f32 	%f112, %f110, %f5, %f111;
	ld.local.v2.f32 	{%f113, %f114}, [%rd126+56];
	fma.rn.f32 	%f115, %f113, %f5, %f112;
	fma.rn.f32 	%f157, %f114, %f5, %f115;
	add.s32 	%r83, %r83, 16;
	setp.ne.s32 	%p21, %r83, %r20;
	mov.u32 	%r85, %r20;
	@%p21 bra 	$L__BB4_31;
$L__BB4_32:
	@%p13 bra 	$L__BB4_42;
	add.s32 	%r67, %r18, -1;
	setp.lt.u32 	%p23, %r67, 7;
	@%p23 bra 	$L__BB4_35;
	mul.wide.u32 	%rd127, %r85, 4;
	add.s64 	%rd128, %rd2, %rd127;
	ld.local.f32 	%f117, [%rd128];
	fma.rn.f32 	%f118, %f117, %f5, %f157;
	ld.local.f32 	%f119, [%rd128+4];
	fma.rn.f32 	%f120, %f119, %f5, %f118;
	ld.local.f32 	%f121, [%rd128+8];
	fma.rn.f32 	%f122, %f121, %f5, %f120;
	ld.local.f32 	%f123, [%rd128+12];
	fma.rn.f32 	%f124, %f123, %f5, %f122;
	ld.local.f32 	%f125, [%rd128+16];
	fma.rn.f32 	%f126, %f125, %f5, %f124;
	ld.local.f32 	%f127, [%rd128+20];
	fma.rn.f32 	%f128, %f127, %f5, %f126;
	ld.local.f32 	%f129, [%rd128+24];
	fma.rn.f32 	%f130, %f129, %f5, %f128;
	ld.local.f32 	%f131, [%rd128+28];
	fma.rn.f32 	%f157, %f131, %f5, %f130;
	add.s32 	%r85, %r85, 8;
$L__BB4_35:
	setp.eq.s32 	%p24, %r19, 0;
	@%p24 bra 	$L__BB4_42;
	add.s32 	%r68, %r19, -1;
	setp.lt.u32 	%p25, %r68, 3;
	@%p25 bra 	$L__BB4_38;
	mul.wide.u32 	%rd129, %r85, 4;
	add.s64 	%rd130, %rd2, %rd129;
	ld.local.f32 	%f133, [%rd130];
	fma.rn.f32 	%f134, %f133, %f5, %f157;
	ld.local.f32 	%f135, [%rd130+4];
	fma.rn.f32 	%f136, %f135, %f5, %f134;
	ld.local.f32 	%f137, [%rd130+8];
	fma.rn.f32 	%f138, %f137, %f5, %f136;
	ld.local.f32 	%f139, [%rd130+12];
	fma.rn.f32 	%f157, %f139, %f5, %f138;
	add.s32 	%r85, %r85, 4;
$L__BB4_38:
	setp.eq.s32 	%p26, %r21, 0;
	@%p26 bra 	$L__BB4_42;
	setp.eq.s32 	%p27, %r21, 1;
	mul.wide.u32 	%rd131, %r85, 4;
	add.s64 	%rd28, %rd2, %rd131;
	ld.local.f32 	%f140, [%rd28];
	fma.rn.f32 	%f157, %f140, %f5, %f157;
	@%p27 bra 	$L__BB4_42;
	setp.eq.s32 	%p28, %r21, 2;
	ld.local.f32 	%f141, [%rd28+4];
	fma.rn.f32 	%f157, %f141, %f5, %f157;
	@%p28 bra 	$L__BB4_42;
	ld.local.f32 	%f142, [%rd28+8];
	fma.rn.f32 	%f157, %f142, %f5, %f157;
$L__BB4_42:
	mul.wide.u32 	%rd132, %r82, 4;
	add.s64 	%rd133, %rd19, %rd132;
	ld.global.f32 	%f143, [%rd133];
	mul.f32 	%f144, %f157, %f4;
	fma.rn.f32 	%f145, %f157, %f3, %f144;
	fma.rn.f32 	%f149, %f143, %f145, %f149;
	add.s32 	%r82, %r82, 1;
	setp.ne.s32 	%p29, %r82, %r44;
	@%p29 bra 	$L__BB4_29;
	ld.param.u64 	%rd137, [_Z9eval_quadPfS_PiS0_S0_S_S_S_S_i_param_1];
	mul.f32 	%f146, %f1, %f149;
	cvt.f64.f32 	%fd3, %f146;
	mul.f64 	%fd4, %fd1, %fd3;
	mad.lo.s32 	%r69, %r76, %r44, %r1;
	cvta.to.global.u64 	%rd134, %rd137;
	mul.wide.s32 	%rd135, %r69, 4;
	add.s64 	%rd136, %rd134, %rd135;
	ld.global.f32 	%f147, [%rd136];
	cvt.f64.f32 	%fd5, %f147;
	sub.f64 	%fd6, %fd5, %fd4;
	cvt.rn.f32.f64 	%f148, %fd6;
	st.global.f32 	[%rd136], %f148;
	add.s32 	%r76, %r76, 1;
	setp.ne.s32 	%p30, %r76, %r44;
	@%p30 bra 	$L__BB4_15;
$L__BB4_44:
	ret;

}
	// .globl	_Z8eval_rhsPfS_
.visible .entry _Z8eval_rhsPfS_(
	.param .u64 .ptr .align 1 _Z8eval_rhsPfS__param_0,
	.param .u64 .ptr .align 1 _Z8eval_rhsPfS__param_1
)
{
	.reg .b32 	%r<6>;
	.reg .b32 	%f<2>;
	.reg .b64 	%rd<8>;

	ld.param.u64 	%rd1, [_Z8eval_rhsPfS__param_0];
	ld.param.u64 	%rd2, [_Z8eval_rhsPfS__param_1];
	cvta.to.global.u64 	%rd3, %rd1;
	cvta.to.global.u64 	%rd4, %rd2;
	mov.u32 	%r1, %ntid.x;
	mov.u32 	%r2, %ctaid.x;
	mov.u32 	%r3, %tid.x;
	mad.lo.s32 	%r4, %r1, %r2, %r3;
	mul.wide.s32 	%rd5, %r4, 4;
	add.s64 	%rd6, %rd4, %rd5;
	ld.global.f32 	%f1, [%rd6];
	add.s64 	%rd7, %rd3, %rd5;
	st.global.f32 	[%rd7], %f1;
	mov.b32 	%r5, 0;
	st.global.u32 	[%rd6], %r5;
	ret;

}


// ===== COMPILED SASS (sm_100) =====

	.target	sm_100

	.elftype	@"ET_EXEC"


//--------------------- .note.nv.tkinfo           --------------------------
	.section	.note.nv.tkinfo,"",@"SHT_NOTE"
	.sectionflags	@"SHF_NOTE_NV_TKINFO"
	.tkinfo
        /*0018*/ 	.word	0x00000002
        /*0030*/ 	.string	""
        /*0030*/ 	.string	"ptxas"
        /*0030*/ 	.string	"Cuda compilation tools, release 13.0, V13.0.88"
        /*0030*/ 	.string	"Build cuda_13.0.r13.0/compiler.36424714_0"
        /*0030*/ 	.string	"-arch sm_100 -m 64 "



//--------------------- .note.nv.cuinfo           --------------------------
	.section	.note.nv.cuinfo,"",@"SHT_NOTE"
	.sectionflags	@"SHF_NOTE_NV_CUINFO"
        /*0018*/ 	.short	0x0002
        /*001a*/ 	.short	0x0064
        /*001c*/ 	.short	0x0082
	.zero		2


//--------------------- .nv.info                  --------------------------
	.section	.nv.info,"",@"SHT_CUDA_INFO"
	.align	4


	//----- nvinfo : EIATTR_REGCOUNT
	.align		4
        /*0000*/ 	.byte	0x04, 0x2f
        /*0002*/ 	.short	(.L_1 - .L_0)
	.align		4
.L_0:
        /*0004*/ 	.word	index@(_Z18preval_side_lengthPfS_S_S_S_)
        /*0008*/ 	.word	0x00000012


	//----- nvinfo : EIATTR_FRAME_SIZE
	.align		4
.L_1:
        /*000c*/ 	.byte	0x04, 0x11
        /*000e*/ 	.short	(.L_3 - .L_2)
	.align		4
.L_2:
        /*0010*/ 	.word	index@($__internal_3_$__cuda_sm20_sqrt_rn_f32_slowpath)
        /*0014*/ 	.word	0x00000000


	//----- nvinfo : EIATTR_FRAME_SIZE
	.align		4
.L_3:
        /*0018*/ 	.byte	0x04, 0x11
        /*001a*/ 	.short	(.L_5 - .L_4)
	.align		4
.L_4:
        /*001c*/ 	.word	index@(_Z18preval_side_lengthPfS_S_S_S_)
        /*0020*/ 	.word	0x00000000


	//----- nvinfo : EIATTR_REGCOUNT
	.align		4
.L_5:
        /*0024*/ 	.byte	0x04, 0x2f
        /*0026*/ 	.short	(.L_7 - .L_6)
	.align		4
.L_6:
        /*0028*/ 	.word	index@(_Z15preval_jacobianPfS_S_S_S_S_S_)
        /*002c*/ 	.word	0x00000014


	//----- nvinfo : EIATTR_FRAME_SIZE
	.align		4
.L_7:
        /*0030*/ 	.byte	0x04, 0x11
        /*0032*/ 	.short	(.L_9 - .L_8)
	.align		4
.L_8:
        /*0034*/ 	.word	index@(_Z15preval_jacobianPfS_S_S_S_S_S_)
        /*0038*/ 	.word	0x00000000


	//----- nvinfo : EIATTR_REGCOUNT
	.align		4
.L_9:
        /*003c*/ 	.byte	0x04, 0x2f
        /*003e*/ 	.short	(.L_11 - .L_10)
	.align		4
.L_10:
        /*0040*/ 	.word	index@(_Z14preval_normalsPfS_S_S_S_S_)
        /*0044*/ 	.word	0x00000012


	//----- nvinfo : EIATTR_FRAME_SIZE
	.align		4
.L_11:
        /*0048*/ 	.byte	0x04, 0x11
        /*004a*/ 	.short	(.L_13 - .L_12)
	.align		4
.L_12:
        /*004c*/ 	.word	index@($__internal_2_$__cuda_sm3x_div_rn_noftz_f32_slowpath)
        /*0050*/ 	.word	0x00000000


	//----- nvinfo : EIATTR_FRAME_SIZE
	.align		4
.L_13:
        /*0054*/ 	.byte	0x04, 0x11
        /*0056*/ 	.short	(.L_15 - .L_14)
	.align		4
.L_14:
        /*0058*/ 	.word	index@($__internal_1_$__cuda_sm20_sqrt_rn_f32_slowpath)
        /*005c*/ 	.word	0x00000000


	//----- nvinfo : EIATTR_FRAME_SIZE
	.align		4
.L_15:
        /*0060*/ 	.byte	0x04, 0x11
        /*0062*/ 	.short	(.L_17 - .L_16)
	.align		4
.L_16:
        /*0064*/ 	.word	index@(_Z14preval_normalsPfS_S_S_S_S_)
        /*0068*/ 	.word	0x00000000


	//----- nvinfo : EIATTR_REGCOUNT
	.align		4
.L_17:
        /*006c*/ 	.byte	0x04, 0x2f
        /*006e*/ 	.short	(.L_19 - .L_18)
	.align		4
.L_18:
        /*0070*/ 	.word	index@(_Z12eval_riemannPfS_S_S_S_S_S_S_S_S_S_PiS0_S0_S_S_S_i)
        /*0074*/ 	.word	0x00000020


	//----- nvinfo : EIATTR_FRAME_SIZE
	.align		4
.L_19:
        /*0078*/ 	.byte	0x04, 0x11
        /*007a*/ 	.short	(.L_21 - .L_20)
	.align		4
.L_20:
        /*007c*/ 	.word	index@(_Z12eval_riemannPfS_S_S_S_S_S_S_S_S_S_PiS0_S0_S_S_S_i)
        /*0080*/ 	.word	0x00000078


	//----- nvinfo : EIATTR_REGCOUNT
	.align		4
.L_21:
        /*0084*/ 	.byte	0x04, 0x2f
        /*0086*/ 	.short	(.L_23 - .L_22)
	.align		4
.L_22:
        /*0088*/ 	.word	index@(_Z9eval_quadPfS_PiS0_S0_S_S_S_S_i)
        /*008c*/ 	.word	0x00000020


	//----- nvinfo : EIATTR_FRAME_SIZE
	.align		4
.L_23:
        /*0090*/ 	.byte	0x04, 0x11
        /*0092*/ 	.short	(.L_25 - .L_24)
	.align		4
.L_24:
        /*0094*/ 	.word	index@($__internal_0_$__cuda_sm20_dblrcp_rn_slowpath_v3)
        /*0098*/ 	.word	0x00000050


	//----- nvinfo : EIATTR_FRAME_SIZE
	.align		4
.L_25:
        /*009c*/ 	.byte	0x04, 0x11
        /*009e*/ 	.short	(.L_27 - .L_26)
	.align		4
.L_26:
        /*00a0*/ 	.word	index@(_Z9eval_quadPfS_PiS0_S0_S_S_S_S_i)
        /*00a4*/ 	.word	0x00000050


	//----- nvinfo : EIATTR_REGCOUNT
	.align		4
.L_27:
        /*00a8*/ 	.byte	0x04, 0x2f
        /*00aa*/ 	.short	(.L_29 - .L_28)
	.align		4
.L_28:
        /*00ac*/ 	.word	index@(_Z8eval_rhsPfS_)
        /*00b0*/ 	.word	0x0000000c


	//----- nvinfo : EIATTR_FRAME_SIZE
	.align		4
.L_29:
        /*00b4*/ 	.byte	0x04, 0x11
        /*00b6*/ 	.short	(.L_31 - .L_30)
	.align		4
.L_30:
        /*00b8*/ 	.word	index@(_Z8eval_rhsPfS_)
        /*00bc*/ 	.word	0x00000000


	//----- nvinfo : EIATTR_MIN_STACK_SIZE
	.align		4
.L_31:
        /*00c0*/ 	.byte	0x04, 0x12
        /*00c2*/ 	.short	(.L_33 - .L_32)
	.align		4
.L_32:
        /*00c4*/ 	.word	index@(_Z8eval_rhsPfS_)
        /*00c8*/ 	.word	0x00000000


	//----- nvinfo : EIATTR_MIN_STACK_SIZE
	.align		4
.L_33:
        /*00cc*/ 	.byte	0x04, 0x12
        /*00ce*/ 	.short	(.L_35 - .L_34)
	.align		4
.L_34:
        /*00d0*/ 	.word	index@(_Z9eval_quadPfS_PiS0_S0_S_S_S_S_i)
        /*00d4*/ 	.word	0x00000050


	//----- nvinfo : EIATTR_MIN_STACK_SIZE
	.align		4
.L_35:
        /*00d8*/ 	.byte	0x04, 0x12
        /*00da*/ 	.short	(.L_37 - .L_36)
	.align		4
.L_36:
        /*00dc*/ 	.word	index@(_Z12eval_riemannPfS_S_S_S_S_S_S_S_S_S_PiS0_S0_S_S_S_i)
        /*00e0*/ 	.word	0x00000078


	//----- nvinfo : EIATTR_MIN_STACK_SIZE
	.align		4
.L_37:
        /*00e4*/ 	.byte	0x04, 0x12
        /*00e6*/ 	.short	(.L_39 - .L_38)
	.align		4
.L_38:
        /*00e8*/ 	.word	index@(_Z14preval_normalsPfS_S_S_S_S_)
        /*00ec*/ 	.word	0x00000000


	//----- nvinfo : EIATTR_MIN_STACK_SIZE
	.align		4
.L_39:
        /*00f0*/ 	.byte	0x04, 0x12
        /*00f2*/ 	.short	(.L_41 - .L_40)
	.align		4
.L_40:
        /*00f4*/ 	.word	index@(_Z15preval_jacobianPfS_S_S_S_S_S_)
        /*00f8*/ 	.word	0x00000000


	//----- nvinfo : EIATTR_MIN_STACK_SIZE
	.align		4
.L_41:
        /*00fc*/ 	.byte	0x04, 0x12
        /*00fe*/ 	.short	(.L_43 - .L_42)
	.align		4
.L_42:
        /*0100*/ 	.word	index@(_Z18preval_side_lengthPfS_S_S_S_)
        /*0104*/ 	.word	0x00000000
.L_43:


//--------------------- .nv.compat                --------------------------
	.section	.nv.compat,"",@"SHT_CUDA_COMPAT_INFO"
	.align	4
        /*0000*/ 	.byte	0x02, 0x09, 0x00, 0x00, 0x02, 0x02, 0x01, 0x00, 0x02, 0x05, 0x05, 0x00, 0x03, 0x07, 0x01, 0x01
        /*0010*/ 	.byte	0x02, 0x03, 0x00, 0x00, 0x02, 0x06, 0x01, 0x00, 0x04, 0x0b, 0x08, 0x00, 0x01, 0x00, 0x00, 0x00
        /*0020*/ 	.byte	0x00, 0x00, 0x00, 0x00


//--------------------- .nv.info._Z8eval_rhsPfS_  --------------------------
	.section	.nv.info._Z8eval_rhsPfS_,"",@"SHT_CUDA_INFO"
	.sectionflags	@""
	.align	4


	//----- nvinfo : EIATTR_CUDA_API_VERSION
	.align		4
        /*0000*/ 	.byte	0x04, 0x37
        /*0002*/ 	.short	(.L_45 - .L_44)
.L_44:
        /*0004*/ 	.word	0x00000082


	//----- nvinfo : EIATTR_KPARAM_INFO
	.align		4
.L_45:
        /*0008*/ 	.byte	0x04, 0x17
        /*000a*/ 	.short	(.L_47 - .L_46)
.L_46:
        /*000c*/ 	.word	0x00000000
        /*0010*/ 	.short	0x0001
        /*0012*/ 	.short	0x0008
        /*0014*/ 	.byte	0x00, 0xf5, 0x21, 0x00


	//----- nvinfo : EIATTR_KPARAM_INFO
	.align		4
.L_47:
        /*0018*/ 	.byte	0x04, 0x17
        /*001a*/ 	.short	(.L_49 - .L_48)
.L_48:
        /*001c*/ 	.word	0x00000000
        /*0020*/ 	.short	0x0000
        /*0022*/ 	.short	0x0000
        /*0024*/ 	.byte	0x00, 0xf5, 0x21, 0x00


	//----- nvinfo : EIATTR_SPARSE_MMA_MASK
	.align		4
.L_49:
        /*0028*/ 	.byte	0x03, 0x50
        /*002a*/ 	.short	0x0000


	//----- nvinfo : EIATTR_MAXREG_COUNT
	.align		4
        /*002c*/ 	.byte	0x03, 0x1b
        /*002e*/ 	.short	0x00ff


	//----- nvinfo : EIATTR_MERCURY_ISA_VERSION
	.align		4
        /*0030*/ 	.byte	0x03, 0x5f
        /*0032*/ 	.short	0x0101


	//----- nvinfo : EIATTR_VRC_CTA_INIT_COUNT
	.align		4
        /*0034*/ 	.byte	0x02, 0x4a
	.zero		1
	.zero		1


	//----- nvinfo : EIATTR_EXIT_INSTR_OFFSETS
	.align		4
        /*0038*/ 	.byte	0x04, 0x1c
        /*003a*/ 	.short	(.L_51 - .L_50)


	//   ....[0]....
.L_50:
        /*003c*/ 	.word	0x000000d0


	//----- nvinfo : EIATTR_CBANK_PARAM_SIZE
	.align		4
.L_51:
        /*0040*/ 	.byte	0x03, 0x19
        /*0042*/ 	.short	0x0010


	//----- nvinfo : EIATTR_PARAM_CBANK
	.align		4
        /*0044*/ 	.byte	0x04, 0x0a
        /*0046*/ 	.short	(.L_53 - .L_52)
	.align		4
.L_52:
        /*0048*/ 	.word	index@(.nv.constant0._Z8eval_rhsPfS_)
        /*004c*/ 	.short	0x0380
        /*004e*/ 	.short	0x0010


	//----- nvinfo : EIATTR_SW_WAR
	.align		4
.L_53:
        /*0050*/ 	.byte	0x04, 0x36
        /*0052*/ 	.short	(.L_55 - .L_54)
.L_54:
        /*0054*/ 	.word	0x00000008
.L_55:


//--------------------- .nv.info._Z9eval_quadPfS_PiS0_S0_S_S_S_S_i --------------------------
	.section	.nv.info._Z9eval_quadPfS_PiS0_S0_S_S_S_S_i,"",@"SHT_CUDA_INFO"
	.sectionflags	@""
	.align	4


	//----- nvinfo : EIATTR_CUDA_API_VERSION
	.align		4
        /*0000*/ 	.byte	0x04, 0x37
        /*0002*/ 	.short	(.L_57 - .L_56)
.L_56:
        /*0004*/ 	.word	0x00000082


	//----- nvinfo : EIATTR_KPARAM_INFO
	.align		4
.L_57:
        /*0008*/ 	.byte	0x04, 0x17
        /*000a*/ 	.short	(.L_59 - .L_58)
.L_58:
        /*000c*/ 	.word	0x00000000
        /*0010*/ 	.short	0x0009
        /*0012*/ 	.short	0x0048
        /*0014*/ 	.byte	0x00, 0xf0, 0x11, 0x00


	//----- nvinfo : EIATTR_KPARAM_INFO
	.align		4
.L_59:
        /*0018*/ 	.byte	0x04, 0x17
        /*001a*/ 	.short	(.L_61 - .L_60)
.L_60:
        /*001c*/ 	.word	0x00000000
        /*0020*/ 	.short	0x0008
        /*0022*/ 	.short	0x0040
        /*0024*/ 	.byte	0x00, 0xf5, 0x21, 0x00


	//----- nvinfo : EIATTR_KPARAM_INFO
	.align		4
.L_61:
        /*0028*/ 	.byte	0x04, 0x17
        /*002a*/ 	.short	(.L_63 - .L_62)
.L_62:
        /*002c*/ 	.word	0x00000000
        /*0030*/ 	.short	0x0007
        /*0032*/ 	.short	0x0038
        /*0034*/ 	.byte	0x00, 0xf5, 0x21, 0x00


	//----- nvinfo : EIATTR_KPARAM_INFO
	.align		4
.L_63:
        /*0038*/ 	.byte	0x04, 0x17
        /*003a*/ 	.short	(.L_65 - .L_64)
.L_64:
        /*003c*/ 	.word	0x00000000
        /*0040*/ 	.short	0x0006
        /*0042*/ 	.short	0x0030
        /*0044*/ 	.byte	0x00, 0xf5, 0x21, 0x00


	//----- nvinfo : EIATTR_KPARAM_INFO
	.align		4
.L_65:
        /*0048*/ 	.byte	0x04, 0x17
        /*004a*/ 	.short	(.L_67 - .L_66)
.L_66:
        /*004c*/ 	.word	0x00000000
        /*0050*/ 	.short	0x0005
        /*0052*/ 	.short	0x0028
        /*0054*/ 	.byte	0x00, 0xf5, 0x21, 0x00


	//----- nvinfo : EIATTR_KPARAM_INFO
	.align		4
.L_67:
        /*0058*/ 	.byte	0x04, 0x17
        /*005a*/ 	.short	(.L_69 - .L_68)
.L_68:
        /*005c*/ 	.word	0x00000000
        /*0060*/ 	.short	0x0004
        /*0062*/ 	.short	0x0020
        /*0064*/ 	.byte	0x00, 0xf5, 0x21, 0x00


	//----- nvinfo : EIATTR_KPARAM_INFO
	.align		4
.L_69:
        /*0068*/ 	.byte	0x04, 0x17
        /*006a*/ 	.short	(.L_71 - .L_70)
.L_70:
        /*006c*/ 	.word	0x00000000
        /*0070*/ 	.short	0x0003
        /*0072*/ 	.short	0x0018
        /*0074*/ 	.byte	0x00, 0xf5, 0x21, 0x00


	//----- nvinfo : EIATTR_KPARAM_INFO
	.align		4
.L_71:
        /*0078*/ 	.byte	0x04, 0x17
        /*007a*/ 	.short	(.L_73 - .L_72)
.L_72:
        /*007c*/ 	.word	0x00000000
        /*0080*/ 	.short	0x0002
        /*0082*/ 	.short	0x0010
        /*0084*/ 	.byte	0x00, 0xf5, 0x21, 0x00


	//----- nvinfo : EIATTR_KPARAM_INFO
	.align		4
.L_73:
        /*0088*/ 	.byte	0x04, 0x17
        /*008a*/ 	.short	(.L_75 - .L_74)
.L_74:
        /*008c*/ 	.word	0x00000000
        /*0090*/ 	.short	0x0001
        /*0092*/ 	.short	0x0008
        /*0094*/ 	.byte	0x00, 0xf5, 0x21, 0x00


	//----- nvinfo : EIATTR_KPARAM_INFO
	.align		4
.L_75:
        /*0098*/ 	.byte	0x04, 0x17
        /*009a*/ 	.short	(.L_77 - .L_76)
.L_76:
        /*009c*/ 	.word	0x00000000
        /*00a0*/ 	.short	0x0000
        /*00a2*/ 	.short	0x0000
        /*00a4*/ 	.byte	0x00, 0xf5, 0x21, 0x00


	//----- nvinfo : EIATTR_SPARSE_MMA_MASK
	.align		4
.L_77:
        /*00a8*/ 	.byte	0x03, 0x50
        /*00aa*/ 	.short	0x0000


	//----- nvinfo : EIATTR_MAXREG_COUNT
	.align		4
        /*00ac*/ 	.byte	0x03, 0x1b
        /*00ae*/ 	.short	0x00ff


	//----- nvinfo : EIATTR_MERCURY_ISA_VERSION
	.align		4
        /*00b0*/ 	.byte	0x03, 0x5f
        /*00b2*/ 	.short	0x0101


	//----- nvinfo : EIATTR_VRC_CTA_INIT_COUNT
	.align		4
        /*00b4*/ 	.byte	0x02, 0x4a
	.zero		1
	.zero		1


	//----- nvinfo : EIATTR_EXIT_INSTR_OFFSETS
	.align		4
        /*00b8*/ 	.byte	0x04, 0x1c
        /*00ba*/ 	.short	(.L_79 - .L_78)


	//   ....[0]....
.L_78:
        /*00bc*/ 	.word	0x00000830


	//   ....[1]....
        /*00c0*/ 	.word	0x00001890


	//----- nvinfo : EIATTR_CRS_STACK_SIZE
	.align		4
.L_79:
        /*00c4*/ 	.byte	0x04, 0x1e
        /*00c6*/ 	.short	(.L_81 - .L_80)
.L_80:
        /*00c8*/ 	.word	0x00000000


	//----- nvinfo : EIATTR_CBANK_PARAM_SIZE
	.align		4
.L_81:
        /*00cc*/ 	.byte	0x03, 0x19
        /*00ce*/ 	.short	0x004c


	//----- nvinfo : EIATTR_PARAM_CBANK
	.align		4
        /*00d0*/ 	.byte	0x04, 0x0a
        /*00d2*/ 	.short	(.L_83 - .L_82)
	.align		4
.L_82:
        /*00d4*/ 	.word	index@(.nv.constant0._Z9eval_quadPfS_PiS0_S0_S_S_S_S_i)
        /*00d8*/ 	.short	0x0380
        /*00da*/ 	.short	0x004c


	//----- nvinfo : EIATTR_SW_WAR
	.align		4
.L_83:
        /*00dc*/ 	.byte	0x04, 0x36
        /*00de*/ 	.short	(.L_85 - .L_84)
.L_84:
        /*00e0*/ 	.word	0x00000008
.L_85:


//--------------------- .nv.info._Z12eval_riemannPfS_S_S_S_S_S_S_S_S_S_PiS0_S0_S_S_S_i --------------------------
	.section	.nv.info._Z12eval_riemannPfS_S_S_S_S_S_S_S_S_S_PiS0_S0_S_S_S_i,"",@"SHT_CUDA_INFO"
	.sectionflags	@""
	.align	4


	//----- nvinfo : EIATTR_CUDA_API_VERSION
	.align		4
        /*0000*/ 	.byte	0x04, 0x37
        /*0002*/ 	.short	(.L_87 - .L_86)
.L_86:
        /*0004*/ 	.word	0x00000082


	//----- nvinfo : EIATTR_KPARAM_INFO
	.align		4
.L_87:
        /*0008*/ 	.byte	0x04, 0x17
        /*000a*/ 	.short	(.L_89 - .L_88)
.L_88:
        /*000c*/ 	.word	0x00000000
        /*0010*/ 	.short	0x0011
        /*0012*/ 	.short	0x0088
        /*0014*/ 	.byte	0x00, 0xf0, 0x11, 0x00


	//----- nvinfo : EIATTR_KPARAM_INFO
	.align		4
.L_89:
        /*0018*/ 	.byte	0x04, 0x17
        /*001a*/ 	.short	(.L_91 - .L_90)
.L_90:
        /*001c*/ 	.word	0x00000000
        /*0020*/ 	.short	0x0010
        /*0022*/ 	.short	0x0080
        /*0024*/ 	.byte	0x00, 0xf5, 0x21, 0x00


	//----- nvinfo : EIATTR_KPARAM_INFO
	.align		4
.L_91:
        /*0028*/ 	.byte	0x04, 0x17
        /*002a*/ 	.short	(.L_93 - .L_92)
.L_92:
        /*002c*/ 	.word	0x00000000
        /*0030*/ 	.short	0x000f
        /*0032*/ 	.short	0x0078
        /*0034*/ 	.byte	0x00, 0xf5, 0x21, 0x00


	//----- nvinfo : EIATTR_KPARAM_INFO
	.align		4
.L_93:
        /*0038*/ 	.byte	0x04, 0x17
        /*003a*/ 	.short	(.L_95 - .L_94)
.L_94:
        /*003c*/ 	.word	0x00000000
        /*0040*/ 	.short	0x000e
        /*0042*/ 	.short	0x0070
        /*0044*/ 	.byte	0x00, 0xf5, 0x21, 0x00


	//----- nvinfo : EIATTR_KPARAM_INFO
	.align		4
.L_95:
        /*0048*/ 	.byte	0x04, 0x17
        /*004a*/ 	.short	(.L_97 - .L_96)
.L_96:
        /*004c*/ 	.word	0x00000000
        /*0050*/ 	.short	0x000d
        /*0052*/ 	.short	0x0068
        /*0054*/ 	.byte	0x00, 0xf5, 0x21, 0x00


	//----- nvinfo : EIATTR_KPARAM_INFO
	.align		4
.L_97:
        /*0058*/ 	.byte	0x04, 0x17
        /*005a*/ 	.short	(.L_99 - .L_98)
.L_98:
        /*005c*/ 	.word	0x00000000
        /*0060*/ 	.short	0x000c
        /*0062*/ 	.short	0x0060
        /*0064*/ 	.byte	0x00, 0xf5, 0x21, 0x00


	//----- nvinfo : EIATTR_KPARAM_INFO
	.align		4
.L_99:
        /*0068*/ 	.byte	0x04, 0x17
        /*006a*/ 	.short	(.L_101 - .L_100)
.L_100:
        /*006c*/ 	.word	0x00000000
        /*0070*/ 	.short	0x000b
        /*0072*/ 	.short	0x0058
        /*0074*/ 	.byte	0x00, 0xf5, 0x21, 0x00


	//----- nvinfo : EIATTR_KPARAM_INFO
	.align		4
.L_101:
        /*0078*/ 	.byte	0x04, 0x17
        /*007a*/ 	.short	(.L_103 - .L_102)
.L_102:
        /*007c*/ 	.word	0x00000000
        /*0080*/ 	.short	0x000a
        /*0082*/ 	.short	0x0050
        /*0084*/ 	.byte	0x00, 0xf5, 0x21, 0x00


	//----- nvinfo : EIATTR_KPARAM_INFO
	.align		4
.L_103:
        /*0088*/ 	.byte	0x04, 0x17
        /*008a*/ 	.short	(.L_105 - .L_104)
.L_104:
        /*008c*/ 	.word	0x00000000
        /*0090*/ 	.short	0x0009
        /*0092*/ 	.short	0x0048
        /*0094*/ 	.byte	0x00, 0xf5, 0x21, 0x00


	//----- nvinfo : EIATTR_KPARAM_INFO
	.align		4
.L_105:
        /*0098*/ 	.byte	0x04, 0x17
        /*009a*/ 	.short	(.L_107 - .L_106)
.L_106:
        /*009c*/ 	.word	0x00000000
        /*00a0*/ 	.short	0x0008
        /*00a2*/ 	.short	0x0040
        /*00a4*/ 	.byte	0x00, 0xf5, 0x21, 0x00


	//----- nvinfo : EIATTR_KPARAM_INFO
	.align		4
.L_107:
        /*00a8*/ 	.byte	0x04, 0x17
        /*00aa*/ 	.short	(.L_109 - .L_108)
.L_108:
        /*00ac*/ 	.word	0x00000000
        /*00b0*/ 	.short	0x0007
        /*00b2*/ 	.short	0x0038
        /*00b4*/ 	.byte	0x00, 0xf5, 0x21, 0x00


	//----- nvinfo : EIATTR_KPARAM_INFO
	.align		4
.L_109:
        /*00b8*/ 	.byte	0x04, 0x17
        /*00ba*/ 	.short	(.L_111 - .L_110)
.L_110:
        /*00bc*/ 	.word	0x00000000
        /*00c0*/ 	.short	0x0006
        /*00c2*/ 	.short	0x0030
        /*00c4*/ 	.byte	0x00, 0xf5, 0x21, 0x00


	//----- nvinfo : EIATTR_KPARAM_INFO
	.align		4
.L_111:
        /*00c8*/ 	.byte	0x04, 0x17
        /*00ca*/ 	.short	(.L_113 - .L_112)
.L_112:
        /*00cc*/ 	.word	0x00000000
        /*00d0*/ 	.short	0x0005
        /*00d2*/ 	.short	0x0028
        /*00d4*/ 	.byte	0x00, 0xf5, 0x21, 0x00


	//----- nvinfo : EIATTR_KPARAM_INFO
	.align		4
.L_113:
        /*00d8*/ 	.byte	0x04, 0x17
        /*00da*/ 	.short	(.L_115 - .L_114)
.L_114:
        /*00dc*/ 	.word	0x00000000
        /*00e0*/ 	.short	0x0004
        /*00e2*/ 	.short	0x0020
        /*00e4*/ 	.byte	0x00, 0xf5, 0x21, 0x00


	//----- nvinfo : EIATTR_KPARAM_INFO
	.align		4
.L_115:
        /*00e8*/ 	.byte	0x04, 0x17
        /*00ea*/ 	.short	(.L_117 - .L_116)
.L_116:
        /*00ec*/ 	.word	0x00000000
        /*00f0*/ 	.short	0x0003
        /*00f2*/ 	.short	0x0018
        /*00f4*/ 	.byte	0x00, 0xf5, 0x21, 0x00


	//----- nvinfo : EIATTR_KPARAM_INFO
	.align		4
.L_117:
        /*00f8*/ 	.byte	0x04, 0x17
        /*00fa*/ 	.short	(.L_119 - .L_118)
.L_118:
        /*00fc*/ 	.word	0x00000000
        /*0100*/ 	.short	0x0002
        /*0102*/ 	.short	0x0010
        /*0104*/ 	.byte	0x00, 0xf5, 0x21, 0x00


	//----- nvinfo : EIATTR_KPARAM_INFO
	.align		4
.L_119:
        /*0108*/ 	.byte	0x04, 0x17
        /*010a*/ 	.short	(.L_121 - .L_120)
.L_120:
        /*010c*/ 	.word	0x00000000
        /*0110*/ 	.short	0x0001
        /*0112*/ 	.short	0x0008
        /*0114*/ 	.byte	0x00, 0xf5, 0x21, 0x00


	//----- nvinfo : EIATTR_KPARAM_INFO
	.align		4
.L_121:
        /*0118*/ 	.byte	0x04, 0x17
        /*011a*/ 	.short	(.L_123 - .L_122)
.L_122:
        /*011c*/ 	.word	0x00000000
        /*0120*/ 	.short	0x0000
        /*0122*/ 	.short	0x0000
        /*0124*/ 	.byte	0x00, 0xf5, 0x21, 0x00


	//----- nvinfo : EIATTR_SPARSE_MMA_MASK
	.align		4
.L_123:
        /*0128*/ 	.byte	0x03, 0x50
        /*012a*/ 	.short	0x0000


	//----- nvinfo : EIATTR_MAXREG_COUNT
	.align		4
        /*012c*/ 	.byte	0x03, 0x1b
        /*012e*/ 	.short	0x00ff


	//----- nvinfo : EIATTR_MERCURY_ISA_VERSION
	.align		4
        /*0130*/ 	.byte	0x03, 0x5f
        /*0132*/ 	.short	0x0101


	//----- nvinfo : EIATTR_VRC_CTA_INIT_COUNT
	.align		4
        /*0134*/ 	.byte	0x02, 0x4a
	.zero		1
	.zero		1


	//----- nvinfo : EIATTR_EXIT_INSTR_OFFSETS
	.align		4
        /*0138*/ 	.byte	0x04, 0x1c
        /*013a*/ 	.short	(.L_125 - .L_124)


	//   ....[0]....
.L_124:
        /*013c*/ 	.word	0x00000e60


	//   ....[1]....
        /*0140*/ 	.word	0x00000e70


	//   ....[2]....
        /*0144*/ 	.word	0x00006700


	//   ....[3]....
        /*0148*/ 	.word	0x00006710


	//   ....[4]....
        /*014c*/ 	.word	0x0000bf90


	//   ....[5]....
        /*0150*/ 	.word	0x0000bfb0


	//   ....[6]....
        /*0154*/ 	.word	0x000118a0


	//----- nvinfo : EIATTR_INDIRECT_BRANCH_TARGETS
	.align		4
.L_125:
        /*0158*/ 	.byte	0x04, 0x34
        /*015a*/ 	.short	(.L_127 - .L_126)


	//   ....[0]....
.L_126:
        /*015c*/ 	.word	.L_x_183@srel
        /*0160*/ 	.short	0x0
        /*0162*/ 	.short	0x0
        /*0164*/ 	.word	0x4
        /*0168*/ 	.word	.L_x_184@srel
        /*016c*/ 	.word	.L_x_185@srel
        /*0170*/ 	.word	.L_x_186@srel
        /*0174*/ 	.word	.L_x_43@srel


	//   ....[1]....
        /* <DEDUP_REMOVED lines=8> */


	//   ....[2]....
        /* <DEDUP_REMOVED lines=8> */


	//   ....[3]....
        /* <DEDUP_REMOVED lines=8> */


	//   ....[4]....
        /* <DEDUP_REMOVED lines=8> */


	//   ....[5]....
        /* <DEDUP_REMOVED lines=8> */


	//   ....[6]....
        /* <DEDUP_REMOVED lines=8> */


	//   ....[7]....
        /* <DEDUP_REMOVED lines=8> */


	//   ....[8]....
        /* <DEDUP_REMOVED lines=8> */


	//----- nvinfo : EIATTR_CRS_STACK_SIZE
	.align		4
.L_127:
        /*0258*/ 	.byte	0x04, 0x1e
        /*025a*/ 	.short	(.L_129 - .L_128)
.L_128:
        /*025c*/ 	.word	0x00000000


	//----- nvinfo : EIATTR_CBANK_PARAM_SIZE
	.align		4
.L_129:
        /*0260*/ 	.byte	0x03, 0x19
        /*0262*/ 	.short	0x008c


	//----- nvinfo : EIATTR_PARAM_CBANK
	.align		4
        /*0264*/ 	.byte	0x04, 0x0a
        /*0266*/ 	.short	(.L_131 - .L_130)
	.align		4
.L_130:
        /*0268*/ 	.word	index@(.nv.constant0._Z12eval_riemannPfS_S_S_S_S_S_S_S_S_S_PiS0_S0_S_S_S_i)
        /*026c*/ 	.short	0x0380
        /*026e*/ 	.short	0x008c


	//----- nvinfo : EIATTR_SW_WAR
	.align		4
.L_131:
        /*0270*/ 	.byte	0x04, 0x36
        /*0272*/ 	.short	(.L_133 - .L_132)
.L_132:
        /*0274*/ 	.word	0x00000008
.L_133:


//--------------------- .nv.info._Z14preval_normalsPfS_S_S_S_S_ --------------------------
	.section	.nv.info._Z14preval_normalsPfS_S_S_S_S_,"",@"SHT_CUDA_INFO"
	.sectionflags	@""
	.align	4


	//----- nvinfo : EIATTR_CUDA_API_VERSION
	.align		4
        /*0000*/ 	.byte	0x04, 0x37
        /*0002*/ 	.short	(.L_135 - .L_134)
.L_134:
        /*0004*/ 	.word	0x00000082


	//----- nvinfo : EIATTR_KPARAM_INFO
	.align		4
.L_135:
        /*0008*/ 	.byte	0x04, 0x17
        /*000a*/ 	.short	(.L_137 - .L_136)
.L_136:
        /*000c*/ 	.word	0x00000000
        /*0010*/ 	.short	0x0005
        /*0012*/ 	.short	0x0028
        /*0014*/ 	.byte	0x00, 0xf5, 0x21, 0x00


	//----- nvinfo : EIATTR_KPARAM_INFO
	.align		4
.L_137:
        /*0018*/ 	.byte	0x04, 0x17
        /*001a*/ 	.short	(.L_139 - .L_138)
.L_138:
        /*001c*/ 	.word	0x00000000
        /*0020*/ 	.short	0x0004
        /*0022*/ 	.short	0x0020
        /*0024*/ 	.byte	0x00, 0xf5, 0x21, 0x00


	//----- nvinfo : EIATTR_KPARAM_INFO
	.align		4
.L_139:
        /*0028*/ 	.byte	0x04, 0x17
        /*002a*/ 	.short	(.L_141 - .L_140)
.L_140:
        /*002c*/ 	.word	0x00000000
        /*0030*/ 	.short	0x0003
        /*0032*/ 	.short	0x0018
        /*0034*/ 	.byte	0x00, 0xf5, 0x21, 0x00


	//----- nvinfo : EIATTR_KPARAM_INFO
	.align		4
.L_141:
        /*0038*/ 	.byte	0x04, 0x17
        /*003a*/ 	.short	(.L_143 - .L_142)
.L_142:
        /*003c*/ 	.word	0x00000000
        /*0040*/ 	.short	0x0002
        /*0042*/ 	.short	0x0010
        /*0044*/ 	.byte	0x00, 0xf5, 0x21, 0x00


	//----- nvinfo : EIATTR_KPARAM_INFO
	.align		4
.L_143:
        /*0048*/ 	.byte	0x04, 0x17
        /*004a*/ 	.short	(.L_145 - .L_144)
.L_144:
        /*004c*/ 	.word	0x00000000
        /*0050*/ 	.short	0x0001
        /*0052*/ 	.short	0x0008
        /*0054*/ 	.byte	0x00, 0xf5, 0x21, 0x00


	//----- nvinfo : EIATTR_KPARAM_INFO
	.align		4
.L_145:
        /*0058*/ 	.byte	0x04, 0x17
        /*005a*/ 	.short	(.L_147 - .L_146)
.L_146:
        /*005c*/ 	.word	0x00000000
        /*0060*/ 	.short	0x0000
        /*0062*/ 	.short	0x0000
        /*0064*/ 	.byte	0x00, 0xf5, 0x21, 0x00


	//----- nvinfo : EIATTR_SPARSE_MMA_MASK
	.align		4
.L_147:
        /*0068*/ 	.byte	0x03, 0x50
        /*006a*/ 	.short	0x0000


	//----- nvinfo : EIATTR_MAXREG_COUNT
	.align		4
        /*006c*/ 	.byte	0x03, 0x1b
        /*006e*/ 	.short	0x00ff


	//----- nvinfo : EIATTR_MERCURY_ISA_VERSION
	.align		4
        /*0070*/ 	.byte	0x03, 0x5f
        /*0072*/ 	.short	0x0101


	//----- nvinfo : EIATTR_VRC_CTA_INIT_COUNT
	.align		4
        /*0074*/ 	.byte	0x02, 0x4a
	.zero		1
	.zero		1


	//----- nvinfo : EIATTR_EXIT_INSTR_OFFSETS
	.align		4
        /*0078*/ 	.byte	0x04, 0x1c
        /*007a*/ 	.short	(.L_149 - .L_148)


	//   ....[0]....
.L_148:
        /*007c*/ 	.word	0x00000d00


	//----- nvinfo : EIATTR_CRS_STACK_SIZE
	.align		4
.L_149:
        /*0080*/ 	.byte	0x04, 0x1e
        /*0082*/ 	.short	(.L_151 - .L_150)
.L_150:
        /*0084*/ 	.word	0x00000000


	//----- nvinfo : EIATTR_CBANK_PARAM_SIZE
	.align		4
.L_151:
        /*0088*/ 	.byte	0x03, 0x19
        /*008a*/ 	.short	0x0030


	//----- nvinfo : EIATTR_PARAM_CBANK
	.align		4
        /*008c*/ 	.byte	0x04, 0x0a
        /*008e*/ 	.short	(.L_153 - .L_152)
	.align		4
.L_152:
        /*0090*/ 	.word	index@(.nv.constant0._Z14preval_normalsPfS_S_S_S_S_)
        /*0094*/ 	.short	0x0380
        /*0096*/ 	.short	0x0030


	//----- nvinfo : EIATTR_SW_WAR
	.align		4
.L_153:
        /*0098*/ 	.byte	0x04, 0x36
        /*009a*/ 	.short	(.L_155 - .L_154)
.L_154:
        /*009c*/ 	.word	0x00000008
.L_155:


//--------------------- .nv.info._Z15preval_jacobianPfS_S_S_S_S_S_ --------------------------
	.section	.nv.info._Z15preval_jacobianPfS_S_S_S_S_S_,"",@"SHT_CUDA_INFO"
	.sectionflags	@""
	.align	4


	//----- nvinfo : EIATTR_CUDA_API_VERSION
	.align		4
        /*0000*/ 	.byte	0x04, 0x37
        /*0002*/ 	.short	(.L_157 - .L_156)
.L_156:
        /*0004*/ 	.word	0x00000082


	//----- nvinfo : EIATTR_KPARAM_INFO
	.align		4
.L_157:
        /*0008*/ 	.byte	0x04, 0x17
        /*000a*/ 	.short	(.L_159 - .L_158)
.L_158:
        /*000c*/ 	.word	0x00000000
        /*0010*/ 	.short	0x0006
        /*0012*/ 	.short	0x0030
        /*0014*/ 	.byte	0x00, 0xf5, 0x21, 0x00


	//----- nvinfo : EIATTR_KPARAM_INFO
	.align		4
.L_159:
        /*0018*/ 	.byte	0x04, 0x17
        /*001a*/ 	.short	(.L_161 - .L_160)
.L_160:
        /*001c*/ 	.word	0x00000000
        /*0020*/ 	.short	0x0005
        /*0022*/ 	.short	0x0028
        /*0024*/ 	.byte	0x00, 0xf5, 0x21, 0x00


	//----- nvinfo : EIATTR_KPARAM_INFO
	.align		4
.L_161:
        /*0028*/ 	.byte	0x04, 0x17
        /*002a*/ 	.short	(.L_163 - .L_162)
.L_162:
        /*002c*/ 	.word	0x00000000
        /*0030*/ 	.short	0x0004
        /*0032*/ 	.short	0x0020
        /*0034*/ 	.byte	0x00, 0xf5, 0x21, 0x00


	//----- nvinfo : EIATTR_KPARAM_INFO
	.align		4
.L_163:
        /*0038*/ 	.byte	0x04, 0x17
        /*003a*/ 	.short	(.L_165 - .L_164)
.L_164:
        /*003c*/ 	.word	0x00000000
        /*0040*/ 	.short	0x0003
        /*0042*/ 	.short	0x0018
        /*0044*/ 	.byte	0x00, 0xf5, 0x21, 0x00


	//----- nvinfo : EIATTR_KPARAM_INFO
	.align		4
.L_165:
        /*0048*/ 	.byte	0x04, 0x17
        /*004a*/ 	.short	(.L_167 - .L_166)
.L_166:
        /*004c*/ 	.word	0x00000000
        /*0050*/ 	.short	0x0002
        /*0052*/ 	.short	0x0010
        /*0054*/ 	.byte	0x00, 0xf5, 0x21, 0x00


	//----- nvinfo : EIATTR_KPARAM_INFO
	.align		4
.L_167:
        /*0058*/ 	.byte	0x04, 0x17
        /*005a*/ 	.short	(.L_169 - .L_168)
.L_168:
        /*005c*/ 	.word	0x00000000
        /*0060*/ 	.short	0x0001
        /*0062*/ 	.short	0x0008
        /*0064*/ 	.byte	0x00, 0xf5, 0x21, 0x00


	//----- nvinfo : EIATTR_KPARAM_INFO
	.align		4
.L_169:
        /*0068*/ 	.byte	0x04, 0x17
        /*006a*/ 	.short	(.L_171 - .L_170)
.L_170:
        /*006c*/ 	.word	0x00000000
        /*0070*/ 	.short	0x0000
        /*0072*/ 	.short	0x0000
        /*0074*/ 	.byte	0x00, 0xf5, 0x21, 0x00


	//----- nvinfo : EIATTR_SPARSE_MMA_MASK
	.align		4
.L_171:
        /*0078*/ 	.byte	0x03, 0x50
        /*007a*/ 	.short	0x0000


	//----- nvinfo : EIATTR_MAXREG_COUNT
	.align		4
        /*007c*/ 	.byte	0x03, 0x1b
        /*007e*/ 	.short	0x00ff


	//----- nvinfo : EIATTR_MERCURY_ISA_VERSION
	.align		4
        /*0080*/ 	.byte	0x03, 0x5f
        /*0082*/ 	.short	0x0101


	//----- nvinfo : EIATTR_VRC_CTA_INIT_COUNT
	.align		4
        /*0084*/ 	.byte	0x02, 0x4a
	.zero		1
	.zero		1


	//----- nvinfo : EIATTR_EXIT_INSTR_OFFSETS
	.align		4
        /*0088*/ 	.byte	0x04, 0x1c
        /*008a*/ 	.short	(.L_173 - .L_172)


	//   ....[0]....
.L_172:
        /*008c*/ 	.word	0x00000250


	//----- nvinfo : EIATTR_CBANK_PARAM_SIZE
	.align		4
.L_173:
        /*0090*/ 	.byte	0x03, 0x19
        /*0092*/ 	.short	0x0038


	//----- nvinfo : EIATTR_PARAM_CBANK
	.align		4
        /*0094*/ 	.byte	0x04, 0x0a
        /*0096*/ 	.short	(.L_175 - .L_174)
	.align		4
.L_174:
        /*0098*/ 	.word	index@(.nv.constant0._Z15preval_jacobianPfS_S_S_S_S_S_)
        /*009c*/ 	.short	0x0380
        /*009e*/ 	.short	0x0038


	//----- nvinfo : EIATTR_SW_WAR
	.align		4
.L_175:
        /*00a0*/ 	.byte	0x04, 0x36
        /*00a2*/ 	.short	(.L_177 - .L_176)
.L_176:
        /*00a4*/ 	.word	0x00000008
.L_177:


//--------------------- .nv.info._Z18preval_side_lengthPfS_S_S_S_ --------------------------
	.section	.nv.info._Z18preval_side_lengthPfS_S_S_S_,"",@"SHT_CUDA_INFO"
	.sectionflags	@""
	.align	4


	//----- nvinfo : EIATTR_CUDA_API_VERSION
	.align		4
        /*0000*/ 	.byte	0x04, 0x37
        /*0002*/ 	.short	(.L_179 - .L_178)
.L_178:
        /*0004*/ 	.word	0x00000082


	//----- nvinfo : EIATTR_KPARAM_INFO
	.align		4
.L_179:
        /*0008*/ 	.byte	0x04, 0x17
        /*000a*/ 	.short	(.L_181 - .L_180)
.L_180:
        /*000c*/ 	.word	0x00000000
        /*0010*/ 	.short	0x0004
        /*0012*/ 	.short	0x0020
        /*0014*/ 	.byte	0x00, 0xf5, 0x21, 0x00


	//----- nvinfo : EIATTR_KPARAM_INFO
	.align		4
.L_181:
        /*0018*/ 	.byte	0x04, 0x17
        /*001a*/ 	.short	(.L_183 - .L_182)
.L_182:
        /*001c*/ 	.word	0x00000000
        /*0020*/ 	.short	0x0003
        /*0022*/ 	.short	0x0018
        /*0024*/ 	.byte	0x00, 0xf5, 0x21, 0x00


	//----- nvinfo : EIATTR_KPARAM_INFO
	.align		4
.L_183:
        /*0028*/ 	.byte	0x04, 0x17
        /*002a*/ 	.short	(.L_185 - .L_184)
.L_184:
        /*002c*/ 	.word	0x00000000
        /*0030*/ 	.short	0x0002
        /*0032*/ 	.short	0x0010
        /*0034*/ 	.byte	0x00, 0xf5, 0x21, 0x00


	//----- nvinfo : EIATTR_KPARAM_INFO
	.align		4
.L_185:
        /*0038*/ 	.byte	0x04, 0x17
        /*003a*/ 	.short	(.L_187 - .L_186)
.L_186:
        /*003c*/ 	.word	0x00000000
        /*0040*/ 	.short	0x0001
        /*0042*/ 	.short	0x0008
        /*0044*/ 	.byte	0x00, 0xf5, 0x21, 0x00


	//----- nvinfo : EIATTR_KPARAM_INFO
	.align		4
.L_187:
        /*0048*/ 	.byte	0x04, 0x17
        /*004a*/ 	.short	(.L_189 - .L_188)
.L_188:
        /*004c*/ 	.word	0x00000000
        /*0050*/ 	.short	0x0000
        /*0052*/ 	.short	0x0000
        /*0054*/ 	.byte	0x00, 0xf5, 0x21, 0x00


	//----- nvinfo : EIATTR_SPARSE_MMA_MASK
	.align		4
.L_189:
        /*0058*/ 	.byte	0x03, 0x50
        /*005a*/ 	.short	0x0000


	//----- nvinfo : EIATTR_MAXREG_COUNT
	.align		4
        /*005c*/ 	.byte	0x03, 0x1b
        /*005e*/ 	.short	0x00ff


	//----- nvinfo : EIATTR_MERCURY_ISA_VERSION
	.align		4
        /*0060*/ 	.byte	0x03, 0x5f
        /*0062*/ 	.short	0x0101


	//----- nvinfo : EIATTR_VRC_CTA_INIT_COUNT
	.align		4
        /*0064*/ 	.byte	0x02, 0x4a
	.zero		1
	.zero		1


	//----- nvinfo : EIATTR_EXIT_INSTR_OFFSETS
	.align		4
        /*0068*/ 	.byte	0x04, 0x1c
        /*006a*/ 	.short	(.L_191 - .L_190)


	//   ....[0]....
.L_190:
        /*006c*/ 	.word	0x00000b20


	//----- nvinfo : EIATTR_CRS_STACK_SIZE
	.align		4
.L_191:
        /*0070*/ 	.byte	0x04, 0x1e
        /*0072*/ 	.short	(.L_193 - .L_192)
.L_192:
        /*0074*/ 	.word	0x00000000


	//----- nvinfo : EIATTR_CBANK_PARAM_SIZE
	.align		4
.L_193:
        /*0078*/ 	.byte	0x03, 0x19
        /*007a*/ 	.short	0x0028


	//----- nvinfo : EIATTR_PARAM_CBANK
	.align		4
        /*007c*/ 	.byte	0x04, 0x0a
        /*007e*/ 	.short	(.L_195 - .L_194)
	.align		4
.L_194:
        /*0080*/ 	.word	index@(.nv.constant0._Z18preval_side_lengthPfS_S_S_S_)
        /*0084*/ 	.short	0x0380
        /*0086*/ 	.short	0x0028


	//----- nvinfo : EIATTR_SW_WAR
	.align		4
.L_195:
        /*0088*/ 	.byte	0x04, 0x36
        /*008a*/ 	.short	(.L_197 - .L_196)
.L_196:
        /*008c*/ 	.word	0x00000008
.L_197:


//--------------------- .nv.callgraph             --------------------------
	.section	.nv.callgraph,"",@"SHT_CUDA_CALLGRAPH"
	.align	4
	.sectionentsize	8
	.align		4
        /*0000*/ 	.word	0x00000000
	.align		4
        /*0004*/ 	.word	0xffffffff
	.align		4
        /*0008*/ 	.word	0x00000000
	.align		4
        /*000c*/ 	.word	0xfffffffe
	.align		4
        /*0010*/ 	.word	0x00000000
	.align		4
        /*0014*/ 	.word	0xfffffffd
	.align		4
        /*0018*/ 	.word	0x00000000
	.align		4
        /*001c*/ 	.word	0xfffffffc


//--------------------- .nv.constant2._Z12eval_riemannPfS_S_S_S_S_S_S_S_S_S_PiS0_S0_S_S_S_i --------------------------
	.section	.nv.constant2._Z12eval_riemannPfS_S_S_S_S_S_S_S_S_S_PiS0_S0_S_S_S_i,"a",@progbits
	.sectionflags	@""
	.align	4
.nv.constant2._Z12eval_riemannPfS_S_S_S_S_S_S_S_S_S_PiS0_S0_S_S_S_i:
        /*0000*/ 	.byte	0xd0, 0xcf, 0x00, 0x00, 0x80, 0xd4, 0x00, 0x00, 0x00, 0xc9, 0x00, 0x00, 0xb0, 0xf3, 0x00, 0x00
        /* <DEDUP_REMOVED lines=8> */


//--------------------- .text._Z8eval_rhsPfS_     --------------------------
	.section	.text._Z8eval_rhsPfS_,"ax",@progbits
	.align	128
        .global         _Z8eval_rhsPfS_
        .type           _Z8eval_rhsPfS_,@function
        .size           _Z8eval_rhsPfS_,(.L_x_232 - _Z8eval_rhsPfS_)
        .other          _Z8eval_rhsPfS_,@"STO_CUDA_ENTRY STV_DEFAULT"
_Z8eval_rhsPfS_:
.text._Z8eval_rhsPfS_:
[----:B------:R-:W-:Y:S01]  /*0000*/  LDC R1, c[0x0][0x37c] ;  /* 0x0000df00ff017b82 */ /* 0x000fe20000000800 */
[----:B------:R-:W0:Y:S07]  /*0010*/  S2R R7, SR_CTAID.X ;  /* 0x0000000000077919 */ /* 0x000e2e0000002500 */
[----:B------:R-:W1:Y:S01]  /*0020*/  LDC.64 R2, c[0x0][0x388] ;  /* 0x0000e200ff027b82 */ /* 0x000e620000000a00 */
[----:B------:R-:W0:Y:S01]  /*0030*/  LDCU UR6, c[0x0][0x360] ;  /* 0x00006c00ff0677ac */ /* 0x000e220008000800 */
[----:B------:R-:W0:Y:S01]  /*0040*/  S2R R0, SR_TID.X ;  /* 0x0000000000007919 */ /* 0x000e220000002100 */
[----:B------:R-:W2:Y:S05]  /*0050*/  LDCU.64 UR4, c[0x0][0x358] ;  /* 0x00006b00ff0477ac */ /* 0x000eaa0008000a00 */
[----:B------:R-:W3:Y:S01]  /*0060*/  LDC.64 R4, c[0x0][0x380] ;  /* 0x0000e000ff047b82 */ /* 0x000ee20000000a00 */
[----:B0-----:R-:W-:-:S04]  /*0070*/  IMAD R7, R7, UR6, R0 ;  /* 0x0000000607077c24 */ /* 0x001fc8000f8e0200 */
[----:B-1----:R-:W-:-:S05]  /*0080*/  IMAD.WIDE R2, R7, 0x4, R2 ;  /* 0x0000000407027825 */ /* 0x002fca00078e0202 */
[----:B--2---:R-:W2:Y:S01]  /*0090*/  LDG.E R9, desc[UR4][R2.64] ;  /* 0x0000000402097981 */ /* 0x004ea2000c1e1900 */
[----:B---3--:R-:W-:-:S05]  /*00a0*/  IMAD.WIDE R4, R7, 0x4, R4 ;  /* 0x0000000407047825 */ /* 0x008fca00078e0204 */
[----:B--2---:R-:W-:Y:S04]  /*00b0*/  STG.E desc[UR4][R4.64], R9 ;  /* 0x0000000904007986 */ /* 0x004fe8000c101904 */
[----:B------:R-:W-:Y:S01]  /*00c0*/  STG.E desc[UR4][R2.64], RZ ;  /* 0x000000ff02007986 */ /* 0x000fe2000c101904 */
[----:B------:R-:W-:Y:S05]  /*00d0*/  EXIT ;  /* 0x000000000000794d */ /* 0x000fea0003800000 */
.L_x_0:
[----:B------:R-:W-:-:S00]  /*00e0*/  BRA `(.L_x_0) ;  /* 0xfffffffc00fc7947 */ /* 0x000fc0000383ffff */
[----:B------:R-:W-:-:S00]  /*00f0*/  NOP ;  /* 0x0000000000007918 */ /* 0x000fc00000000000 */
        /* <DEDUP_REMOVED lines=8> */
.L_x_232:


//--------------------- .text._Z9eval_quadPfS_PiS0_S0_S_S_S_S_i --------------------------
	.section	.text._Z9eval_quadPfS_PiS0_S0_S_S_S_S_i,"ax",@progbits
	.align	128
        .global         _Z9eval_quadPfS_PiS0_S0_S_S_S_S_i
        .type           _Z9eval_quadPfS_PiS0_S0_S_S_S_S_i,@function
        .size           _Z9eval_quadPfS_PiS0_S0_S_S_S_S_i,(.L_x_228 - _Z9eval_quadPfS_PiS0_S0_S_S_S_S_i)
        .other          _Z9eval_quadPfS_PiS0_S0_S_S_S_S_i,@"STO_CUDA_ENTRY STV_DEFAULT"
_Z9eval_quadPfS_PiS0_S0_S_S_S_S_i:
.text._Z9eval_quadPfS_PiS0_S0_S_S_S_S_i:
[----:B------:R-:W0:Y:S08]  /*0000*/  LDC R1, c[0x0][0x37c] ;  /* 0x0000df00ff017b82 */ /* 0x000e300000000800 */
[----:B------:R-:W1:Y:S01]  /*0010*/  LDC R3, c[0x0][0x3c8] ;  /* 0x0000f200ff037b82 */ /* 0x000e620000000800 */
[----:B------:R-:W2:Y:S01]  /*0020*/  S2R R0, SR_CTAID.X ;  /* 0x0000000000007919 */ /* 0x000ea20000002500 */
[----:B------:R-:W2:Y:S01]  /*0030*/  LDCU UR4, c[0x0][0x360] ;  /* 0x00006c00ff0477ac */ /* 0x000ea20008000800 */
[----:B0-----:R-:W-:Y:S01]  /*0040*/  IADD3 R1, PT, PT, R1, -0x50, RZ ;  /* 0xffffffb001017810 */ /* 0x001fe20007ffe0ff */
[----:B------:R-:W2:Y:S01]  /*0050*/  S2R R5, SR_TID.X ;  /* 0x0000000000057919 */ /* 0x000ea20000002100 */
[----:B------:R-:W0:Y:S02]  /*0060*/  LDCU.64 UR8, c[0x0][0x358] ;  /* 0x00006b00ff0877ac */ /* 0x000e240008000a00 */
[----:B------:R-:W-:-:S02]  /*0070*/  IADD3 R2, PT, PT, R1, 0x28, RZ ;  /* 0x0000002801027810 */ /* 0x000fc40007ffe0ff */
[----:B-1----:R-:W-:Y:S01]  /*0080*/  ISETP.GE.AND P0, PT, R3, 0x1, PT ;  /* 0x000000010300780c */ /* 0x002fe20003f06270 */
[----:B--2---:R-:W-:-:S12]  /*0090*/  IMAD R0, R0, UR4, R5 ;  /* 0x0000000400007c24 */ /* 0x004fd8000f8e0205 */
[----:B0-----:R-:W-:Y:S05]  /*00a0*/  @!P0 BRA `(.L_x_1) ;  /* 0x0000000400e08947 */ /* 0x001fea0003800000 */
[C---:B------:R-:W-:Y:S02]  /*00b0*/  IADD3 R5, PT, PT, R3.reuse, -0x1, RZ ;  /* 0xffffffff03057810 */ /* 0x040fe40007ffe0ff */
[----:B------:R-:W-:Y:S02]  /*00c0*/  LOP3.LUT R4, R3, 0xf, RZ, 0xc0, !PT ;  /* 0x0000000f03047812 */ /* 0x000fe400078ec0ff */
[----:B------:R-:W-:Y:S01]  /*00d0*/  ISETP.GE.U32.AND P2, PT, R5, 0xf, PT ;  /* 0x0000000f0500780c */ /* 0x000fe20003f46070 */
[----:B------:R-:W-:Y:S01]  /*00e0*/  HFMA2 R5, -RZ, RZ, 0, 0 ;  /* 0x00000000ff057431 */ /* 0x000fe200000001ff */
[----:B------:R-:W-:-:S11]  /*00f0*/  ISETP.NE.AND P1, PT, R4, RZ, PT ;  /* 0x000000ff0400720c */ /* 0x000fd60003f25270 */
[----:B------:R-:W-:Y:S05]  /*0100*/  @!P2 BRA `(.L_x_2) ;  /* 0x0000000000c0a947 */ /* 0x000fea0003800000 */
[----:B------:R-:W-:Y:S02]  /*0110*/  LOP3.LUT R5, R3, 0x7ffffff0, RZ, 0xc0, !PT ;  /* 0x7ffffff003057812 */ /* 0x000fe400078ec0ff */
[----:B------:R-:W-:-:S07]  /*0120*/  MOV R28, RZ ;  /* 0x000000ff001c7202 */ /* 0x000fce0000000f00 */
.L_x_3:
[----:B0-----:R-:W0:Y:S01]  /*0130*/  LDC.64 R6, c[0x0][0x380] ;  /* 0x0000e000ff067b82 */ /* 0x001e220000000a00 */
[----:B------:R-:W-:-:S04]  /*0140*/  IMAD R9, R28, R3, R0 ;  /* 0x000000031c097224 */ /* 0x000fc800078e0200 */
[----:B0-----:R-:W-:-:S04]  /*0150*/  IMAD.WIDE R6, R9, 0x4, R6 ;  /* 0x0000000409067825 */ /* 0x001fc800078e0206 */
[C---:B------:R-:W-:Y:S02]  /*0160*/  IMAD.WIDE.U32 R18, R3.reuse, 0x4, R6 ;  /* 0x0000000403127825 */ /* 0x040fe400078e0006 */
[----:B------:R-:W2:Y:S02]  /*0170*/  LDG.E R6, desc[UR8][R6.64] ;  /* 0x0000000806067981 */ /* 0x000ea4000c1e1900 */
[----:B------:R-:W-:-:S05]  /*0180*/  IMAD.WIDE.U32 R24, R3, 0x4, R18 ;  /* 0x0000000403187825 */ /* 0x000fca00078e0012 */
[----:B------:R-:W3:Y:S01]  /*0190*/  LDG.E R8, desc[UR8][R24.64] ;  /* 0x0000000818087981 */ /* 0x000ee2000c1e1900 */
[----:B------:R-:W-:-:S03]  /*01a0*/  IMAD.WIDE.U32 R16, R3, 0x4, R24 ;  /* 0x0000000403107825 */ /* 0x000fc600078e0018 */
[----:B------:R-:W2:Y:S01]  /*01b0*/  LDG.E R7, desc[UR8][R18.64] ;  /* 0x0000000812077981 */ /* 0x000ea2000c1e1900 */
[----:B------:R-:W-:-:S03]  /*01c0*/  IMAD.WIDE.U32 R14, R3, 0x4, R16 ;  /* 0x00000004030e7825 */ /* 0x000fc600078e0010 */
[----:B------:R0:W3:Y:S01]  /*01d0*/  LDG.E R9, desc[UR8][R16.64] ;  /* 0x0000000810097981 */ /* 0x0000e2000c1e1900 */
[----:B------:R-:W-:-:S03]  /*01e0*/  IMAD.WIDE.U32 R20, R3, 0x4, R14 ;  /* 0x0000000403147825 */ /* 0x000fc600078e000e */
[----:B------:R-:W4:Y:S01]  /*01f0*/  LDG.E R14, desc[UR8][R14.64] ;  /* 0x000000080e0e7981 */ /* 0x000f22000c1e1900 */
[----:B------:R-:W-:-:S04]  /*0200*/  IMAD.WIDE.U32 R12, R3, 0x4, R20 ;  /* 0x00000004030c7825 */ /* 0x000fc800078e0014 */
[C---:B------:R-:W-:Y:S01]  /*0210*/  IMAD.WIDE.U32 R26, R3.reuse, 0x4, R12 ;  /* 0x00000004031a7825 */ /* 0x040fe200078e000c */
[----:B------:R1:W4:Y:S04]  /*0220*/  LDG.E R15, desc[UR8][R20.64] ;  /* 0x00000008140f7981 */ /* 0x000328000c1e1900 */
[----:B------:R-:W5:Y:S01]  /*0230*/  LDG.E R12, desc[UR8][R12.64] ;  /* 0x000000080c0c7981 */ /* 0x000f62000c1e1900 */
[----:B------:R-:W-:-:S04]  /*0240*/  IMAD.WIDE.U32 R10, R3, 0x4, R26 ;  /* 0x00000004030a7825 */ /* 0x000fc800078e001a */
[C---:B------:R-:W-:Y:S02]  /*0250*/  IMAD.WIDE.U32 R22, R3.reuse, 0x4, R10 ;  /* 0x0000000403167825 */ /* 0x040fe400078e000a */
[----:B------:R-:W5:Y:S02]  /*0260*/  LDG.E R10, desc[UR8][R10.64] ;  /* 0x000000080a0a7981 */ /* 0x000f64000c1e1900 */
[C---:B0-----:R-:W-:Y:S02]  /*0270*/  IMAD.WIDE.U32 R16, R3.reuse, 0x4, R22 ;  /* 0x0000000403107825 */ /* 0x041fe400078e0016 */
[----:B------:R-:W5:Y:S02]  /*0280*/  LDG.E R13, desc[UR8][R26.64] ;  /* 0x000000081a0d7981 */ /* 0x000f64000c1e1900 */
[C---:B------:R-:W-:Y:S02]  /*0290*/  IMAD.WIDE.U32 R18, R3.reuse, 0x4, R16 ;  /* 0x0000000403127825 */ /* 0x040fe400078e0010 */
[----:B------:R-:W5:Y:S04]  /*02a0*/  LDG.E R11, desc[UR8][R22.64] ;  /* 0x00000008160b7981 */ /* 0x000f68000c1e1900 */
[----:B------:R-:W5:Y:S01]  /*02b0*/  LDG.E R16, desc[UR8][R16.64] ;  /* 0x0000000810107981 */ /* 0x000f62000c1e1900 */
[----:B-1----:R-:W-:-:S04]  /*02c0*/  IMAD.WIDE.U32 R20, R3, 0x4, R18 ;  /* 0x0000000403147825 */ /* 0x002fc800078e0012 */
[C---:B------:R-:W-:Y:S02]  /*02d0*/  IMAD.WIDE.U32 R24, R3.reuse, 0x4, R20 ;  /* 0x0000000403187825 */ /* 0x040fe400078e0014 */
[----:B------:R-:W5:Y:S04]  /*02e0*/  LDG.E R20, desc[UR8][R20.64] ;  /* 0x0000000814147981 */ /* 0x000f68000c1e1900 */
[----:B------:R0:W5:Y:S04]  /*02f0*/  LDG.E R17, desc[UR8][R18.64] ;  /* 0x0000000812117981 */ /* 0x000168000c1e1900 */
[----:B------:R-:W5:Y:S01]  /*0300*/  LDG.E R21, desc[UR8][R24.64] ;  /* 0x0000000818157981 */ /* 0x000f62000c1e1900 */
[----:B0-----:R-:W-:-:S05]  /*0310*/  IMAD.WIDE.U32 R18, R3, 0x4, R24 ;  /* 0x0000000403127825 */ /* 0x001fca00078e0018 */
[----:B------:R-:W5:Y:S01]  /*0320*/  LDG.E R26, desc[UR8][R18.64] ;  /* 0x00000008121a7981 */ /* 0x000f62000c1e1900 */
[----:B------:R-:W-:-:S05]  /*0330*/  IMAD.WIDE.U32 R22, R3, 0x4, R18 ;  /* 0x0000000403167825 */ /* 0x000fca00078e0012 */
[----:B------:R-:W5:Y:S01]  /*0340*/  LDG.E R27, desc[UR8][R22.64] ;  /* 0x00000008161b7981 */ /* 0x000f62000c1e1900 */
[C---:B------:R-:W-:Y:S02]  /*0350*/  LEA R29, R28.reuse, R2, 0x2 ;  /* 0x000000021c1d7211 */ /* 0x040fe400078e10ff */
[----:B------:R-:W-:-:S04]  /*0360*/  IADD3 R28, PT, PT, R28, 0x10, RZ ;  /* 0x000000101c1c7810 */ /* 0x000fc80007ffe0ff */
[----:B------:R-:W-:Y:S01]  /*0370*/  ISETP.NE.AND P2, PT, R28, R5, PT ;  /* 0x000000051c00720c */ /* 0x000fe20003f45270 */
[----:B--2---:R0:W-:Y:S04]  /*0380*/  STL.64 [R29], R6 ;  /* 0x000000061d007387 */ /* 0x0041e80000100a00 */
[----:B---3--:R0:W-:Y:S04]  /*0390*/  STL.64 [R29+0x8], R8 ;  /* 0x000008081d007387 */ /* 0x0081e80000100a00 */
[----:B----4-:R0:W-:Y:S04]  /*03a0*/  STL.64 [R29+0x10], R14 ;  /* 0x0000100e1d007387 */ /* 0x0101e80000100a00 */
[----:B-----5:R0:W-:Y:S04]  /*03b0*/  STL.64 [R29+0x18], R12 ;  /* 0x0000180c1d007387 */ /* 0x0201e80000100a00 */
[----:B------:R0:W-:Y:S04]  /*03c0*/  STL.64 [R29+0x20], R10 ;  /* 0x0000200a1d007387 */ /* 0x0001e80000100a00 */
[----:B------:R0:W-:Y:S04]  /*03d0*/  STL.64 [R29+0x28], R16 ;  /* 0x000028101d007387 */ /* 0x0001e80000100a00 */
[----:B------:R0:W-:Y:S04]  /*03e0*/  STL.64 [R29+0x30], R20 ;  /* 0x000030141d007387 */ /* 0x0001e80000100a00 */
[----:B------:R0:W-:Y:S01]  /*03f0*/  STL.64 [R29+0x38], R26 ;  /* 0x0000381a1d007387 */ /* 0x0001e20000100a00 */
[----:B------:R-:W-:Y:S05]  /*0400*/  @P2 BRA `(.L_x_3) ;  /* 0xfffffffc00482947 */ /* 0x000fea000383ffff */
.L_x_2:
[----:B------:R-:W-:Y:S05]  /*0410*/  @!P1 BRA `(.L_x_1) ;  /* 0x0000000400049947 */ /* 0x000fea0003800000 */
[----:B------:R-:W-:Y:S02]  /*0420*/  ISETP.GE.U32.AND P1, PT, R4, 0x8, PT ;  /* 0x000000080400780c */ /* 0x000fe40003f26070 */
[----:B------:R-:W-:-:S04]  /*0430*/  LOP3.LUT R22, R3, 0x7, RZ, 0xc0, !PT ;  /* 0x0000000703167812 */ /* 0x000fc800078ec0ff */
[----:B------:R-:W-:-:S07]  /*0440*/  ISETP.NE.AND P2, PT, R22, RZ, PT ;  /* 0x000000ff1600720c */ /* 0x000fce0003f45270 */
[----:B------:R-:W-:Y:S06]  /*0450*/  @!P1 BRA `(.L_x_4) ;  /* 0x0000000000709947 */ /* 0x000fec0003800000 */
[----:B------:R-:W1:Y:S01]  /*0460*/  LDC.64 R18, c[0x0][0x380] ;  /* 0x0000e000ff127b82 */ /* 0x000e620000000a00 */
[----:B0-----:R-:W-:-:S04]  /*0470*/  IMAD R7, R5, R3, R0 ;  /* 0x0000000305077224 */ /* 0x001fc800078e0200 */
[----:B-1----:R-:W-:-:S04]  /*0480*/  IMAD.WIDE R18, R7, 0x4, R18 ;  /* 0x0000000407127825 */ /* 0x002fc800078e0212 */
[C---:B------:R-:W-:Y:S02]  /*0490*/  IMAD.WIDE.U32 R20, R3.reuse, 0x4, R18 ;  /* 0x0000000403147825 */ /* 0x040fe400078e0012 */
[----:B------:R-:W2:Y:S02]  /*04a0*/  LDG.E R18, desc[UR8][R18.64] ;  /* 0x0000000812127981 */ /* 0x000ea4000c1e1900 */
[C---:B------:R-:W-:Y:S02]  /*04b0*/  IMAD.WIDE.U32 R14, R3.reuse, 0x4, R20 ;  /* 0x00000004030e7825 */ /* 0x040fe400078e0014 */
[----:B------:R-:W3:Y:S02]  /*04c0*/  LDG.E R20, desc[UR8][R20.64] ;  /* 0x0000000814147981 */ /* 0x000ee4000c1e1900 */
[C---:B------:R-:W-:Y:S02]  /*04d0*/  IMAD.WIDE.U32 R6, R3.reuse, 0x4, R14 ;  /* 0x0000000403067825 */ /* 0x040fe400078e000e */
[----:B------:R-:W4:Y:S02]  /*04e0*/  LDG.E R14, desc[UR8][R14.64] ;  /* 0x000000080e0e7981 */ /* 0x000f24000c1e1900 */
[----:B------:R-:W-:-:S02]  /*04f0*/  IMAD.WIDE.U32 R12, R3, 0x4, R6 ;  /* 0x00000004030c7825 */ /* 0x000fc400078e0006 */
[----:B------:R-:W5:Y:S02]  /*0500*/  LDG.E R6, desc[UR8][R6.64] ;  /* 0x0000000806067981 */ /* 0x000f64000c1e1900 */
[C---:B------:R-:W-:Y:S02]  /*0510*/  IMAD.WIDE.U32 R10, R3.reuse, 0x4, R12 ;  /* 0x00000004030a7825 */ /* 0x040fe400078e000c */
[----:B------:R-:W5:Y:S02]  /*0520*/  LDG.E R12, desc[UR8][R12.64] ;  /* 0x000000080c0c7981 */ /* 0x000f64000c1e1900 */
[C---:B------:R-:W-:Y:S02]  /*0530*/  IMAD.WIDE.U32 R8, R3.reuse, 0x4, R10 ;  /* 0x0000000403087825 */ /* 0x040fe400078e000a */
[----:B------:R-:W5:Y:S02]  /*0540*/  LDG.E R10, desc[UR8][R10.64] ;  /* 0x000000080a0a7981 */ /* 0x000f64000c1e1900 */
[----:B------:R-:W-:-:S02]  /*0550*/  IMAD.WIDE.U32 R16, R3, 0x4, R8 ;  /* 0x0000000403107825 */ /* 0x000fc400078e0008 */
[----:B------:R-:W5:Y:S04]  /*0560*/  LDG.E R8, desc[UR8][R8.64] ;  /* 0x0000000808087981 */ /* 0x000f68000c1e1900 */
[----:B------:R-:W5:Y:S01]  /*0570*/  LDG.E R16, desc[UR8][R16.64] ;  /* 0x0000000810107981 */ /* 0x000f62000c1e1900 */
[C---:B------:R-:W-:Y:S02]  /*0580*/  LEA R23, R5.reuse, R2, 0x2 ;  /* 0x0000000205177211 */ /* 0x040fe400078e10ff */
[----:B------:R-:W-:-:S03]  /*0590*/  IADD3 R5, PT, PT, R5, 0x8, RZ ;  /* 0x0000000805057810 */ /* 0x000fc60007ffe0ff */
[----:B--2---:R1:W-:Y:S04]  /*05a0*/  STL [R23], R18 ;  /* 0x0000001217007387 */ /* 0x0043e80000100800 */
[----:B---3--:R1:W-:Y:S04]  /*05b0*/  STL [R23+0x4], R20 ;  /* 0x0000041417007387 */ /* 0x0083e80000100800 */
[----:B----4-:R1:W-:Y:S04]  /*05c0*/  STL [R23+0x8], R14 ;  /* 0x0000080e17007387 */ /* 0x0103e80000100800 */
[----:B-----5:R1:W-:Y:S04]  /*05d0*/  STL [R23+0xc], R6 ;  /* 0x00000c0617007387 */ /* 0x0203e80000100800 */
[----:B------:R1:W-:Y:S04]  /*05e0*/  STL [R23+0x10], R12 ;  /* 0x0000100c17007387 */ /* 0x0003e80000100800 */
[----:B------:R1:W-:Y:S04]  /*05f0*/  STL [R23+0x14], R10 ;  /* 0x0000140a17007387 */ /* 0x0003e80000100800 */
[----:B------:R1:W-:Y:S04]  /*0600*/  STL [R23+0x18], R8 ;  /* 0x0000180817007387 */ /* 0x0003e80000100800 */
[----:B------:R1:W-:Y:S02]  /*0610*/  STL [R23+0x1c], R16 ;  /* 0x00001c1017007387 */ /* 0x0003e40000100800 */
.L_x_4:
[----:B------:R-:W-:Y:S05]  /*0620*/  @!P2 BRA `(.L_x_1) ;  /* 0x000000000080a947 */ /* 0x000fea0003800000 */
[----:B------:R-:W-:Y:S02]  /*0630*/  ISETP.GE.U32.AND P1, PT, R22, 0x4, PT ;  /* 0x000000041600780c */ /* 0x000fe40003f26070 */
[----:B------:R-:W-:-:S04]  /*0640*/  LOP3.LUT R4, R3, 0x3, RZ, 0xc0, !PT ;  /* 0x0000000303047812 */ /* 0x000fc800078ec0ff */
[----:B------:R-:W-:-:S07]  /*0650*/  ISETP.NE.AND P2, PT, R4, RZ, PT ;  /* 0x000000ff0400720c */ /* 0x000fce0003f45270 */
[----:B------:R-:W-:Y:S06]  /*0660*/  @!P1 BRA `(.L_x_5) ;  /* 0x0000000000409947 */ /* 0x000fec0003800000 */
[----:B01----:R-:W0:Y:S01]  /*0670*/  LDC.64 R6, c[0x0][0x380] ;  /* 0x0000e000ff067b82 */ /* 0x003e220000000a00 */
[----:B------:R-:W-:-:S04]  /*0680*/  IMAD R9, R5, R3, R0 ;  /* 0x0000000305097224 */ /* 0x000fc800078e0200 */
[----:B0-----:R-:W-:-:S04]  /*0690*/  IMAD.WIDE R6, R9, 0x4, R6 ;  /* 0x0000000409067825 */ /* 0x001fc800078e0206 */
[C---:B------:R-:W-:Y:S02]  /*06a0*/  IMAD.WIDE.U32 R8, R3.reuse, 0x4, R6 ;  /* 0x0000000403087825 */ /* 0x040fe400078e0006 */
[----:B------:R-:W2:Y:S02]  /*06b0*/  LDG.E R6, desc[UR8][R6.64] ;  /* 0x0000000806067981 */ /* 0x000ea4000c1e1900 */
[C---:B------:R-:W-:Y:S02]  /*06c0*/  IMAD.WIDE.U32 R10, R3.reuse, 0x4, R8 ;  /* 0x00000004030a7825 */ /* 0x040fe400078e0008 */
[----:B------:R-:W3:Y:S02]  /*06d0*/  LDG.E R8, desc[UR8][R8.64] ;  /* 0x0000000808087981 */ /* 0x000ee4000c1e1900 */
[----:B------:R-:W-:Y:S02]  /*06e0*/  IMAD.WIDE.U32 R12, R3, 0x4, R10 ;  /* 0x00000004030c7825 */ /* 0x000fe400078e000a */
[----:B------:R-:W4:Y:S04]  /*06f0*/  LDG.E R10, desc[UR8][R10.64] ;  /* 0x000000080a0a7981 */ /* 0x000f28000c1e1900 */
[----:B------:R-:W5:Y:S01]  /*0700*/  LDG.E R12, desc[UR8][R12.64] ;  /* 0x000000080c0c7981 */ /* 0x000f62000c1e1900 */
[----:B------:R-:W-:-:S02]  /*0710*/  LEA R15, R5, R2, 0x2 ;  /* 0x00000002050f7211 */ /* 0x000fc400078e10ff */
[----:B------:R-:W-:-:S03]  /*0720*/  IADD3 R5, PT, PT, R5, 0x4, RZ ;  /* 0x0000000405057810 */ /* 0x000fc60007ffe0ff */
[----:B--2---:R2:W-:Y:S04]  /*0730*/  STL [R15], R6 ;  /* 0x000000060f007387 */ /* 0x0045e80000100800 */
[----:B---3--:R2:W-:Y:S04]  /*0740*/  STL [R15+0x4], R8 ;  /* 0x000004080f007387 */ /* 0x0085e80000100800 */
[----:B----4-:R2:W-:Y:S04]  /*0750*/  STL [R15+0x8], R10 ;  /* 0x0000080a0f007387 */ /* 0x0105e80000100800 */
[----:B-----5:R2:W-:Y:S02]  /*0760*/  STL [R15+0xc], R12 ;  /* 0x00000c0c0f007387 */ /* 0x0205e40000100800 */
.L_x_5:
[----:B------:R-:W-:Y:S05]  /*0770*/  @!P2 BRA `(.L_x_1) ;  /* 0x00000000002ca947 */ /* 0x000fea0003800000 */
[----:B012---:R-:W0:Y:S01]  /*0780*/  LDC.64 R8, c[0x0][0x380] ;  /* 0x0000e000ff087b82 */ /* 0x007e220000000a00 */
[----:B------:R-:W-:-:S05]  /*0790*/  UMOV UR4, URZ ;  /* 0x000000ff00047c82 */ /* 0x000fca0008000000 */
.L_x_6:
[----:B------:R-:W-:-:S04]  /*07a0*/  IMAD R7, R5, R3, R0 ;  /* 0x0000000305077224 */ /* 0x000fc800078e0200 */
[----:B0--3--:R-:W-:-:S06]  /*07b0*/  IMAD.WIDE R6, R7, 0x4, R8 ;  /* 0x0000000407067825 */ /* 0x009fcc00078e0208 */
[----:B------:R-:W2:Y:S01]  /*07c0*/  LDG.E R6, desc[UR8][R6.64] ;  /* 0x0000000806067981 */ /* 0x000ea2000c1e1900 */
[C---:B------:R-:W-:Y:S01]  /*07d0*/  LEA R11, R5.reuse, R2, 0x2 ;  /* 0x00000002050b7211 */ /* 0x040fe200078e10ff */
[----:B------:R-:W-:Y:S01]  /*07e0*/  UIADD3 UR4, UPT, UPT, UR4, 0x1, URZ ;  /* 0x0000000104047890 */ /* 0x000fe2000fffe0ff */
[----:B------:R-:W-:-:S05]  /*07f0*/  IADD3 R5, PT, PT, R5, 0x1, RZ ;  /* 0x0000000105057810 */ /* 0x000fca0007ffe0ff */
[----:B------:R-:W-:Y:S01]  /*0800*/  ISETP.NE.AND P1, PT, R4, UR4, PT ;  /* 0x0000000404007c0c */ /* 0x000fe2000bf25270 */
[----:B--2---:R3:W-:-:S12]  /*0810*/  STL [R11], R6 ;  /* 0x000000060b007387 */ /* 0x0047d80000100800 */
[----:B------:R-:W-:Y:S05]  /*0820*/  @P1 BRA `(.L_x_6) ;  /* 0xfffffffc00dc1947 */ /* 0x000fea000383ffff */
.L_x_1:
[----:B------:R-:W-:Y:S05]  /*0830*/  @!P0 EXIT ;  /* 0x000000000000894d */ /* 0x000fea0003800000 */
[----:B------:R-:W4:Y:S02]  /*0840*/  LDC.64 R4, c[0x0][0x3c0] ;  /* 0x0000f000ff047b82 */ /* 0x000f240000000a00 */
[----:B----4-:R-:W-:-:S05]  /*0850*/  IMAD.WIDE R4, R0, 0x4, R4 ;  /* 0x0000000400047825 */ /* 0x010fca00078e0204 */
[----:B------:R-:W0:Y:S01]  /*0860*/  LDG.E R3, desc[UR8][R4.64] ;  /* 0x0000000804037981 */ /* 0x000e22000c1e1900 */
[----:B------:R-:W-:Y:S01]  /*0870*/  BSSY.RECONVERGENT B0, `(.L_x_7) ;  /* 0x000000f000007945 */ /* 0x000fe20003800200 */
[----:B012---:R-:W0:Y:S08]  /*0880*/  F2F.F64.F32 R8, R3 ;  /* 0x0000000300087310 */ /* 0x007e300000201800 */
[----:B0-----:R-:W0:Y:S01]  /*0890*/  MUFU.RCP64H R7, R9 ;  /* 0x0000000900077308 */ /* 0x001e220000001800 */
[----:B---3--:R-:W-:-:S04]  /*08a0*/  IADD3 R6, PT, PT, R9, 0x300402, RZ ;  /* 0x0030040209067810 */ /* 0x008fc80007ffe0ff */
[----:B------:R-:W-:Y:S02]  /*08b0*/  FSETP.GEU.AND P0, PT, |R6|, 5.8789094863358348022e-39, PT ;  /* 0x004004020600780b */ /* 0x000fe40003f0e200 */
[----:B0-----:R-:W-:-:S08]  /*08c0*/  DFMA R10, -R8, R6, 1 ;  /* 0x3ff00000080a742b */ /* 0x001fd00000000106 */
[----:B------:R-:W-:-:S08]  /*08d0*/  DFMA R10, R10, R10, R10 ;  /* 0x0000000a0a0a722b */ /* 0x000fd0000000000a */
[----:B------:R-:W-:-:S08]  /*08e0*/  DFMA R10, R6, R10, R6 ;  /* 0x0000000a060a722b */ /* 0x000fd00000000006 */
[----:B------:R-:W-:-:S08]  /*08f0*/  DFMA R24, -R8, R10, 1 ;  /* 0x3ff000000818742b */ /* 0x000fd0000000010a */
[----:B------:R-:W-:Y:S01]  /*0900*/  DFMA R24, R10, R24, R10 ;  /* 0x000000180a18722b */ /* 0x000fe2000000000a */
[----:B------:R-:W-:Y:S10]  /*0910*/  @P0 BRA `(.L_x_8) ;  /* 0x0000000000100947 */ /* 0x000ff40003800000 */
[----:B------:R-:W-:Y:S02]  /*0920*/  LOP3.LUT R4, R9, 0x7fffffff, RZ, 0xc0, !PT ;  /* 0x7fffffff09047812 */ /* 0x000fe400078ec0ff */
[----:B------:R-:W-:Y:S02]  /*0930*/  MOV R6, 0x960 ;  /* 0x0000096000067802 */ /* 0x000fe40000000f00 */
[----:B------:R-:W-:-:S07]  /*0940*/  IADD3 R10, PT, PT, R4, -0x100000, RZ ;  /* 0xfff00000040a7810 */ /* 0x000fce0007ffe0ff */
[----:B------:R-:W-:Y:S05]  /*0950*/  CALL.REL.NOINC `($__internal_0_$__cuda_sm20_dblrcp_rn_slowpath_v3) ;  /* 0x0000000c00d07944 */ /* 0x000fea0003c00000 */
.L_x_8:
[----:B------:R-:W-:Y:S05]  /*0960*/  BSYNC.RECONVERGENT B0 ;  /* 0x0000000000007941 */ /* 0x000fea0003800200 */
.L_x_7:
[----:B------:R-:W0:Y:S02]  /*0970*/  LDCU UR4, c[0x0][0x3c8] ;  /* 0x00007900ff0477ac */ /* 0x000e240008000800 */
[----:B0-----:R-:W-:Y:S02]  /*0980*/  ULOP3.LUT UR6, UR4, 0x7ffffff0, URZ, 0xc0, !UPT ;  /* 0x7ffffff004067892 */ /* 0x001fe4000f8ec0ff */
[----:B------:R-:W-:Y:S02]  /*0990*/  UIADD3 UR7, UPT, UPT, UR4, -0x1, URZ ;  /* 0xffffffff04077890 */ /* 0x000fe4000fffe0ff */
[----:B------:R-:W-:Y:S02]  /*09a0*/  ULOP3.LUT UR10, UR4, 0xf, URZ, 0xc0, !UPT ;  /* 0x0000000f040a7892 */ /* 0x000fe4000f8ec0ff */
[----:B------:R-:W-:Y:S01]  /*09b0*/  MOV R4, UR6 ;  /* 0x0000000600047c02 */ /* 0x000fe20008000f00 */
[----:B------:R-:W-:Y:S02]  /*09c0*/  ULOP3.LUT UR11, UR4, 0x7, URZ, 0xc0, !UPT ;  /* 0x00000007040b7892 */ /* 0x000fe4000f8ec0ff */
[----:B------:R-:W-:-:S03]  /*09d0*/  ULOP3.LUT UR5, UR4, 0x3, URZ, 0xc0, !UPT ;  /* 0x0000000304057892 */ /* 0x000fc6000f8ec0ff */
[----:B------:R-:W-:-:S09]  /*09e0*/  UMOV UR4, URZ ;  /* 0x000000ff00047c82 */ /* 0x000fd20008000000 */
.L_x_20:
[----:B------:R-:W-:Y:S01]  /*09f0*/  UISETP.GE.U32.AND UP0, UPT, UR7, 0xf, UPT ;  /* 0x0000000f0700788c */ /* 0x000fe2000bf06070 */
[----:B------:R-:W-:-:S08]  /*0a00*/  HFMA2 R5, -RZ, RZ, 0, 0 ;  /* 0x00000000ff057431 */ /* 0x000fd000000001ff */
[----:B0-----:R-:W-:Y:S05]  /*0a10*/  BRA.U !UP0, `(.L_x_9) ;  /* 0x0000000108cc7547 */ /* 0x001fea000b800000 */
[----:B------:R-:W0:Y:S01]  /*0a20*/  LDC R5, c[0x0][0x3c8] ;  /* 0x0000f200ff057b82 */ /* 0x000e220000000800 */
[----:B------:R-:W-:Y:S02]  /*0a30*/  IADD3 R9, PT, PT, R1, 0x20, RZ ;  /* 0x0000002001097810 */ /* 0x000fe40007ffe0ff */
[----:B------:R-:W-:Y:S02]  /*0a40*/  MOV R8, R0 ;  /* 0x0000000000087202 */ /* 0x000fe40000000f00 */
[----:B0-----:R-:W-:-:S04]  /*0a50*/  LOP3.LUT R4, R5, 0x7ffffff0, RZ, 0xc0, !PT ;  /* 0x7ffffff005047812 */ /* 0x001fc800078ec0ff */
[----:B------:R-:W-:-:S07]  /*0a60*/  IADD3 R10, PT, PT, -R4, RZ, RZ ;  /* 0x000000ff040a7210 */ /* 0x000fce0007ffe1ff */
.L_x_10:
[----:B------:R-:W-:-:S04]  /*0a70*/  LEA R12, R8, R2, 0x2 ;  /* 0x00000002080c7211 */ /* 0x000fc800078e10ff */
[CC--:B------:R-:W-:Y:S01]  /*0a80*/  LEA R7, R5.reuse, R12.reuse, 0x2 ;  /* 0x0000000c05077211 */ /* 0x0c0fe200078e10ff */
[----:B------:R-:W2:Y:S05]  /*0a90*/  LDL R6, [R12] ;  /* 0x000000000c067983 */ /* 0x000eaa0000100800 */
[----:B------:R-:W2:Y:S01]  /*0aa0*/  LDL R7, [R7] ;  /* 0x0000000007077983 */ /* 0x000ea20000100800 */
[CC--:B------:R-:W-:Y:S01]  /*0ab0*/  LEA R14, R5.reuse, R12.reuse, 0x3 ;  /* 0x0000000c050e7211 */ /* 0x0c0fe200078e18ff */
[C-C-:B------:R-:W-:Y:S01]  /*0ac0*/  IMAD R15, R5.reuse, 0xc, R12.reuse ;  /* 0x0000000c050f7824 */ /* 0x140fe200078e020c */
[C---:B------:R-:W-:Y:S01]  /*0ad0*/  LEA R16, R5.reuse, R12, 0x4 ;  /* 0x0000000c05107211 */ /* 0x040fe200078e20ff */
[C-C-:B------:R-:W-:Y:S01]  /*0ae0*/  IMAD R17, R5.reuse, 0x14, R12.reuse ;  /* 0x0000001405117824 */ /* 0x140fe200078e020c */
[----:B--2---:R0:W-:Y:S04]  /*0af0*/  STL.64 [R9+-0x20], R6 ;  /* 0xffffe00609007387 */ /* 0x0041e80000100a00 */
[----:B------:R-:W2:Y:S04]  /*0b00*/  LDL R14, [R14] ;  /* 0x000000000e0e7983 */ /* 0x000ea80000100800 */
[----:B------:R-:W2:Y:S01]  /*0b10*/  LDL R15, [R15] ;  /* 0x000000000f0f7983 */ /* 0x000ea20000100800 */
[----:B------:R-:W-:-:S02]  /*0b20*/  IMAD R11, R5, 0x18, R12 ;  /* 0x00000018050b7824 */ /* 0x000fc400078e020c */
[C-C-:B------:R-:W-:Y:S01]  /*0b30*/  IMAD R13, R5.reuse, 0x1c, R12.reuse ;  /* 0x0000001c050d7824 */ /* 0x140fe200078e020c */
[----:B--2---:R1:W-:Y:S04]  /*0b40*/  STL.64 [R9+-0x18], R14 ;  /* 0xffffe80e09007387 */ /* 0x0043e80000100a00 */
[----:B------:R-:W2:Y:S04]  /*0b50*/  LDL R16, [R16] ;  /* 0x0000000010107983 */ /* 0x000ea80000100800 */
[----:B------:R-:W2:Y:S01]  /*0b60*/  LDL R17, [R17] ;  /* 0x0000000011117983 */ /* 0x000ea20000100800 */
[C---:B------:R-:W-:Y:S01]  /*0b70*/  LEA R18, R5.reuse, R12, 0x5 ;  /* 0x0000000c05127211 */ /* 0x040fe200078e28ff */
[----:B------:R-:W-:-:S02]  /*0b80*/  IMAD R19, R5, 0x24, R12 ;  /* 0x0000002405137824 */ /* 0x000fc400078e020c */
[----:B--2---:R2:W-:Y:S04]  /*0b90*/  STL.64 [R9+-0x10], R16 ;  /* 0xfffff01009007387 */ /* 0x0045e80000100a00 */
[----:B0-----:R-:W3:Y:S04]  /*0ba0*/  LDL R6, [R11] ;  /* 0x000000000b067983 */ /* 0x001ee80000100800 */
[----:B------:R-:W3:Y:S01]  /*0bb0*/  LDL R7, [R13] ;  /* 0x000000000d077983 */ /* 0x000ee20000100800 */
[C-C-:B------:R-:W-:Y:S02]  /*0bc0*/  IMAD R20, R5.reuse, 0x28, R12.reuse ;  /* 0x0000002805147824 */ /* 0x140fe400078e020c */
[C-C-:B------:R-:W-:Y:S01]  /*0bd0*/  IMAD R21, R5.reuse, 0x2c, R12.reuse ;  /* 0x0000002c05157824 */ /* 0x140fe200078e020c */
[----:B---3--:R0:W-:Y:S04]  /*0be0*/  STL.64 [R9+-0x8], R6 ;  /* 0xfffff80609007387 */ /* 0x0081e80000100a00 */
[----:B-1----:R-:W3:Y:S04]  /*0bf0*/  LDL R14, [R18] ;  /* 0x00000000120e7983 */ /* 0x002ee80000100800 */
[----:B------:R-:W3:Y:S01]  /*0c00*/  LDL R15, [R19] ;  /* 0x00000000130f7983 */ /* 0x000ee20000100800 */
[----:B------:R-:W-:-:S02]  /*0c10*/  IMAD R11, R5, 0x30, R12 ;  /* 0x00000030050b7824 */ /* 0x000fc400078e020c */
[C-C-:B------:R-:W-:Y:S01]  /*0c20*/  IMAD R13, R5.reuse, 0x34, R12.reuse ;  /* 0x00000034050d7824 */ /* 0x140fe200078e020c */
[----:B---3--:R-:W-:Y:S04]  /*0c30*/  STL.64 [R9], R14 ;  /* 0x0000000e09007387 */ /* 0x008fe80000100a00 */
[----:B--2---:R-:W2:Y:S04]  /*0c40*/  LDL R16, [R20] ;  /* 0x0000000014107983 */ /* 0x004ea80000100800 */
[----:B------:R-:W2:Y:S01]  /*0c50*/  LDL R17, [R21] ;  /* 0x0000000015117983 */ /* 0x000ea20000100800 */
[----:B------:R-:W-:-:S02]  /*0c60*/  IMAD R18, R5, 0x38, R12 ;  /* 0x0000003805127824 */ /* 0x000fc400078e020c */
[----:B------:R-:W-:Y:S01]  /*0c70*/  IMAD R19, R5, 0x3c, R12 ;  /* 0x0000003c05137824 */ /* 0x000fe200078e020c */
[----:B--2---:R-:W-:Y:S04]  /*0c80*/  STL.64 [R9+0x8], R16 ;  /* 0x0000081009007387 */ /* 0x004fe80000100a00 */
[----:B0-----:R-:W2:Y:S04]  /*0c90*/  LDL R6, [R11] ;  /* 0x000000000b067983 */ /* 0x001ea80000100800 */
[----:B------:R-:W2:Y:S01]  /*0ca0*/  LDL R7, [R13] ;  /* 0x000000000d077983 */ /* 0x000ea20000100800 */
[----:B------:R-:W-:-:S04]  /*0cb0*/  IADD3 R10, PT, PT, R10, 0x10, RZ ;  /* 0x000000100a0a7810 */ /* 0x000fc80007ffe0ff */
[----:B------:R-:W-:Y:S01]  /*0cc0*/  ISETP.NE.AND P0, PT, R10, RZ, PT ;  /* 0x000000ff0a00720c */ /* 0x000fe20003f05270 */
[----:B--2---:R-:W-:Y:S04]  /*0cd0*/  STL.64 [R9+0x10], R6 ;  /* 0x0000100609007387 */ /* 0x004fe80000100a00 */
[----:B------:R-:W2:Y:S04]  /*0ce0*/  LDL R18, [R18] ;  /* 0x0000000012127983 */ /* 0x000ea80000100800 */
[----:B------:R-:W2:Y:S01]  /*0cf0*/  LDL R19, [R19] ;  /* 0x0000000013137983 */ /* 0x000ea20000100800 */
[----:B------:R-:W-:-:S03]  /*0d00*/  LEA R8, R5, R8, 0x4 ;  /* 0x0000000805087211 */ /* 0x000fc600078e20ff */
[----:B--2---:R0:W-:Y:S02]  /*0d10*/  STL.64 [R9+0x18], R18 ;  /* 0x0000181209007387 */ /* 0x0041e40000100a00 */
[----:B0-----:R-:W-:Y:S01]  /*0d20*/  IADD3 R9, PT, PT, R9, 0x40, RZ ;  /* 0x0000004009097810 */ /* 0x001fe20007ffe0ff */
[----:B------:R-:W-:Y:S06]  /*0d30*/  @P0 BRA `(.L_x_10) ;  /* 0xfffffffc004c0947 */ /* 0x000fec000383ffff */
[----:B------:R-:W-:-:S07]  /*0d40*/  MOV R5, R4 ;  /* 0x0000000400057202 */ /* 0x000fce0000000f00 */
.L_x_9:
[----:B------:R-:W-:-:S09]  /*0d50*/  UISETP.NE.AND UP1, UPT, UR10, URZ, UPT ;  /* 0x000000ff0a00728c */ /* 0x000fd2000bf25270 */
[----:B------:R-:W-:Y:S05]  /*0d60*/  BRA.U !UP1, `(.L_x_11) ;  /* 0x0000000509187547 */ /* 0x000fea000b800000 */
[----:B------:R-:W-:Y:S02]  /*0d70*/  UIADD3 UR6, UPT, UPT, UR10, -0x1, URZ ;  /* 0xffffffff0a067890 */ /* 0x000fe4000fffe0ff */
[----:B------:R-:W-:Y:S02]  /*0d80*/  UISETP.NE.AND UP3, UPT, UR11, URZ, UPT ;  /* 0x000000ff0b00728c */ /* 0x000fe4000bf65270 */
[----:B------:R-:W-:-:S09]  /*0d90*/  UISETP.GE.U32.AND UP2, UPT, UR6, 0x7, UPT ;  /* 0x000000070600788c */ /* 0x000fd2000bf46070 */
[----:B------:R-:W-:Y:S05]  /*0da0*/  BRA.U !UP2, `(.L_x_12) ;  /* 0x000000010a707547 */ /* 0x000fea000b800000 */
[----:B------:R-:W0:Y:S02]  /*0db0*/  LDC R20, c[0x0][0x3c8] ;  /* 0x0000f200ff147b82 */ /* 0x000e240000000800 */
[----:B0-----:R-:W-:-:S05]  /*0dc0*/  IMAD R7, R5, R20, R0 ;  /* 0x0000001405077224 */ /* 0x001fca00078e0200 */
[----:B------:R-:W-:-:S05]  /*0dd0*/  LEA R7, R7, R2, 0x2 ;  /* 0x0000000207077211 */ /* 0x000fca00078e10ff */
[----:B------:R-:W2:Y:S01]  /*0de0*/  LDL R6, [R7] ;  /* 0x0000000007067983 */ /* 0x000ea20000100800 */
[----:B------:R-:W-:Y:S01]  /*0df0*/  LEA R9, R5, R1, 0x2 ;  /* 0x0000000105097211 */ /* 0x000fe200078e10ff */
[----:B------:R-:W-:-:S04]  /*0e00*/  IMAD R8, R20, 0x4, R7 ;  /* 0x0000000414087824 */ /* 0x000fc800078e0207 */
[----:B--2---:R0:W-:Y:S04]  /*0e10*/  STL [R9], R6 ;  /* 0x0000000609007387 */ /* 0x0041e80000100800 */
[----:B------:R-:W2:Y:S01]  /*0e20*/  LDL R10, [R8] ;  /* 0x00000000080a7983 */ /* 0x000ea20000100800 */
[----:B------:R-:W-:-:S03]  /*0e30*/  LEA R11, R20, R8, 0x2 ;  /* 0x00000008140b7211 */ /* 0x000fc600078e10ff */
[----:B--2---:R1:W-:Y:S04]  /*0e40*/  STL [R9+0x4], R10 ;  /* 0x0000040a09007387 */ /* 0x0043e80000100800 */
[----:B------:R-:W2:Y:S01]  /*0e50*/  LDL R12, [R11] ;  /* 0x000000000b0c7983 */ /* 0x000ea20000100800 */
[----:B------:R-:W-:-:S03]  /*0e60*/  IMAD R13, R20, 0x4, R11 ;  /* 0x00000004140d7824 */ /* 0x000fc600078e020b */
[----:B--2---:R2:W-:Y:S04]  /*0e70*/  STL [R9+0x8], R12 ;  /* 0x0000080c09007387 */ /* 0x0045e80000100800 */
[----:B------:R-:W3:Y:S01]  /*0e80*/  LDL R14, [R13] ;  /* 0x000000000d0e7983 */ /* 0x000ee20000100800 */
[----:B------:R-:W-:-:S03]  /*0e90*/  LEA R7, R20, R13, 0x2 ;  /* 0x0000000d14077211 */ /* 0x000fc600078e10ff */
[----:B---3--:R3:W-:Y:S04]  /*0ea0*/  STL [R9+0xc], R14 ;  /* 0x00000c0e09007387 */ /* 0x0087e80000100800 */
[----:B------:R-:W4:Y:S01]  /*0eb0*/  LDL R16, [R7] ;  /* 0x0000000007107983 */ /* 0x000f220000100800 */
[----:B0-----:R-:W-:-:S03]  /*0ec0*/  IMAD R6, R20, 0x4, R7 ;  /* 0x0000000414067824 */ /* 0x001fc600078e0207 */
[----:B----4-:R3:W-:Y:S04]  /*0ed0*/  STL [R9+0x10], R16 ;  /* 0x0000101009007387 */ /* 0x0107e80000100800 */
[----:B------:R-:W4:Y:S01]  /*0ee0*/  LDL R8, [R6] ;  /* 0x0000000006087983 */ /* 0x000f220000100800 */
[----:B-1----:R-:W-:-:S03]  /*0ef0*/  LEA R10, R20, R6, 0x2 ;  /* 0x00000006140a7211 */ /* 0x002fc600078e10ff */
[----:B----4-:R3:W-:Y:S04]  /*0f00*/  STL [R9+0x14], R8 ;  /* 0x0000140809007387 */ /* 0x0107e80000100800 */
[----:B------:R-:W4:Y:S01]  /*0f10*/  LDL R18, [R10] ;  /* 0x000000000a127983 */ /* 0x000f220000100800 */
[----:B------:R-:W-:-:S03]  /*0f20*/  LEA R11, R20, R10, 0x2 ;  /* 0x0000000a140b7211 */ /* 0x000fc600078e10ff */
[----:B----4-:R3:W-:Y:S04]  /*0f30*/  STL [R9+0x18], R18 ;  /* 0x0000181209007387 */ /* 0x0107e80000100800 */
[----:B--2---:R-:W2:Y:S01]  /*0f40*/  LDL R12, [R11] ;  /* 0x000000000b0c7983 */ /* 0x004ea20000100800 */
[----:B------:R-:W-:-:S03]  /*0f50*/  IADD3 R5, PT, PT, R5, 0x8, RZ ;  /* 0x0000000805057810 */ /* 0x000fc60007ffe0ff */
[----:B--2---:R3:W-:Y:S04]  /*0f60*/  STL [R9+0x1c], R12 ;  /* 0x00001c0c09007387 */ /* 0x0047e80000100800 */
.L_x_12:
[----:B------:R-:W-:Y:S05]  /*0f70*/  BRA.U !UP3, `(.L_x_11) ;  /* 0x000000010b947547 */ /* 0x000fea000b800000 */
[----:B------:R-:W-:Y:S02]  /*0f80*/  UIADD3 UR6, UPT, UPT, UR11, -0x1, URZ ;  /* 0xffffffff0b067890 */ /* 0x000fe4000fffe0ff */
[----:B------:R-:W-:Y:S02]  /*0f90*/  UISETP.NE.AND UP3, UPT, UR5, URZ, UPT ;  /* 0x000000ff0500728c */ /* 0x000fe4000bf65270 */
[----:B------:R-:W-:-:S09]  /*0fa0*/  UISETP.GE.U32.AND UP2, UPT, UR6, 0x3, UPT ;  /* 0x000000030600788c */ /* 0x000fd2000bf46070 */
[----:B------:R-:W-:Y:S05]  /*0fb0*/  BRA.U !UP2, `(.L_x_13) ;  /* 0x000000010a407547 */ /* 0x000fea000b800000 */
[----:B---3--:R-:W0:Y:S02]  /*0fc0*/  LDC R9, c[0x0][0x3c8] ;  /* 0x0000f200ff097b82 */ /* 0x008e240000000800 */
[----:B0-----:R-:W-:-:S04]  /*0fd0*/  IMAD R7, R5, R9, R0 ;  /* 0x0000000905077224 */ /* 0x001fc800078e0200 */
[----:B------:R-:W-:-:S05]  /*0fe0*/  IMAD R10, R7, 0x4, R2 ;  /* 0x00000004070a7824 */ /* 0x000fca00078e0202 */
[----:B------:R-:W2:Y:S01]  /*0ff0*/  LDL R6, [R10] ;  /* 0x000000000a067983 */ /* 0x000ea20000100800 */
[----:B------:R-:W-:Y:S02]  /*1000*/  LEA R11, R5, R1, 0x2 ;  /* 0x00000001050b7211 */ /* 0x000fe400078e10ff */
[----:B------:R-:W-:-:S03]  /*1010*/  LEA R12, R9, R10, 0x2 ;  /* 0x0000000a090c7211 */ /* 0x000fc600078e10ff */
[----:B--2---:R0:W-:Y:S04]  /*1020*/  STL [R11], R6 ;  /* 0x000000060b007387 */ /* 0x0041e80000100800 */
[----:B------:R-:W2:Y:S01]  /*1030*/  LDL R7, [R12] ;  /* 0x000000000c077983 */ /* 0x000ea20000100800 */
[----:B------:R-:W-:-:S03]  /*1040*/  IMAD R14, R9, 0x4, R12 ;  /* 0x00000004090e7824 */ /* 0x000fc600078e020c */
[----:B--2---:R0:W-:Y:S04]  /*1050*/  STL [R11+0x4], R7 ;  /* 0x000004070b007387 */ /* 0x0041e80000100800 */
[----:B------:R-:W2:Y:S01]  /*1060*/  LDL R8, [R14] ;  /* 0x000000000e087983 */ /* 0x000ea20000100800 */
[----:B------:R-:W-:-:S03]  /*1070*/  LEA R9, R9, R14, 0x2 ;  /* 0x0000000e09097211 */ /* 0x000fc600078e10ff */
[----:B--2---:R0:W-:Y:S04]  /*1080*/  STL [R11+0x8], R8 ;  /* 0x000008080b007387 */ /* 0x0041e80000100800 */
[----:B------:R-:W2:Y:S01]  /*1090*/  LDL R9, [R9] ;  /* 0x0000000009097983 */ /* 0x000ea20000100800 */
[----:B------:R-:W-:-:S03]  /*10a0*/  IADD3 R5, PT, PT, R5, 0x4, RZ ;  /* 0x0000000405057810 */ /* 0x000fc60007ffe0ff */
[----:B--2---:R0:W-:Y:S04]  /*10b0*/  STL [R11+0xc], R9 ;  /* 0x00000c090b007387 */ /* 0x0041e80000100800 */
.L_x_13:
[----:B------:R-:W-:Y:S05]  /*10c0*/  BRA.U !UP3, `(.L_x_11) ;  /* 0x000000010b407547 */ /* 0x000fea000b800000 */
[----:B0--3--:R-:W0:Y:S02]  /*10d0*/  LDC R8, c[0x0][0x3c8] ;  /* 0x0000f200ff087b82 */ /* 0x009e240000000800 */
[----:B0-----:R-:W-:-:S05]  /*10e0*/  IMAD R7, R5, R8, R0 ;  /* 0x0000000805077224 */ /* 0x001fca00078e0200 */
[----:B------:R-:W-:-:S05]  /*10f0*/  LEA R7, R7, R2, 0x2 ;  /* 0x0000000207077211 */ /* 0x000fca00078e10ff */
[----:B------:R-:W2:Y:S01]  /*1100*/  LDL R6, [R7] ;  /* 0x0000000007067983 */ /* 0x000ea20000100800 */
[----:B------:R-:W-:Y:S01]  /*1110*/  LEA R5, R5, R1, 0x2 ;  /* 0x0000000105057211 */ /* 0x000fe200078e10ff */
[----:B------:R-:W-:-:S04]  /*1120*/  UISETP.NE.AND UP2, UPT, UR5, 0x1, UPT ;  /* 0x000000010500788c */ /* 0x000fc8000bf45270 */
[----:B--2---:R1:W-:Y:S05]  /*1130*/  STL [R5], R6 ;  /* 0x0000000605007387 */ /* 0x0043ea0000100800 */
[----:B------:R-:W-:Y:S05]  /*1140*/  BRA.U !UP2, `(.L_x_11) ;  /* 0x000000010a207547 */ /* 0x000fea000b800000 */
[----:B------:R-:W-:-:S05]  /*1150*/  IMAD R7, R8, 0x4, R7 ;  /* 0x0000000408077824 */ /* 0x000fca00078e0207 */
[----:B-1----:R-:W2:Y:S01]  /*1160*/  LDL R6, [R7] ;  /* 0x0000000007067983 */ /* 0x002ea20000100800 */
[----:B------:R-:W-:-:S03]  /*1170*/  UISETP.NE.AND UP2, UPT, UR5, 0x2, UPT ;  /* 0x000000020500788c */ /* 0x000fc6000bf45270 */
[----:B--2---:R2:W-:Y:S06]  /*1180*/  STL [R5+0x4], R6 ;  /* 0x0000040605007387 */ /* 0x0045ec0000100800 */
[----:B------:R-:W-:Y:S05]  /*1190*/  BRA.U !UP2, `(.L_x_11) ;  /* 0x000000010a0c7547 */ /* 0x000fea000b800000 */
[----:B--2---:R-:W-:-:S06]  /*11a0*/  LEA R6, R8, R7, 0x2 ;  /* 0x0000000708067211 */ /* 0x004fcc00078e10ff */
[----:B------:R-:W2:Y:S04]  /*11b0*/  LDL R6, [R6] ;  /* 0x0000000006067983 */ /* 0x000ea80000100800 */
[----:B--2---:R4:W-:Y:S02]  /*11c0*/  STL [R5+0x8], R6 ;  /* 0x0000080605007387 */ /* 0x0049e40000100800 */
.L_x_11:
[----:B-12-4-:R-:W-:Y:S01]  /*11d0*/  HFMA2 R5, -RZ, RZ, 0, 0 ;  /* 0x00000000ff057431 */ /* 0x016fe200000001ff */
[----:B0-----:R-:W-:-:S07]  /*11e0*/  MOV R6, RZ ;  /* 0x000000ff00067202 */ /* 0x001fce0000000f00 */
.L_x_19:
[----:B---3--:R-:W0:Y:S08]  /*11f0*/  LDC.64 R8, c[0x0][0x3a8] ;  /* 0x0000ea00ff087b82 */ /* 0x008e300000000a00 */
[----:B------:R-:W1:Y:S01]  /*1200*/  LDC.64 R10, c[0x0][0x3b0] ;  /* 0x0000ec00ff0a7b82 */ /* 0x000e620000000a00 */
[----:B0-----:R-:W-:-:S05]  /*1210*/  IMAD.WIDE.U32 R8, R5, 0x4, R8 ;  /* 0x0000000405087825 */ /* 0x001fca00078e0008 */
[----:B------:R-:W2:Y:S01]  /*1220*/  LDG.E R7, desc[UR8][R8.64] ;  /* 0x0000000808077981 */ /* 0x000ea2000c1e1900 */
[----:B-1----:R-:W-:-:S05]  /*1230*/  IMAD.WIDE.U32 R10, R5, 0x4, R10 ;  /* 0x00000004050a7825 */ /* 0x002fca00078e000a */
[----:B------:R-:W2:Y:S01]  /*1240*/  LDG.E R20, desc[UR8][R10.64] ;  /* 0x000000080a147981 */ /* 0x000ea2000c1e1900 */
[----:B------:R-:W-:Y:S02]  /*1250*/  MOV R16, RZ ;  /* 0x000000ff00107202 */ /* 0x000fe40000000f00 */
[----:B------:R-:W-:Y:S01]  /*1260*/  MOV R22, RZ ;  /* 0x000000ff00167202 */ /* 0x000fe20000000f00 */
[----:B--2---:R-:W-:Y:S01]  /*1270*/  FADD R21, R7, R20 ;  /* 0x0000001407157221 */ /* 0x004fe20000000000 */
[----:B------:R-:W-:Y:S06]  /*1280*/  BRA.U !UP0, `(.L_x_14) ;  /* 0x0000000108787547 */ /* 0x000fec000b800000 */
[----:B------:R-:W-:-:S07]  /*1290*/  CS2R R22, SRZ ;  /* 0x0000000000167805 */ /* 0x000fce000001ff00 */
.L_x_15:
[----:B------:R-:W-:-:S05]  /*12a0*/  LEA R26, R23, R1, 0x2 ;  /* 0x00000001171a7211 */ /* 0x000fca00078e10ff */
[----:B------:R-:W2:Y:S04]  /*12b0*/  LDL.64 R8, [R26] ;  /* 0x000000001a087983 */ /* 0x000ea80000100a00 */
[----:B------:R-:W3:Y:S04]  /*12c0*/  LDL.64 R18, [R26+0x8] ;  /* 0x000008001a127983 */ /* 0x000ee80000100a00 */
[----:B------:R-:W4:Y:S04]  /*12d0*/  LDL.64 R16, [R26+0x10] ;  /* 0x000010001a107983 */ /* 0x000f280000100a00 */
[----:B------:R-:W5:Y:S04]  /*12e0*/  LDL.64 R14, [R26+0x18] ;  /* 0x000018001a0e7983 */ /* 0x000f680000100a00 */
[----:B------:R-:W5:Y:S04]  /*12f0*/  LDL.64 R12, [R26+0x20] ;  /* 0x000020001a0c7983 */ /* 0x000f680000100a00 */
[----:B------:R-:W5:Y:S01]  /*1300*/  LDL.64 R10, [R26+0x28] ;  /* 0x000028001a0a7983 */ /* 0x000f620000100a00 */
[----:B--2---:R-:W-:-:S04]  /*1310*/  FFMA R8, R21, R8, R22 ;  /* 0x0000000815087223 */ /* 0x004fc80000000016 */
[----:B------:R-:W-:-:S04]  /*1320*/  FFMA R9, R21, R9, R8 ;  /* 0x0000000915097223 */ /* 0x000fc80000000008 */
[C---:B---3--:R-:W-:Y:S02]  /*1330*/  FFMA R18, R21.reuse, R18, R9 ;  /* 0x0000001215127223 */ /* 0x048fe40000000009 */
[----:B------:R-:W2:Y:S02]  /*1340*/  LDL.64 R8, [R26+0x30] ;  /* 0x000030001a087983 */ /* 0x000ea40000100a00 */
[C---:B------:R-:W-:Y:S02]  /*1350*/  FFMA R27, R21.reuse, R19, R18 ;  /* 0x00000013151b7223 */ /* 0x040fe40000000012 */
[----:B------:R-:W3:Y:S02]  /*1360*/  LDL.64 R18, [R26+0x38] ;  /* 0x000038001a127983 */ /* 0x000ee40000100a00 */
[----:B----4-:R-:W-:-:S04]  /*1370*/  FFMA R16, R21, R16, R27 ;  /* 0x0000001015107223 */ /* 0x010fc8000000001b */
[----:B------:R-:W-:-:S04]  /*1380*/  FFMA R17, R21, R17, R16 ;  /* 0x0000001115117223 */ /* 0x000fc80000000010 */
[----:B-----5:R-:W-:-:S04]  /*1390*/  FFMA R14, R21, R14, R17 ;  /* 0x0000000e150e7223 */ /* 0x020fc80000000011 */
[----:B------:R-:W-:-:S04]  /*13a0*/  FFMA R15, R21, R15, R14 ;  /* 0x0000000f150f7223 */ /* 0x000fc8000000000e */
[----:B------:R-:W-:-:S04]  /*13b0*/  FFMA R12, R21, R12, R15 ;  /* 0x0000000c150c7223 */ /* 0x000fc8000000000f */
[----:B------:R-:W-:Y:S01]  /*13c0*/  FFMA R13, R21, R13, R12 ;  /* 0x0000000d150d7223 */ /* 0x000fe2000000000c */
[----:B------:R-:W-:-:S03]  /*13d0*/  IADD3 R23, PT, PT, R23, 0x10, RZ ;  /* 0x0000001017177810 */ /* 0x000fc60007ffe0ff */
[----:B------:R-:W-:Y:S01]  /*13e0*/  FFMA R10, R21, R10, R13 ;  /* 0x0000000a150a7223 */ /* 0x000fe2000000000d */
[----:B------:R-:W-:-:S03]  /*13f0*/  ISETP.NE.AND P0, PT, R23, R4, PT ;  /* 0x000000041700720c */ /* 0x000fc60003f05270 */
[----:B------:R-:W-:-:S04]  /*1400*/  FFMA R11, R21, R11, R10 ;  /* 0x0000000b150b7223 */ /* 0x000fc8000000000a */
[----:B--2---:R-:W-:-:S04]  /*1410*/  FFMA R8, R21, R8, R11 ;  /* 0x0000000815087223 */ /* 0x004fc8000000000b */
[----:B------:R-:W-:-:S04]  /*1420*/  FFMA R9, R21, R9, R8 ;  /* 0x0000000915097223 */ /* 0x000fc80000000008 */
[----:B---3--:R-:W-:-:S04]  /*1430*/  FFMA R18, R21, R18, R9 ;  /* 0x0000001215127223 */ /* 0x008fc80000000009 */
[----:B------:R-:W-:Y:S01]  /*1440*/  FFMA R22, R21, R19, R18 ;  /* 0x0000001315167223 */ /* 0x000fe20000000012 */
[----:B------:R-:W-:Y:S06]  /*1450*/  @P0 BRA `(.L_x_15) ;  /* 0xfffffffc00900947 */ /* 0x000fec000383ffff */
[----:B------:R-:W-:-:S07]  /*1460*/  MOV R16, R4 ;  /* 0x0000000400107202 */ /* 0x000fce0000000f00 */
.L_x_14:
[----:B------:R-:W-:Y:S05]  /*1470*/  BRA.U !UP1, `(.L_x_16) ;  /* 0x0000000109a87547 */ /* 0x000fea000b800000 */
[----:B------:R-:W-:Y:S02]  /*1480*/  UIADD3 UR6, UPT, UPT, UR10, -0x1, URZ ;  /* 0xffffffff0a067890 */ /* 0x000fe4000fffe0ff */
[----:B------:R-:W-:Y:S02]  /*1490*/  UISETP.NE.AND UP3, UPT, UR11, URZ, UPT ;  /* 0x000000ff0b00728c */ /* 0x000fe4000bf65270 */
[----:B------:R-:W-:-:S09]  /*14a0*/  UISETP.GE.U32.AND UP2, UPT, UR6, 0x7, UPT ;  /* 0x000000070600788c */ /* 0x000fd2000bf46070 */
[----:B------:R-:W-:Y:S05]  /*14b0*/  BRA.U !UP2, `(.L_x_17) ;  /* 0x000000010a387547 */ /* 0x000fea000b800000 */
[----:B------:R-:W-:-:S05]  /*14c0*/  LEA R17, R16, R1, 0x2 ;  /* 0x0000000110117211 */ /* 0x000fca00078e10ff */
[----:B------:R-:W2:Y:S04]  /*14d0*/  LDL.64 R8, [R17] ;  /* 0x0000000011087983 */ /* 0x000ea80000100a00 */
[----:B------:R-:W3:Y:S04]  /*14e0*/  LDL.64 R10, [R17+0x8] ;  /* 0x00000800110a7983 */ /* 0x000ee80000100a00 */
[----:B------:R-:W4:Y:S04]  /*14f0*/  LDL.64 R12, [R17+0x10] ;  /* 0x00001000110c7983 */ /* 0x000f280000100a00 */
[----:B------:R-:W5:Y:S01]  /*1500*/  LDL.64 R14, [R17+0x18] ;  /* 0x00001800110e7983 */ /* 0x000f620000100a00 */
[----:B------:R-:W-:Y:S01]  /*1510*/  IADD3 R16, PT, PT, R16, 0x8, RZ ;  /* 0x0000000810107810 */ /* 0x000fe20007ffe0ff */
[----:B--2---:R-:W-:-:S04]  /*1520*/  FFMA R8, R21, R8, R22 ;  /* 0x0000000815087223 */ /* 0x004fc80000000016 */
[----:B------:R-:W-:-:S04]  /*1530*/  FFMA R9, R21, R9, R8 ;  /* 0x0000000915097223 */ /* 0x000fc80000000008 */
[----:B---3--:R-:W-:-:S04]  /*1540*/  FFMA R10, R21, R10, R9 ;  /* 0x0000000a150a7223 */ /* 0x008fc80000000009 */
[----:B------:R-:W-:-:S04]  /*1550*/  FFMA R11, R21, R11, R10 ;  /* 0x0000000b150b7223 */ /* 0x000fc8000000000a */
[----:B----4-:R-:W-:-:S04]  /*1560*/  FFMA R12, R21, R12, R11 ;  /* 0x0000000c150c7223 */ /* 0x010fc8000000000b */
[----:B------:R-:W-:-:S04]  /*1570*/  FFMA R13, R21, R13, R12 ;  /* 0x0000000d150d7223 */ /* 0x000fc8000000000c */
[----:B-----5:R-:W-:-:S04]  /*1580*/  FFMA R14, R21, R14, R13 ;  /* 0x0000000e150e7223 */ /* 0x020fc8000000000d */
[----:B------:R-:W-:-:S07]  /*1590*/  FFMA R22, R21, R15, R14 ;  /* 0x0000000f15167223 */ /* 0x000fce000000000e */
.L_x_17:
[----:B------:R-:W-:Y:S05]  /*15a0*/  BRA.U !UP3, `(.L_x_16) ;  /* 0x000000010b5c7547 */ /* 0x000fea000b800000 */
[----:B------:R-:W-:Y:S02]  /*15b0*/  UIADD3 UR6, UPT, UPT, UR11, -0x1, URZ ;  /* 0xffffffff0b067890 */ /* 0x000fe4000fffe0ff */
[----:B------:R-:W-:Y:S02]  /*15c0*/  UISETP.NE.AND UP3, UPT, UR5, URZ, UPT ;  /* 0x000000ff0500728c */ /* 0x000fe4000bf65270 */
[----:B------:R-:W-:-:S09]  /*15d0*/  UISETP.GE.U32.AND UP2, UPT, UR6, 0x3, UPT ;  /* 0x000000030600788c */ /* 0x000fd2000bf46070 */
[----:B------:R-:W-:Y:S05]  /*15e0*/  BRA.U !UP2, `(.L_x_18) ;  /* 0x000000010a207547 */ /* 0x000fea000b800000 */
[----:B------:R-:W-:-:S05]  /*15f0*/  LEA R12, R16, R1, 0x2 ;  /* 0x00000001100c7211 */ /* 0x000fca00078e10ff */
[----:B------:R-:W2:Y:S04]  /*1600*/  LDL.64 R8, [R12] ;  /* 0x000000000c087983 */ /* 0x000ea80000100a00 */
[----:B------:R-:W3:Y:S01]  /*1610*/  LDL.64 R10, [R12+0x8] ;  /* 0x000008000c0a7983 */ /* 0x000ee20000100a00 */
[----:B------:R-:W-:Y:S01]  /*1620*/  IADD3 R16, PT, PT, R16, 0x4, RZ ;  /* 0x0000000410107810 */ /* 0x000fe20007ffe0ff */
[----:B--2---:R-:W-:-:S04]  /*1630*/  FFMA R8, R21, R8, R22 ;  /* 0x0000000815087223 */ /* 0x004fc80000000016 */
[----:B------:R-:W-:-:S04]  /*1640*/  FFMA R9, R21, R9, R8 ;  /* 0x0000000915097223 */ /* 0x000fc80000000008 */
[----:B---3--:R-:W-:-:S04]  /*1650*/  FFMA R10, R21, R10, R9 ;  /* 0x0000000a150a7223 */ /* 0x008fc80000000009 */
[----:B------:R-:W-:-:S07]  /*1660*/  FFMA R22, R21, R11, R10 ;  /* 0x0000000b15167223 */ /* 0x000fce000000000a */
.L_x_18:
[----:B------:R-:W-:Y:S05]  /*1670*/  BRA.U !UP3, `(.L_x_16) ;  /* 0x000000010b287547 */ /* 0x000fea000b800000 */
[----:B------:R-:W-:-:S05]  /*1680*/  LEA R8, R16, R1, 0x2 ;  /* 0x0000000110087211 */ /* 0x000fca00078e10ff */
[----:B------:R-:W2:Y:S01]  /*1690*/  LDL.64 R10, [R8] ;  /* 0x00000000080a7983 */ /* 0x000ea20000100a00 */
[----:B------:R-:W-:Y:S01]  /*16a0*/  UISETP.NE.AND UP2, UPT, UR5, 0x1, UPT ;  /* 0x000000010500788c */ /* 0x000fe2000bf45270 */
[----:B--2---:R-:W-:-:S08]  /*16b0*/  FFMA R22, R21, R10, R22 ;  /* 0x0000000a15167223 */ /* 0x004fd00000000016 */
[----:B------:R-:W-:Y:S05]  /*16c0*/  BRA.U !UP2, `(.L_x_16) ;  /* 0x000000010a147547 */ /* 0x000fea000b800000 */
[----:B------:R-:W-:Y:S01]  /*16d0*/  UISETP.NE.AND UP2, UPT, UR5, 0x2, UPT ;  /* 0x000000020500788c */ /* 0x000fe2000bf45270 */
[----:B------:R-:W-:-:S08]  /*16e0*/  FFMA R22, R21, R11, R22 ;  /* 0x0000000b15167223 */ /* 0x000fd00000000016 */
[----:B------:R-:W-:Y:S05]  /*16f0*/  BRA.U !UP2, `(.L_x_16) ;  /* 0x000000010a087547 */ /* 0x000fea000b800000 */
[----:B------:R-:W2:Y:S02]  /*1700*/  LDL R8, [R8+0x8] ;  /* 0x0000080008087983 */ /* 0x000ea40000100800 */
[----:B--2---:R-:W-:-:S07]  /*1710*/  FFMA R22, R21, R8, R22 ;  /* 0x0000000815167223 */ /* 0x004fce0000000016 */
.L_x_16:
[----:B------:R-:W0:Y:S08]  /*1720*/  LDC.64 R10, c[0x0][0x3b8] ;  /* 0x0000ee00ff0a7b82 */ /* 0x000e300000000a00 */
[----:B------:R-:W1:Y:S01]  /*1730*/  LDC R8, c[0x0][0x3c8] ;  /* 0x0000f200ff087b82 */ /* 0x000e620000000800 */
[----:B0-----:R-:W-:-:S06]  /*1740*/  IMAD.WIDE.U32 R10, R5, 0x4, R10 ;  /* 0x00000004050a7825 */ /* 0x001fcc00078e000a */
[----:B------:R-:W2:Y:S01]  /*1750*/  LDG.E R11, desc[UR8][R10.64] ;  /* 0x000000080a0b7981 */ /* 0x000ea2000c1e1900 */
[----:B------:R-:W-:Y:S01]  /*1760*/  IADD3 R5, PT, PT, R5, 0x1, RZ ;  /* 0x0000000105057810 */ /* 0x000fe20007ffe0ff */
[----:B------:R-:W-:-:S03]  /*1770*/  FMUL R20, R20, R22 ;  /* 0x0000001614147220 */ /* 0x000fc60000400000 */
[----:B-1----:R-:W-:Y:S01]  /*1780*/  ISETP.NE.AND P0, PT, R5, R8, PT ;  /* 0x000000080500720c */ /* 0x002fe20003f05270 */
[----:B------:R-:W-:-:S04]  /*1790*/  FFMA R20, R7, R22, R20 ;  /* 0x0000001607147223 */ /* 0x000fc80000000014 */
[----:B--2---:R-:W-:-:S08]  /*17a0*/  FFMA R6, R11, R20, R6 ;  /* 0x000000140b067223 */ /* 0x004fd00000000006 */
[----:B------:R-:W-:Y:S05]  /*17b0*/  @P0 BRA `(.L_x_19) ;  /* 0xfffffff8008c0947 */ /* 0x000fea000383ffff */
[----:B------:R-:W0:Y:S01]  /*17c0*/  LDC.64 R10, c[0x0][0x388] ;  /* 0x0000e200ff0a7b82 */ /* 0x000e220000000a00 */
[----:B------:R-:W-:-:S04]  /*17d0*/  IMAD R5, R8, UR4, R0 ;  /* 0x0000000408057c24 */ /* 0x000fc8000f8e0200 */
[----:B0-----:R-:W-:-:S05]  /*17e0*/  IMAD.WIDE R10, R5, 0x4, R10 ;  /* 0x00000004050a7825 */ /* 0x001fca00078e020a */
[----:B------:R-:W2:Y:S01]  /*17f0*/  LDG.E R12, desc[UR8][R10.64] ;  /* 0x000000080a0c7981 */ /* 0x000ea2000c1e1900 */
[----:B------:R-:W-:Y:S01]  /*1800*/  FMUL R5, R3, R6 ;  /* 0x0000000603057220 */ /* 0x000fe20000400000 */
[----:B------:R-:W-:-:S03]  /*1810*/  UIADD3 UR4, UPT, UPT, UR4, 0x1, URZ ;  /* 0x0000000104047890 */ /* 0x000fc6000fffe0ff */
[----:B------:R-:W-:Y:S03]  /*1820*/  F2F.F64.F32 R6, R5 ;  /* 0x0000000500067310 */ /* 0x000fe60000201800 */
[----:B------:R-:W-:-:S05]  /*1830*/  ISETP.NE.AND P0, PT, R8, UR4, PT ;  /* 0x0000000408007c0c */ /* 0x000fca000bf05270 */
[----:B--2---:R-:W0:Y:S02]  /*1840*/  F2F.F64.F32 R12, R12 ;  /* 0x0000000c000c7310 */ /* 0x004e240000201800 */
[----:B0-----:R-:W-:-:S10]  /*1850*/  DFMA R6, R6, -R24, R12 ;  /* 0x800000180606722b */ /* 0x001fd4000000000c */
[----:B------:R-:W0:Y:S02]  /*1860*/  F2F.F32.F64 R7, R6 ;  /* 0x0000000600077310 */ /* 0x000e240000301000 */
[----:B0-----:R0:W-:Y:S01]  /*1870*/  STG.E desc[UR8][R10.64], R7 ;  /* 0x000000070a007986 */ /* 0x0011e2000c101908 */
[----:B------:R-:W-:Y:S05]  /*1880*/  @P0 BRA `(.L_x_20) ;  /* 0xfffffff000580947 */ /* 0x000fea000383ffff */
[----:B------:R-:W-:Y:S05]  /*1890*/  EXIT ;  /* 0x000000000000794d */ /* 0x000fea0003800000 */
        .weak           $__internal_0_$__cuda_sm20_dblrcp_rn_slowpath_v3
        .type           $__internal_0_$__cuda_sm20_dblrcp_rn_slowpath_v3,@function
        .size           $__internal_0_$__cuda_sm20_dblrcp_rn_slowpath_v3,(.L_x_228 - $__internal_0_$__cuda_sm20_dblrcp_rn_slowpath_v3)
$__internal_0_$__cuda_sm20_dblrcp_rn_slowpath_v3:
[----:B------:R-:W-:Y:S01]  /*18a0*/  MOV R4, R8 ;  /* 0x0000000800047202 */ /* 0x000fe20000000f00 */
[----:B------:R-:W-:Y:S01]  /*18b0*/  BSSY.RECONVERGENT B1, `(.L_x_21) ;  /* 0x0000025000017945 */ /* 0x000fe20003800200 */
[----:B------:R-:W-:-:S06]  /*18c0*/  MOV R5, R9 ;  /* 0x0000000900057202 */ /* 0x000fcc0000000f00 */
[----:B------:R-:W-:-:S14]  /*18d0*/  DSETP.GTU.AND P0, PT, |R4|, +INF , PT ;  /* 0x7ff000000400742a */ /* 0x000fdc0003f0c200 */
[----:B------:R-:W-:Y:S05]  /*18e0*/  @P0 BRA `(.L_x_22) ;  /* 0x00000000007c0947 */ /* 0x000fea0003800000 */
[----:B------:R-:W-:-:S04]  /*18f0*/  LOP3.LUT R7, R9, 0x7fffffff, RZ, 0xc0, !PT ;  /* 0x7fffffff09077812 */ /* 0x000fc800078ec0ff */
[----:B------:R-:W-:-:S04]  /*1900*/  IADD3 R8, PT, PT, R7, -0x1, RZ ;  /* 0xffffffff07087810 */ /* 0x000fc80007ffe0ff */
[----:B------:R-:W-:-:S13]  /*1910*/  ISETP.GE.U32.AND P0, PT, R8, 0x7fefffff, PT ;  /* 0x7fefffff0800780c */ /* 0x000fda0003f06070 */
[----:B------:R-:W-:Y:S02]  /*1920*/  @P0 LOP3.LUT R9, R5, 0x7ff00000, RZ, 0x3c, !PT ;  /* 0x7ff0000005090812 */ /* 0x000fe400078e3cff */
[----:B------:R-:W-:Y:S01]  /*1930*/  @P0 MOV R8, RZ ;  /* 0x000000ff00080202 */ /* 0x000fe20000000f00 */
[----:B------:R-:W-:Y:S06]  /*1940*/  @P0 BRA `(.L_x_23) ;  /* 0x00000000006c0947 */ /* 0x000fec0003800000 */
[----:B------:R-:W-:-:S13]  /*1950*/  ISETP.GE.U32.AND P0, PT, R7, 0x1000001, PT ;  /* 0x010000010700780c */ /* 0x000fda0003f06070 */
[----:B------:R-:W-:Y:S05]  /*1960*/  @!P0 BRA `(.L_x_24) ;  /* 0x0000000000348947 */ /* 0x000fea0003800000 */
[----:B------:R-:W-:Y:S02]  /*1970*/  IADD3 R9, PT, PT, R5, -0x3fe00000, RZ ;  /* 0xc020000005097810 */ /* 0x000fe40007ffe0ff */
[----:B------:R-:W-:Y:S02]  /*1980*/  MOV R8, R4 ;  /* 0x0000000400087202 */ /* 0x000fe40000000f00 */
[----:B------:R-:W0:Y:S04]  /*1990*/  MUFU.RCP64H R11, R9 ;  /* 0x00000009000b7308 */ /* 0x000e280000001800 */
[----:B0-----:R-:W-:-:S08]  /*19a0*/  DFMA R12, -R8, R10, 1 ;  /* 0x3ff00000080c742b */ /* 0x001fd0000000010a */
[----:B------:R-:W-:-:S08]  /*19b0*/  DFMA R12, R12, R12, R12 ;  /* 0x0000000c0c0c722b */ /* 0x000fd0000000000c */
[----:B------:R-:W-:-:S08]  /*19c0*/  DFMA R12, R10, R12, R10 ;  /* 0x0000000c0a0c722b */ /* 0x000fd0000000000a */
[----:B------:R-:W-:-:S08]  /*19d0*/  DFMA R10, -R8, R12, 1 ;  /* 0x3ff00000080a742b */ /* 0x000fd0000000010c */
[----:B------:R-:W-:-:S08]  /*19e0*/  DFMA R10, R12, R10, R12 ;  /* 0x0000000a0c0a722b */ /* 0x000fd0000000000c */
[----:B------:R-:W-:-:S08]  /*19f0*/  DMUL R10, R10, 2.2250738585072013831e-308 ;  /* 0x001000000a0a7828 */ /* 0x000fd00000000000 */
[----:B------:R-:W-:-:S08]  /*1a00*/  DFMA R4, -R4, R10, 1 ;  /* 0x3ff000000404742b */ /* 0x000fd0000000010a */
[----:B------:R-:W-:-:S08]  /*1a10*/  DFMA R4, R4, R4, R4 ;  /* 0x000000040404722b */ /* 0x000fd00000000004 */
[----:B------:R-:W-:Y:S01]  /*1a20*/  DFMA R8, R10, R4, R10 ;  /* 0x000000040a08722b */ /* 0x000fe2000000000a */
[----:B------:R-:W-:Y:S10]  /*1a30*/  BRA `(.L_x_23) ;  /* 0x0000000000307947 */ /* 0x000ff40003800000 */
.L_x_24:
[----:B------:R-:W-:Y:S01]  /*1a40*/  DMUL R4, R4, 8.11296384146066816958e+31 ;  /* 0x4690000004047828 */ /* 0x000fe20000000000 */
[----:B------:R-:W-:-:S05]  /*1a50*/  MOV R8, R10 ;  /* 0x0000000a00087202 */ /* 0x000fca0000000f00 */
[----:B------:R-:W0:Y:S02]  /*1a60*/  MUFU.RCP64H R9, R5 ;  /* 0x0000000500097308 */ /* 0x000e240000001800 */
[----:B0-----:R-:W-:-:S08]  /*1a70*/  DFMA R10, -R4, R8, 1 ;  /* 0x3ff00000040a742b */ /* 0x001fd00000000108 */
[----:B------:R-:W-:-:S08]  /*1a80*/  DFMA R10, R10, R10, R10 ;  /* 0x0000000a0a0a722b */ /* 0x000fd0000000000a */
[----:B------:R-:W-:-:S08]  /*1a90*/  DFMA R10, R8, R10, R8 ;  /* 0x0000000a080a722b */ /* 0x000fd00000000008 */
[----:B------:R-:W-:-:S08]  /*1aa0*/  DFMA R8, -R4, R10, 1 ;  /* 0x3ff000000408742b */ /* 0x000fd0000000010a */
[----:B------:R-:W-:-:S08]  /*1ab0*/  DFMA R8, R10, R8, R10 ;  /* 0x000000080a08722b */ /* 0x000fd0000000000a */
[----:B------:R-:W-:Y:S01]  /*1ac0*/  DMUL R8, R8, 8.11296384146066816958e+31 ;  /* 0x4690000008087828 */ /* 0x000fe20000000000 */
[----:B------:R-:W-:Y:S10]  /*1ad0*/  BRA `(.L_x_23) ;  /* 0x0000000000087947 */ /* 0x000ff40003800000 */
.L_x_22:
[----:B------:R-:W-:Y:S02]  /*1ae0*/  LOP3.LUT R9, R5, 0x80000, RZ, 0xfc, !PT ;  /* 0x0008000005097812 */ /* 0x000fe400078efcff */
[----:B------:R-:W-:-:S07]  /*1af0*/  MOV R8, R4 ;  /* 0x0000000400087202 */ /* 0x000fce0000000f00 */
.L_x_23:
[----:B------:R-:W-:Y:S05]  /*1b00*/  BSYNC.RECONVERGENT B1 ;  /* 0x0000000000017941 */ /* 0x000fea0003800200 */
.L_x_21:
[----:B------:R-:W-:Y:S01]  /*1b10*/  HFMA2 R7, -RZ, RZ, 0, 0 ;  /* 0x00000000ff077431 */ /* 0x000fe200000001ff */
[----:B------:R-:W-:Y:S02]  /*1b20*/  MOV R24, R8 ;  /* 0x0000000800187202 */ /* 0x000fe40000000f00 */
[----:B------:R-:W-:Y:S01]  /*1b30*/  MOV R25, R9 ;  /* 0x0000000900197202 */ /* 0x000fe20000000f00 */
[----:B------:R-:W-:Y:S06]  /*1b40*/  RET.REL.NODEC R6 `(_Z9eval_quadPfS_PiS0_S0_S_S_S_S_i) ;  /* 0xffffffe4062c7950 */ /* 0x000fec0003c3ffff */
.L_x_25:
        /* <DEDUP_REMOVED lines=11> */
.L_x_228:


//--------------------- .text._Z12eval_riemannPfS_S_S_S_S_S_S_S_S_S_PiS0_S0_S_S_S_i --------------------------
	.section	.text._Z12eval_riemannPfS_S_S_S_S_S_S_S_S_S_PiS0_S0_S_S_S_i,"ax",@progbits
	.align	128
        .global         _Z12eval_riemannPfS_S_S_S_S_S_S_S_S_S_PiS0_S0_S_S_S_i
        .type           _Z12eval_riemannPfS_S_S_S_S_S_S_S_S_S_PiS0_S0_S_S_S_i,@function
        .size           _Z12eval_riemannPfS_S_S_S_S_S_S_S_S_S_PiS0_S0_S_S_S_i,(.L_x_234 - _Z12eval_riemannPfS_S_S_S_S_S_S_S_S_S_PiS0_S0_S_S_S_i)
        .other          _Z12eval_riemannPfS_S_S_S_S_S_S_S_S_S_PiS0_S0_S_S_S_i,@"STO_CUDA_ENTRY STV_DEFAULT"
_Z12eval_riemannPfS_S_S_S_S_S_S_S_S_S_PiS0_S0_S_S_S_i:
.text._Z12eval_riemannPfS_S_S_S_S_S_S_S_S_S_PiS0_S0_S_S_S_i:
[----:B------:R-:W0:Y:S01]  /*0000*/  LDC R1, c[0x0][0x37c] ;  /* 0x0000df00ff017b82 */ /* 0x000e220000000800 */
[----:B------:R-:W1:Y:S07]  /*0010*/  S2R R0, SR_CTAID.X ;  /* 0x0000000000007919 */ /* 0x000e6e0000002500 */
[----:B------:R-:W2:Y:S01]  /*0020*/  LDC.64 R8, c[0x0][0x3d8] ;  /* 0x0000f600ff087b82 */ /* 0x000ea20000000a00 */
[----:B------:R-:W1:Y:S01]  /*0030*/  LDCU UR4, c[0x0][0x360] ;  /* 0x00006c00ff0477ac */ /* 0x000e620008000800 */
[----:B0-----:R-:W-:Y:S01]  /*0040*/  IADD3 R1, PT, PT, R1, -0x78, RZ ;  /* 0xffffff8801017810 */ /* 0x001fe20007ffe0ff */
[----:B------:R-:W1:Y:S01]  /*0050*/  S2R R3, SR_TID.X ;  /* 0x0000000000037919 */ /* 0x000e620000002100 */
[----:B------:R-:W0:Y:S04]  /*0060*/  LDCU.64 UR6, c[0x0][0x358] ;  /* 0x00006b00ff0677ac */ /* 0x000e280008000a00 */
[----:B------:R-:W3:Y:S08]  /*0070*/  LDC.64 R10, c[0x0][0x3e0] ;  /* 0x0000f800ff0a7b82 */ /* 0x000ef00000000a00 */
[----:B------:R-:W4:Y:S08]  /*0080*/  LDC.64 R12, c[0x0][0x3f0] ;  /* 0x0000fc00ff0c7b82 */ /* 0x000f300000000a00 */
[----:B------:R-:W4:Y:S08]  /*0090*/  LDC.64 R14, c[0x0][0x3f8] ;  /* 0x0000fe00ff0e7b82 */ /* 0x000f300000000a00 */
[----:B------:R-:W4:Y:S01]  /*00a0*/  LDC R6, c[0x0][0x408] ;  /* 0x00010200ff067b82 */ /* 0x000f220000000800 */
[----:B-1----:R-:W-:-:S04]  /*00b0*/  IMAD R0, R0, UR4, R3 ;  /* 0x0000000400007c24 */ /* 0x002fc8000f8e0203 */
[----:B--2---:R-:W-:-:S04]  /*00c0*/  IMAD.WIDE R8, R0, 0x4, R8 ;  /* 0x0000000400087825 */ /* 0x004fc800078e0208 */
[C---:B---3--:R-:W-:Y:S01]  /*00d0*/  IMAD.WIDE R10, R0.reuse, 0x4, R10 ;  /* 0x00000004000a7825 */ /* 0x048fe200078e020a */
[----:B0-----:R0:W5:Y:S03]  /*00e0*/  LDG.E R2, desc[UR6][R8.64] ;  /* 0x0000000608027981 */ /* 0x001166000c1e1900 */
[C---:B----4-:R-:W-:Y:S01]  /*00f0*/  IMAD.WIDE R12, R0.reuse, 0x4, R12 ;  /* 0x00000004000c7825 */ /* 0x050fe200078e020c */
[----:B------:R0:W5:Y:S03]  /*0100*/  LDG.E R3, desc[UR6][R10.64] ;  /* 0x000000060a037981 */ /* 0x000166000c1e1900 */
[----:B------:R-:W-:Y:S01]  /*0110*/  IMAD.WIDE R14, R0, 0x4, R14 ;  /* 0x00000004000e7825 */ /* 0x000fe200078e020e */
[----:B------:R0:W5:Y:S04]  /*0120*/  LDG.E R4, desc[UR6][R12.64] ;  /* 0x000000060c047981 */ /* 0x000168000c1e1900 */
[----:B------:R0:W5:Y:S01]  /*0130*/  LDG.E R5, desc[UR6][R14.64] ;  /* 0x000000060e057981 */ /* 0x000162000c1e1900 */
[----:B------:R-:W-:-:S02]  /*0140*/  ISETP.GE.AND P0, PT, R6, 0x1, PT ;  /* 0x000000010600780c */ /* 0x000fc40003f06270 */
[----:B------:R-:W-:-:S11]  /*0150*/  IADD3 R7, PT, PT, R6, -0x1, RZ ;  /* 0xffffffff06077810 */ /* 0x000fd60007ffe0ff */
[----:B0-----:R-:W-:Y:S05]  /*0160*/  @!P0 BRA `(.L_x_26) ;  /* 0x0000000c001c8947 */ /* 0x001fea0003800000 */
[----:B------:R-:W-:Y:S01]  /*0170*/  ISETP.GE.U32.AND P1, PT, R7, 0xf, PT ;  /* 0x0000000f0700780c */ /* 0x000fe20003f26070 */
[----:B------:R-:W-:Y:S01]  /*0180*/  HFMA2 R9, -RZ, RZ, 0, 0 ;  /* 0x00000000ff097431 */ /* 0x000fe200000001ff */
[----:B------:R-:W-:Y:S02]  /*0190*/  LOP3.LUT R8, R6, 0xf, RZ, 0xc0, !PT ;  /* 0x0000000f06087812 */ /* 0x000fe400078ec0ff */
[----:B------:R-:W-:Y:S02]  /*01a0*/  IADD3 R10, PT, PT, R1, 0x50, RZ ;  /* 0x00000050010a7810 */ /* 0x000fe40007ffe0ff */
[----:B------:R-:W-:-:S07]  /*01b0*/  ISETP.NE.AND P2, PT, R8, RZ, PT ;  /* 0x000000ff0800720c */ /* 0x000fce0003f45270 */
[----:B------:R-:W-:Y:S06]  /*01c0*/  @!P1 BRA `(.L_x_27) ;  /* 0x0000000400609947 */ /* 0x000fec0003800000 */
[----:B------:R-:W-:Y:S02]  /*01d0*/  LOP3.LUT R9, R6, 0x7ffffff0, RZ, 0xc0, !PT ;  /* 0x7ffffff006097812 */ /* 0x000fe400078ec0ff */
[----:B------:R-:W-:-:S07]  /*01e0*/  MOV R11, RZ ;  /* 0x000000ff000b7202 */ /* 0x000fce0000000f00 */
.L_x_28:
[----:B-----5:R-:W-:-:S05]  /*01f0*/  IMAD R13, R11, R6, R2 ;  /* 0x000000060b0d7224 */ /* 0x020fca00078e0202 */
[----:B------:R-:W-:-:S04]  /*0200*/  LEA R13, R13, R10, 0x2 ;  /* 0x0000000a0d0d7211 */ /* 0x000fc800078e10ff */
[----:B0-----:R-:W-:Y:S01]  /*0210*/  LEA R19, R6, R13, 0x2 ;  /* 0x0000000d06137211 */ /* 0x001fe200078e10ff */
[----:B------:R-:W2:Y:S04]  /*0220*/  LDL R14, [R13] ;  /* 0x000000000d0e7983 */ /* 0x000ea80000100800 */
[----:B------:R-:W2:Y:S01]  /*0230*/  LDL R15, [R19] ;  /* 0x00000000130f7983 */ /* 0x000ea20000100800 */
[C---:B------:R-:W-:Y:S01]  /*0240*/  IMAD R17, R11.reuse, R6, R3 ;  /* 0x000000060b117224 */ /* 0x040fe200078e0203 */
[----:B------:R-:W-:-:S04]  /*0250*/  LEA R12, R11, R1, 0x2 ;  /* 0x000000010b0c7211 */ /* 0x000fc800078e10ff */
[----:B------:R-:W-:-:S04]  /*0260*/  LEA R21, R17, R10, 0x2 ;  /* 0x0000000a11157211 */ /* 0x000fc800078e10ff */
[C---:B------:R-:W-:Y:S01]  /*0270*/  LEA R23, R6.reuse, R21, 0x2 ;  /* 0x0000001506177211 */ /* 0x040fe200078e10ff */
[----:B------:R-:W3:Y:S04]  /*0280*/  LDL R16, [R21] ;  /* 0x0000000015107983 */ /* 0x000ee80000100800 */
[----:B--2---:R0:W-:Y:S04]  /*0290*/  STL.64 [R12], R14 ;  /* 0x0000000e0c007387 */ /* 0x0041e80000100a00 */
[----:B------:R-:W3:Y:S01]  /*02a0*/  LDL R17, [R23] ;  /* 0x0000000017117983 */ /* 0x000ee20000100800 */
[----:B------:R-:W-:-:S04]  /*02b0*/  LEA R25, R6, R19, 0x2 ;  /* 0x0000001306197211 */ /* 0x000fc800078e10ff */
[C---:B------:R-:W-:Y:S02]  /*02c0*/  LEA R27, R6.reuse, R25, 0x2 ;  /* 0x00000019061b7211 */ /* 0x040fe400078e10ff */
[C---:B------:R-:W-:Y:S01]  /*02d0*/  LEA R13, R6.reuse, R23, 0x2 ;  /* 0x00000017060d7211 */ /* 0x040fe200078e10ff */
[----:B---3--:R1:W-:Y:S04]  /*02e0*/  STL.64 [R12+0x28], R16 ;  /* 0x000028100c007387 */ /* 0x0083e80000100a00 */
[----:B------:R-:W2:Y:S04]  /*02f0*/  LDL R18, [R25] ;  /* 0x0000000019127983 */ /* 0x000ea80000100800 */
[----:B------:R-:W2:Y:S01]  /*0300*/  LDL R19, [R27] ;  /* 0x000000001b137983 */ /* 0x000ea20000100800 */
[----:B------:R-:W-:-:S03]  /*0310*/  LEA R29, R6, R13, 0x2 ;  /* 0x0000000d061d7211 */ /* 0x000fc600078e10ff */
[----:B------:R-:W3:Y:S01]  /*0320*/  LDL R20, [R13] ;  /* 0x000000000d147983 */ /* 0x000ee20000100800 */
[----:B------:R-:W-:-:S03]  /*0330*/  LEA R23, R6, R27, 0x2 ;  /* 0x0000001b06177211 */ /* 0x000fc600078e10ff */
[----:B--2---:R2:W-:Y:S04]  /*0340*/  STL.64 [R12+0x8], R18 ;  /* 0x000008120c007387 */ /* 0x0045e80000100a00 */
[----:B------:R-:W3:Y:S01]  /*0350*/  LDL R21, [R29] ;  /* 0x000000001d157983 */ /* 0x000ee20000100800 */
[C---:B------:R-:W-:Y:S02]  /*0360*/  LEA R22, R6.reuse, R23, 0x2 ;  /* 0x0000001706167211 */ /* 0x040fe400078e10ff */
[C---:B------:R-:W-:Y:S01]  /*0370*/  LEA R25, R6.reuse, R29, 0x2 ;  /* 0x0000001d06197211 */ /* 0x040fe200078e10ff */
[----:B---3--:R3:W-:Y:S04]  /*0380*/  STL.64 [R12+0x30], R20 ;  /* 0x000030140c007387 */ /* 0x0087e80000100a00 */
[----:B0-----:R-:W4:Y:S04]  /*0390*/  LDL R14, [R23] ;  /* 0x00000000170e7983 */ /* 0x001f280000100800 */
[----:B------:R-:W4:Y:S01]  /*03a0*/  LDL R15, [R22] ;  /* 0x00000000160f7983 */ /* 0x000f220000100800 */
[----:B------:R-:W-:-:S03]  /*03b0*/  LEA R27, R6, R25, 0x2 ;  /* 0x00000019061b7211 */ /* 0x000fc600078e10ff */
[----:B-1----:R-:W2:Y:S01]  /*03c0*/  LDL R16, [R25] ;  /* 0x0000000019107983 */ /* 0x002ea20000100800 */
[----:B------:R-:W-:-:S03]  /*03d0*/  LEA R13, R6, R22, 0x2 ;  /* 0x00000016060d7211 */ /* 0x000fc600078e10ff */
[----:B----4-:R0:W-:Y:S04]  /*03e0*/  STL.64 [R12+0x10], R14 ;  /* 0x0000100e0c007387 */ /* 0x0101e80000100a00 */
[----:B------:R-:W2:Y:S01]  /*03f0*/  LDL R17, [R27] ;  /* 0x000000001b117983 */ /* 0x000ea20000100800 */
[C---:B------:R-:W-:Y:S02]  /*0400*/  LEA R29, R6.reuse, R13, 0x2 ;  /* 0x0000000d061d7211 */ /* 0x040fe400078e10ff */
[C---:B------:R-:W-:Y:S01]  /*0410*/  LEA R23, R6.reuse, R27, 0x2 ;  /* 0x0000001b06177211 */ /* 0x040fe200078e10ff */
[----:B--2---:R1:W-:Y:S04]  /*0420*/  STL.64 [R12+0x38], R16 ;  /* 0x000038100c007387 */ /* 0x0043e80000100a00 */
[----:B------:R-:W2:Y:S04]  /*0430*/  LDL R18, [R13] ;  /* 0x000000000d127983 */ /* 0x000ea80000100800 */
[----:B------:R-:W2:Y:S01]  /*0440*/  LDL R19, [R29] ;  /* 0x000000001d137983 */ /* 0x000ea20000100800 */
[----:B------:R-:W-:-:S03]  /*0450*/  LEA R22, R6, R23, 0x2 ;  /* 0x0000001706167211 */ /* 0x000fc600078e10ff */
[----:B---3--:R-:W3:Y:S01]  /*0460*/  LDL R20, [R23] ;  /* 0x0000000017147983 */ /* 0x008ee20000100800 */
        /* <DEDUP_REMOVED lines=29> */
[----:B-1----:R-:W3:Y:S01]  /*0640*/  LDL R16, [R23] ;  /* 0x0000000017107983 */ /* 0x002ee20000100800 */
[----:B------:R-:W-:-:S03]  /*0650*/  LEA R25, R6, R29, 0x2 ;  /* 0x0000001d06197211 */ /* 0x000fc600078e10ff */
[----:B----4-:R0:W-:Y:S04]  /*0660*/  STL.64 [R12+0x30], R14 ;  /* 0x0000300e0c007387 */ /* 0x0101e80000100a00 */
[----:B------:R-:W3:Y:S01]  /*0670*/  LDL R17, [R22] ;  /* 0x0000000016117983 */ /* 0x000ee20000100800 */
[C---:B--2---:R-:W-:Y:S02]  /*0680*/  LEA R19, R6.reuse, R25, 0x2 ;  /* 0x0000001906137211 */ /* 0x044fe400078e10ff */
[C---:B------:R-:W-:Y:S01]  /*0690*/  LEA R13, R6.reuse, R22, 0x2 ;  /* 0x00000016060d7211 */ /* 0x040fe200078e10ff */
[----:B---3--:R0:W-:Y:S04]  /*06a0*/  STL.64 [R12+0x58], R16 ;  /* 0x000058100c007387 */ /* 0x0081e80000100a00 */
[----:B------:R-:W2:Y:S04]  /*06b0*/  LDL R18, [R25] ;  /* 0x0000000019127983 */ /* 0x000ea80000100800 */
[----:B------:R-:W2:Y:S01]  /*06c0*/  LDL R19, [R19] ;  /* 0x0000000013137983 */ /* 0x000ea20000100800 */
[----:B------:R-:W-:-:S03]  /*06d0*/  LEA R21, R6, R13, 0x2 ;  /* 0x0000000d06157211 */ /* 0x000fc600078e10ff */
[----:B------:R-:W3:Y:S04]  /*06e0*/  LDL R20, [R13] ;  /* 0x000000000d147983 */ /* 0x000ee80000100800 */
[----:B--2---:R0:W-:Y:S04]  /*06f0*/  STL.64 [R12+0x38], R18 ;  /* 0x000038120c007387 */ /* 0x0041e80000100a00 */
[----:B------:R-:W3:Y:S01]  /*0700*/  LDL R21, [R21] ;  /* 0x0000000015157983 */ /* 0x000ee20000100800 */
[----:B------:R-:W-:-:S04]  /*0710*/  IADD3 R11, PT, PT, R11, 0x10, RZ ;  /* 0x000000100b0b7810 */ /* 0x000fc80007ffe0ff */
[----:B------:R-:W-:Y:S01]  /*0720*/  ISETP.NE.AND P1, PT, R11, R9, PT ;  /* 0x000000090b00720c */ /* 0x000fe20003f25270 */
[----:B---3--:R0:W-:-:S12]  /*0730*/  STL.64 [R12+0x60], R20 ;  /* 0x000060140c007387 */ /* 0x0081d80000100a00 */
[----:B------:R-:W-:Y:S05]  /*0740*/  @P1 BRA `(.L_x_28) ;  /* 0xfffffff800a81947 */ /* 0x000fea000383ffff */
.L_x_27:
[----:B------:R-:W-:Y:S05]  /*0750*/  @!P2 BRA `(.L_x_26) ;  /* 0x0000000400a0a947 */ /* 0x000fea0003800000 */
[----:B------:R-:W-:Y:S02]  /*0760*/  ISETP.GE.U32.AND P1, PT, R8, 0x8, PT ;  /* 0x000000080800780c */ /* 0x000fe40003f26070 */
[----:B0-----:R-:W-:-:S04]  /*0770*/  LOP3.LUT R12, R6, 0x7, RZ, 0xc0, !PT ;  /* 0x00000007060c7812 */ /* 0x001fc800078ec0ff */
[----:B------:R-:W-:-:S07]  /*0780*/  ISETP.NE.AND P2, PT, R12, RZ, PT ;  /* 0x000000ff0c00720c */ /* 0x000fce0003f45270 */
[----:B------:R-:W-:Y:S06]  /*0790*/  @!P1 BRA `(.L_x_29) ;  /* 0x0000000000d09947 */ /* 0x000fec0003800000 */
[----:B-----5:R-:W-:-:S05]  /*07a0*/  IMAD R11, R9, R6, R2 ;  /* 0x00000006090b7224 */ /* 0x020fca00078e0202 */
[----:B------:R-:W-:-:S05]  /*07b0*/  LEA R11, R11, R10, 0x2 ;  /* 0x0000000a0b0b7211 */ /* 0x000fca00078e10ff */
[----:B------:R-:W2:Y:S01]  /*07c0*/  LDL R13, [R11] ;  /* 0x000000000b0d7983 */ /* 0x000ea20000100800 */
[C---:B------:R-:W-:Y:S01]  /*07d0*/  IMAD R15, R9.reuse, R6, R3 ;  /* 0x00000006090f7224 */ /* 0x040fe200078e0203 */
[----:B------:R-:W-:-:S04]  /*07e0*/  LEA R8, R9, R1, 0x2 ;  /* 0x0000000109087211 */ /* 0x000fc800078e10ff */
[----:B------:R-:W-:Y:S01]  /*07f0*/  LEA R15, R15, R10, 0x2 ;  /* 0x0000000a0f0f7211 */ /* 0x000fe200078e10ff */
[----:B--2---:R0:W-:Y:S04]  /*0800*/  STL [R8], R13 ;  /* 0x0000000d08007387 */ /* 0x0041e80000100800 */
[----:B------:R-:W2:Y:S01]  /*0810*/  LDL R17, [R15] ;  /* 0x000000000f117983 */ /* 0x000ea20000100800 */
[C---:B------:R-:W-:Y:S02]  /*0820*/  LEA R19, R6.reuse, R11, 0x2 ;  /* 0x0000000b06137211 */ /* 0x040fe400078e10ff */
[C---:B------:R-:W-:Y:S01]  /*0830*/  LEA R23, R6.reuse, R15, 0x2 ;  /* 0x0000000f06177211 */ /* 0x040fe200078e10ff */
[----:B--2---:R1:W-:Y:S04]  /*0840*/  STL [R8+0x28], R17 ;  /* 0x0000281108007387 */ /* 0x0043e80000100800 */
[----:B------:R-:W2:Y:S01]  /*0850*/  LDL R21, [R19] ;  /* 0x0000000013157983 */ /* 0x000ea20000100800 */
[----:B------:R-:W-:-:S03]  /*0860*/  LEA R25, R6, R19, 0x2 ;  /* 0x0000001306197211 */ /* 0x000fc600078e10ff */
[----:B--2---:R2:W-:Y:S04]  /*0870*/  STL [R8+0x4], R21 ;  /* 0x0000041508007387 */ /* 0x0045e80000100800 */
[----:B------:R-:W3:Y:S01]  /*0880*/  LDL R11, [R23] ;  /* 0x00000000170b7983 */ /* 0x000ee20000100800 */
[----:B0-----:R-:W-:-:S03]  /*0890*/  LEA R13, R6, R23, 0x2 ;  /* 0x00000017060d7211 */ /* 0x001fc600078e10ff */
[----:B---3--:R0:W-:Y:S04]  /*08a0*/  STL [R8+0x2c], R11 ;  /* 0x00002c0b08007387 */ /* 0x0081e80000100800 */
[----:B------:R-:W3:Y:S01]  /*08b0*/  LDL R27, [R25] ;  /* 0x00000000191b7983 */ /* 0x000ee20000100800 */
[----:B-1----:R-:W-:-:S03]  /*08c0*/  LEA R17, R6, R25, 0x2 ;  /* 0x0000001906117211 */ /* 0x002fc600078e10ff */
[----:B---3--:R1:W-:Y:S04]  /*08d0*/  STL [R8+0x8], R27 ;  /* 0x0000081b08007387 */ /* 0x0083e80000100800 */
[----:B------:R-:W3:Y:S01]  /*08e0*/  LDL R15, [R13] ;  /* 0x000000000d0f7983 */ /* 0x000ee20000100800 */
[----:B--2---:R-:W-:-:S03]  /*08f0*/  LEA R21, R6, R13, 0x2 ;  /* 0x0000000d06157211 */ /* 0x004fc600078e10ff */
[----:B---3--:R2:W-:Y:S04]  /*0900*/  STL [R8+0x30], R15 ;  /* 0x0000300f08007387 */ /* 0x0085e80000100800 */
        /* <DEDUP_REMOVED lines=18> */
[----:B------:R-:W2:Y:S01]  /*0a30*/  LDL R11, [R23] ;  /* 0x00000000170b7983 */ /* 0x000ea20000100800 */
[----:B0-----:R-:W-:-:S03]  /*0a40*/  LEA R13, R6, R23, 0x2 ;  /* 0x00000017060d7211 */ /* 0x001fc600078e10ff */
[----:B--2---:R1:W-:Y:S04]  /*0a50*/  STL [R8+0x18], R11 ;  /* 0x0000180b08007387 */ /* 0x0043e80000100800 */
[----:B------:R-:W2:Y:S01]  /*0a60*/  LDL R27, [R25] ;  /* 0x00000000191b7983 */ /* 0x000ea20000100800 */
[----:B------:R-:W-:-:S03]  /*0a70*/  LEA R14, R6, R25, 0x2 ;  /* 0x00000019060e7211 */ /* 0x000fc600078e10ff */
[----:B--2---:R1:W-:Y:S04]  /*0a80*/  STL [R8+0x40], R27 ;  /* 0x0000401b08007387 */ /* 0x0043e80000100800 */
[----:B------:R-:W2:Y:S04]  /*0a90*/  LDL R13, [R13] ;  /* 0x000000000d0d7983 */ /* 0x000ea80000100800 */
[----:B--2---:R1:W-:Y:S04]  /*0aa0*/  STL [R8+0x1c], R13 ;  /* 0x00001c0d08007387 */ /* 0x0043e80000100800 */
[----:B------:R-:W2:Y:S01]  /*0ab0*/  LDL R15, [R14] ;  /* 0x000000000e0f7983 */ /* 0x000ea20000100800 */
[----:B------:R-:W-:-:S03]  /*0ac0*/  IADD3 R9, PT, PT, R9, 0x8, RZ ;  /* 0x0000000809097810 */ /* 0x000fc60007ffe0ff */
[----:B--2---:R1:W-:Y:S04]  /*0ad0*/  STL [R8+0x44], R15 ;  /* 0x0000440f08007387 */ /* 0x0043e80000100800 */
.L_x_29:
[----:B------:R-:W-:Y:S05]  /*0ae0*/  @!P2 BRA `(.L_x_26) ;  /* 0x0000000000bca947 */ /* 0x000fea0003800000 */
[----:B------:R-:W-:Y:S02]  /*0af0*/  ISETP.GE.U32.AND P1, PT, R12, 0x4, PT ;  /* 0x000000040c00780c */ /* 0x000fe40003f26070 */
[----:B-1----:R-:W-:-:S04]  /*0b00*/  LOP3.LUT R15, R6, 0x3, RZ, 0xc0, !PT ;  /* 0x00000003060f7812 */ /* 0x002fc800078ec0ff */
        /* <DEDUP_REMOVED lines=8> */
[----:B--2---:R-:W-:Y:S04]  /*0b90*/  STL [R17], R8 ;  /* 0x0000000811007387 */ /* 0x004fe80000100800 */
[----:B------:R-:W2:Y:S01]  /*0ba0*/  LDL R11, [R19] ;  /* 0x00000000130b7983 */ /* 0x000ea20000100800 */
[C---:B------:R-:W-:Y:S02]  /*0bb0*/  LEA R21, R6.reuse, R13, 0x2 ;  /* 0x0000000d06157211 */ /* 0x040fe400078e10ff */
[C---:B------:R-:W-:Y:S01]  /*0bc0*/  LEA R23, R6.reuse, R19, 0x2 ;  /* 0x0000001306177211 */ /* 0x040fe200078e10ff */
[----:B--2---:R0:W-:Y:S04]  /*0bd0*/  STL [R17+0x28], R11 ;  /* 0x0000280b11007387 */ /* 0x0041e80000100800 */
[----:B------:R-:W2:Y:S01]  /*0be0*/  LDL R12, [R21] ;  /* 0x00000000150c7983 */ /* 0x000ea20000100800 */
[----:B------:R-:W-:-:S03]  /*0bf0*/  LEA R25, R6, R21, 0x2 ;  /* 0x0000001506197211 */ /* 0x000fc600078e10ff */
        /* <DEDUP_REMOVED lines=10> */
[----:B------:R-:W3:Y:S04]  /*0ca0*/  LDL R11, [R11] ;  /* 0x000000000b0b7983 */ /* 0x000ee80000100800 */
[----:B---3--:R2:W-:Y:S04]  /*0cb0*/  STL [R17+0xc], R11 ;  /* 0x00000c0b11007387 */ /* 0x0085e80000100800 */
[----:B------:R-:W3:Y:S01]  /*0cc0*/  LDL R12, [R12] ;  /* 0x000000000c0c7983 */ /* 0x000ee20000100800 */
[----:B------:R-:W-:-:S03]  /*0cd0*/  IADD3 R9, PT, PT, R9, 0x4, RZ ;  /* 0x0000000409097810 */ /* 0x000fc60007ffe0ff */
[----:B---3--:R2:W-:Y:S04]  /*0ce0*/  STL [R17+0x34], R12 ;  /* 0x0000340c11007387 */ /* 0x0085e80000100800 */
.L_x_30:
[----:B------:R-:W-:Y:S05]  /*0cf0*/  @!P2 BRA `(.L_x_26) ;  /* 0x000000000038a947 */ /* 0x000fea0003800000 */
[----:B------:R-:W-:-:S05]  /*0d00*/  UMOV UR4, URZ ;  /* 0x000000ff00047c82 */ /* 0x000fca0008000000 */
.L_x_31:
[----:B--23-5:R-:W-:-:S05]  /*0d10*/  IMAD R11, R9, R6, R2 ;  /* 0x00000006090b7224 */ /* 0x02cfca00078e0202 */
[----:B------:R-:W-:-:S06]  /*0d20*/  LEA R11, R11, R10, 0x2 ;  /* 0x0000000a0b0b7211 */ /* 0x000fcc00078e10ff */
[----:B------:R-:W2:Y:S01]  /*0d30*/  LDL R11, [R11] ;  /* 0x000000000b0b7983 */ /* 0x000ea20000100800 */
[C---:B------:R-:W-:Y:S01]  /*0d40*/  IMAD R13, R9.reuse, R6, R3 ;  /* 0x00000006090d7224 */ /* 0x040fe200078e0203 */
[----:B------:R-:W-:-:S04]  /*0d50*/  LEA R8, R9, R1, 0x2 ;  /* 0x0000000109087211 */ /* 0x000fc800078e10ff */
[----:B------:R-:W-:Y:S01]  /*0d60*/  LEA R13, R13, R10, 0x2 ;  /* 0x0000000a0d0d7211 */ /* 0x000fe200078e10ff */
[----:B--2---:R3:W-:Y:S05]  /*0d70*/  STL [R8], R11 ;  /* 0x0000000b08007387 */ /* 0x0047ea0000100800 */
[----:B------:R-:W2:Y:S01]  /*0d80*/  LDL R13, [R13] ;  /* 0x000000000d0d7983 */ /* 0x000ea20000100800 */
[----:B------:R-:W-:Y:S01]  /*0d90*/  UIADD3 UR4, UPT, UPT, UR4, 0x1, URZ ;  /* 0x0000000104047890 */ /* 0x000fe2000fffe0ff */
[----:B------:R-:W-:-:S05]  /*0da0*/  IADD3 R9, PT, PT, R9, 0x1, RZ ;  /* 0x0000000109097810 */ /* 0x000fca0007ffe0ff */
[----:B------:R-:W-:Y:S01]  /*0db0*/  ISETP.NE.AND P1, PT, R15, UR4, PT ;  /* 0x000000040f007c0c */ /* 0x000fe2000bf25270 */
[----:B--2---:R3:W-:-:S12]  /*0dc0*/  STL [R8+0x28], R13 ;  /* 0x0000280d08007387 */ /* 0x0047d80000100800 */
[----:B------:R-:W-:Y:S05]  /*0dd0*/  @P1 BRA `(.L_x_31) ;  /* 0xfffffffc00cc1947 */ /* 0x000fea000383ffff */
.L_x_26:
[----:B-123--:R-:W1:Y:S02]  /*0de0*/  LDC.64 R8, c[0x0][0x3e8] ;  /* 0x0000fa00ff087b82 */ /* 0x00ee640000000a00 */
[----:B-1----:R-:W-:-:S06]  /*0df0*/  IMAD.WIDE R8, R0, 0x4, R8 ;  /* 0x0000000400087825 */ /* 0x002fcc00078e0208 */
[----:B------:R-:W2:Y:S02]  /*0e00*/  LDG.E R8, desc[UR6][R8.64] ;  /* 0x0000000608087981 */ /* 0x000ea4000c1e1900 */
[----:B--2---:R-:W-:-:S13]  /*0e10*/  ISETP.NE.AND P1, PT, R8, 0x1, PT ;  /* 0x000000010800780c */ /* 0x004fda0003f25270 */
[----:B------:R-:W-:Y:S05]  /*0e20*/  @!P1 BRA `(.L_x_32) ;  /* 0x000000b000609947 */ /* 0x000fea0003800000 */
[----:B------:R-:W-:-:S13]  /*0e30*/  ISETP.NE.AND P1, PT, R8, 0x2, PT ;  /* 0x000000020800780c */ /* 0x000fda0003f25270 */
[----:B------:R-:W-:Y:S05]  /*0e40*/  @!P1 BRA `(.L_x_33) ;  /* 0x0000005800309947 */ /* 0x000fea0003800000 */
[----:B------:R-:W-:-:S13]  /*0e50*/  ISETP.NE.AND P1, PT, R8, 0x3, PT ;  /* 0x000000030800780c */ /* 0x000fda0003f25270 */
[----:B------:R-:W-:Y:S05]  /*0e60*/  @P1 EXIT ;  /* 0x000000000000194d */ /* 0x000fea0003800000 */
[----:B------:R-:W-:Y:S05]  /*0e70*/  @!P0 EXIT ;  /* 0x000000000000894d */ /* 0x000fea0003800000 */
[----:B------:R-:W-:Y:S01]  /*0e80*/  HFMA2 R8, -RZ, RZ, 0, 0 ;  /* 0x00000000ff087431 */ /* 0x000fe200000001ff */
[C---:B------:R-:W-:Y:S02]  /*0e90*/  LOP3.LUT R0, R6.reuse, 0x7ffffffc, RZ, 0xc0, !PT ;  /* 0x7ffffffc06007812 */ /* 0x040fe400078ec0ff */
[----:B------:R-:W-:-:S07]  /*0ea0*/  LOP3.LUT R6, R6, 0x3, RZ, 0xc0, !PT ;  /* 0x0000000306067812 */ /* 0x000fce00078ec0ff */
.L_x_71:
[----:B01----:R-:W0:Y:S01]  /*0eb0*/  LDC.64 R12, c[0x0][0x3b0] ;  /* 0x0000ec00ff0c7b82 */ /* 0x003e220000000a00 */
[----:B------:R-:W-:-:S05]  /*0ec0*/  LEA R11, R8, R1, 0x2 ;  /* 0x00000001080b7211 */ /* 0x000fca00078e10ff */
[----:B------:R-:W2:Y:S02]  /*0ed0*/  LDL R9, [R11] ;  /* 0x000000000b097983 */ /* 0x000ea40000100800 */
[----:B------:R-:W1:Y:S02]  /*0ee0*/  LDC.64 R14, c[0x0][0x3b8] ;  /* 0x0000ee00ff0e7b82 */ /* 0x000e640000000a00 */
[----:B------:R-:W3:Y:S01]  /*0ef0*/  LDL R17, [R11+0x28] ;  /* 0x000028000b117983 */ /* 0x000ee20000100800 */
[----:B0-----:R-:W-:-:S06]  /*0f00*/  IMAD.WIDE.U32 R12, R8, 0x4, R12 ;  /* 0x00000004080c7825 */ /* 0x001fcc00078e000c */
[----:B------:R-:W4:Y:S01]  /*0f10*/  LDG.E R12, desc[UR6][R12.64] ;  /* 0x000000060c0c7981 */ /* 0x000f22000c1e1900 */
[----:B-1----:R-:W-:-:S06]  /*0f20*/  IMAD.WIDE.U32 R14, R8, 0x4, R14 ;  /* 0x00000004080e7825 */ /* 0x002fcc00078e000e */
[----:B------:R-:W4:Y:S01]  /*0f30*/  LDG.E R15, desc[UR6][R14.64] ;  /* 0x000000060e0f7981 */ /* 0x000f22000c1e1900 */
[----:B------:R-:W-:Y:S01]  /*0f40*/  ISETP.GE.U32.AND P0, PT, R7, 0x3, PT ;  /* 0x000000030700780c */ /* 0x000fe20003f06070 */
[----:B----4-:R-:W-:-:S04]  /*0f50*/  FADD R10, R12, R15 ;  /* 0x0000000f0c0a7221 */ /* 0x010fc80000000000 */
[----:B--2---:R-:W-:Y:S01]  /*0f60*/  FMUL R9, R9, R10 ;  /* 0x0000000a09097220 */ /* 0x004fe20000400000 */
[----:B---3--:R-:W-:Y:S01]  /*0f70*/  FMUL R10, R10, R17 ;  /* 0x000000110a0a7220 */ /* 0x008fe20000400000 */
[----:B------:R-:W-:-:S06]  /*0f80*/  CS2R R16, SRZ ;  /* 0x0000000000107805 */ /* 0x000fcc000001ff00 */
[----:B-----5:R-:W-:Y:S05]  /*0f90*/  @!P0 BRA `(.L_x_34) ;  /* 0x00000004003c8947 */ /* 0x020fea0003800000 */
[----:B------:R-:W-:Y:S01]  /*0fa0*/  ISETP.GT.AND P0, PT, R0, RZ, PT ;  /* 0x000000ff0000720c */ /* 0x000fe20003f04270 */
[----:B------:R-:W-:Y:S01]  /*0fb0*/  UMOV UR4, URZ ;  /* 0x000000ff00047c82 */ /* 0x000fe20008000000 */
[----:B------:R-:W-:-:S11]  /*0fc0*/  MOV R17, RZ ;  /* 0x000000ff00117202 */ /* 0x000fd60000000f00 */
[----:B------:R-:W-:Y:S05]  /*0fd0*/  @!P0 BRA `(.L_x_35) ;  /* 0x0000000400008947 */ /* 0x000fea0003800000 */
[----:B------:R-:W-:Y:S02]  /*0fe0*/  IADD3 R11, PT, PT, R0, -UR4, RZ ;  /* 0x80000004000b7c10 */ /* 0x000fe4000fffe0ff */
[----:B------:R-:W-:Y:S02]  /*0ff0*/  PLOP3.LUT P0, PT, PT, PT, PT, 0x80, 0x8 ;  /* 0x000000000008781c */ /* 0x000fe40003f0f070 */
[----:B------:R-:W-:-:S13]  /*1000*/  ISETP.GT.AND P1, PT, R11, 0xc, PT ;  /* 0x0000000c0b00780c */ /* 0x000fda0003f24270 */
[----:B------:R-:W-:Y:S05]  /*1010*/  @!P1 BRA `(.L_x_36) ;  /* 0x0000000000949947 */ /* 0x000fea0003800000 */
[----:B------:R-:W-:Y:S02]  /*1020*/  PLOP3.LUT P0, PT, PT, PT, PT, 0x8, 0x80 ;  /* 0x000000000080781c */ /* 0x000fe40003f0e170 */
[----:B------:R-:W-:-:S11]  /*1030*/  IADD3 R11, PT, PT, R0, -0xc, RZ ;  /* 0xfffffff4000b7810 */ /* 0x000fd60007ffe0ff */
.L_x_37:
[C---:B------:R-:W-:Y:S01]  /*1040*/  FADD R16, R9.reuse, R16 ;  /* 0x0000001009107221 */ /* 0x040fe20000000000 */
[C---:B------:R-:W-:Y:S01]  /*1050*/  FADD R17, R10.reuse, R17 ;  /* 0x000000110a117221 */ /* 0x040fe20000000000 */
[----:B------:R-:W-:Y:S02]  /*1060*/  UIADD3 UR4, UPT, UPT, UR4, 0x10, URZ ;  /* 0x0000001004047890 */ /* 0x000fe4000fffe0ff */
[----:B------:R-:W-:Y:S01]  /*1070*/  FADD R16, R9, R16 ;  /* 0x0000001009107221 */ /* 0x000fe20000000000 */
[----:B------:R-:W-:-:S03]  /*1080*/  FADD R17, R10, R17 ;  /* 0x000000110a117221 */ /* 0x000fc60000000000 */
[----:B------:R-:W-:Y:S01]  /*1090*/  FADD R16, R9, R16 ;  /* 0x0000001009107221 */ /* 0x000fe20000000000 */
[C---:B------:R-:W-:Y:S01]  /*10a0*/  FADD R17, R10.reuse, R17 ;  /* 0x000000110a117221 */ /* 0x040fe20000000000 */
[----:B------:R-:W-:Y:S02]  /*10b0*/  ISETP.LE.AND P1, PT, R11, UR4, PT ;  /* 0x000000040b007c0c */ /* 0x000fe4000bf23270 */
[----:B------:R-:W-:Y:S01]  /*10c0*/  FADD R16, R9, R16 ;  /* 0x0000001009107221 */ /* 0x000fe20000000000 */
[----:B------:R-:W-:-:S03]  /*10d0*/  FADD R17, R10, R17 ;  /* 0x000000110a117221 */ /* 0x000fc60000000000 */
        /* <DEDUP_REMOVED lines=23> */
[----:B------:R-:W-:Y:S01]  /*1250*/  FADD R17, R10, R17 ;  /* 0x000000110a117221 */ /* 0x000fe20000000000 */
[----:B------:R-:W-:Y:S06]  /*1260*/  @!P1 BRA `(.L_x_37) ;  /* 0xfffffffc00749947 */ /* 0x000fec000383ffff */
.L_x_36:
[----:B------:R-:W-:-:S04]  /*1270*/  IADD3 R11, PT, PT, R0, -UR4, RZ ;  /* 0x80000004000b7c10 */ /* 0x000fc8000fffe0ff */
[----:B------:R-:W-:-:S13]  /*1280*/  ISETP.GT.AND P1, PT, R11, 0x4, PT ;  /* 0x000000040b00780c */ /* 0x000fda0003f24270 */
[----:B------:R-:W-:Y:S05]  /*1290*/  @!P1 BRA `(.L_x_38) ;  /* 0x0000000000489947 */ /* 0x000fea0003800000 */
[C---:B------:R-:W-:Y:S01]  /*12a0*/  FADD R16, R9.reuse, R16 ;  /* 0x0000001009107221 */ /* 0x040fe20000000000 */
[C---:B------:R-:W-:Y:S01]  /*12b0*/  FADD R17, R10.reuse, R17 ;  /* 0x000000110a117221 */ /* 0x040fe20000000000 */
[----:B------:R-:W-:Y:S01]  /*12c0*/  PLOP3.LUT P0, PT, PT, PT, PT, 0x8, 0x80 ;  /* 0x000000000080781c */ /* 0x000fe20003f0e170 */
[----:B------:R-:W-:Y:S01]  /*12d0*/  UIADD3 UR4, UPT, UPT, UR4, 0x8, URZ ;  /* 0x0000000804047890 */ /* 0x000fe2000fffe0ff */
        /* <DEDUP_REMOVED lines=13> */
[----:B------:R-:W-:-:S07]  /*13b0*/  FADD R17, R10, R17 ;  /* 0x000000110a117221 */ /* 0x000fce0000000000 */
.L_x_38:
[----:B------:R-:W-:-:S13]  /*13c0*/  ISETP.NE.OR P0, PT, R0, UR4, P0 ;  /* 0x0000000400007c0c */ /* 0x000fda0008705670 */
[----:B------:R-:W-:Y:S05]  /*13d0*/  @!P0 BRA `(.L_x_34) ;  /* 0x00000000002c8947 */ /* 0x000fea0003800000 */
.L_x_35:
[----:B------:R-:W-:Y:S01]  /*13e0*/  UIADD3 UR4, UPT, UPT, UR4, 0x4, URZ ;  /* 0x0000000404047890 */ /* 0x000fe2000fffe0ff */
[----:B------:R-:W-:Y:S01]  /*13f0*/  FADD R16, R9, R16 ;  /* 0x0000001009107221 */ /* 0x000fe20000000000 */
[----:B------:R-:W-:-:S03]  /*1400*/  FADD R17, R10, R17 ;  /* 0x000000110a117221 */ /* 0x000fc60000000000 */
[C---:B------:R-:W-:Y:S01]  /*1410*/  FADD R16, R9.reuse, R16 ;  /* 0x0000001009107221 */ /* 0x040fe20000000000 */
[----:B------:R-:W-:Y:S01]  /*1420*/  ISETP.NE.AND P0, PT, R0, UR4, PT ;  /* 0x0000000400007c0c */ /* 0x000fe2000bf05270 */
[C---:B------:R-:W-:Y:S02]  /*1430*/  FADD R17, R10.reuse, R17 ;  /* 0x000000110a117221 */ /* 0x040fe40000000000 */
[C---:B------:R-:W-:Y:S02]  /*1440*/  FADD R16, R9.reuse, R16 ;  /* 0x0000001009107221 */ /* 0x040fe40000000000 */
[C---:B------:R-:W-:Y:S02]  /*1450*/  FADD R17, R10.reuse, R17 ;  /* 0x000000110a117221 */ /* 0x040fe40000000000 */
[----:B------:R-:W-:Y:S02]  /*1460*/  FADD R16, R9, R16 ;  /* 0x0000001009107221 */ /* 0x000fe40000000000 */
[----:B------:R-:W-:-:S04]  /*1470*/  FADD R17, R10, R17 ;  /* 0x000000110a117221 */ /* 0x000fc80000000000 */
[----:B------:R-:W-:Y:S05]  /*1480*/  @P0 BRA `(.L_x_35) ;  /* 0xfffffffc00d40947 */ /* 0x000fea000383ffff */
.L_x_34:
[----:B------:R-:W-:Y:S01]  /*1490*/  ISETP.NE.AND P0, PT, R6, RZ, PT ;  /* 0x000000ff0600720c */ /* 0x000fe20003f05270 */
[----:B------:R-:W0:-:S12]  /*14a0*/  LDCU UR4, c[0x0][0x408] ;  /* 0x00008100ff0477ac */ /* 0x000e180008000800 */
[----:B------:R-:W-:Y:S05]  /*14b0*/  @!P0 BRA `(.L_x_39) ;  /* 0x0000000000248947 */ /* 0x000fea0003800000 */
[----:B------:R-:W-:Y:S01]  /*14c0*/  ISETP.NE.AND P0, PT, R6, 0x1, PT ;  /* 0x000000010600780c */ /* 0x000fe20003f05270 */
[----:B------:R-:W-:Y:S01]  /*14d0*/  FADD R16, R9, R16 ;  /* 0x0000001009107221 */ /* 0x000fe20000000000 */
[----:B------:R-:W-:-:S11]  /*14e0*/  FADD R17, R10, R17 ;  /* 0x000000110a117221 */ /* 0x000fd60000000000 */
[----:B------:R-:W-:Y:S05]  /*14f0*/  @!P0 BRA `(.L_x_39) ;  /* 0x0000000000148947 */ /* 0x000fea0003800000 */
[----:B------:R-:W-:Y:S01]  /*1500*/  ISETP.NE.AND P0, PT, R6, 0x2, PT ;  /* 0x000000020600780c */ /* 0x000fe20003f05270 */
[----:B------:R-:W-:Y:S01]  /*1510*/  FADD R16, R9, R16 ;  /* 0x0000001009107221 */ /* 0x000fe20000000000 */
[----:B------:R-:W-:-:S11]  /*1520*/  FADD R17, R10, R17 ;  /* 0x000000110a117221 */ /* 0x000fd60000000000 */
[----:B------:R-:W-:Y:S01]  /*1530*/  @P0 FADD R16, R9, R16 ;  /* 0x0000001009100221 */ /* 0x000fe20000000000 */
[----:B------:R-:W-:-:S07]  /*1540*/  @P0 FADD R17, R10, R17 ;  /* 0x000000110a110221 */ /* 0x000fce0000000000 */
.L_x_39:
[----:B------:R-:W-:Y:S01]  /*1550*/  FADD R16, R16, R17 ;  /* 0x0000001110107221 */ /* 0x000fe20000000000 */
[----:B------:R-:W-:Y:S01]  /*1560*/  HFMA2 R9, -RZ, RZ, 0, 0 ;  /* 0x00000000ff097431 */ /* 0x000fe200000001ff */
[----:B------:R-:W-:Y:S02]  /*1570*/  MOV R10, RZ ;  /* 0x000000ff000a7202 */ /* 0x000fe40000000f00 */
[----:B------:R-:W-:-:S04]  /*1580*/  FMUL R16, R16, 0.5 ;  /* 0x3f00000010107820 */ /* 0x000fc80000400000 */
[-C--:B-----5:R-:W-:Y:S01]  /*1590*/  FMUL R11, R4, R16.reuse ;  /* 0x00000010040b7220 */ /* 0x0a0fe20000400000 */
[----:B------:R-:W-:-:S07]  /*15a0*/  FMUL R18, R5, R16 ;  /* 0x0000001005127220 */ /* 0x000fce0000400000 */
.L_x_70:
[----:B------:R-:W1:Y:S08]  /*15b0*/  LDC.64 R14, c[0x0][0x3d0] ;  /* 0x0000f400ff0e7b82 */ /* 0x000e700000000a00 */
[----:B--2-4-:R-:W2:Y:S01]  /*15c0*/  LDC.64 R12, c[0x0][0x3c8] ;  /* 0x0000f200ff0c7b82 */ /* 0x014ea20000000a00 */
[----:B-1----:R-:W-:-:S06]  /*15d0*/  IMAD.WIDE.U32 R14, R9, 0x4, R14 ;  /* 0x00000004090e7825 */ /* 0x002fcc00078e000e */
[----:B------:R-:W3:Y:S01]  /*15e0*/  LDG.E R14, desc[UR6][R14.64] ;  /* 0x000000060e0e7981 */ /* 0x000ee2000c1e1900 */
[----:B--2---:R-:W-:-:S05]  /*15f0*/  IMAD.WIDE.U32 R12, R9, 0x4, R12 ;  /* 0x00000004090c7825 */ /* 0x004fca00078e000c */
[----:B-----5:R1:W5:Y:S01]  /*1600*/  LDG.E R19, desc[UR6][R12.64] ;  /* 0x000000060c137981 */ /* 0x020362000c1e1900 */
[----:B------:R-:W-:Y:S02]  /*1610*/  ISETP.GT.AND P0, PT, R8, 0x4, PT ;  /* 0x000000040800780c */ /* 0x000fe40003f04270 */
[----:B------:R-:W-:-:S04]  /*1620*/  IADD3 R9, PT, PT, R9, 0x1, RZ ;  /* 0x0000000109097810 */ /* 0x000fc80007ffe0ff */
[----:B0-----:R-:W-:Y:S01]  /*1630*/  ISETP.NE.AND P1, PT, R9, UR4, PT ;  /* 0x0000000409007c0c */ /* 0x001fe2000bf25270 */
[----:B---3--:R-:W-:-:S06]  /*1640*/  FFMA R21, R18, R14, R11 ;  /* 0x0000000e12157223 */ /* 0x008fcc000000000b */
[----:B-1----:R-:W-:Y:S06]  /*1650*/  @P0 BRA `(.L_x_40) ;  /* 0x0000001000540947 */ /* 0x002fec0003800000 */
[----:B------:R-:W-:-:S13]  /*1660*/  ISETP.GT.AND P0, PT, R8, 0x1, PT ;  /* 0x000000010800780c */ /* 0x000fda0003f04270 */
[----:B------:R-:W-:Y:S05]  /*1670*/  @P0 BRA `(.L_x_41) ;  /* 0x00000000001c0947 */ /* 0x000fea0003800000 */
[----:B------:R-:W-:Y:S01]  /*1680*/  ISETP.NE.AND P0, PT, R8, RZ, PT ;  /* 0x000000ff0800720c */ /* 0x000fe20003f05270 */
[----:B------:R-:W-:-:S12]  /*1690*/  HFMA2 R12, -RZ, RZ, 1.875, 0 ;  /* 0x3f800000ff0c7431 */ /* 0x000fd800000001ff */
[----:B------:R-:W-:Y:S05]  /*16a0*/  @!P0 BRA `(.L_x_42) ;  /* 0x0000004c00d48947 */ /* 0x000fea0003800000 */
[----:B------:R-:W-:Y:S02]  /*16b0*/  ISETP.NE.AND P0, PT, R8, 0x1, PT ;  /* 0x000000010800780c */ /* 0x000fe40003f05270 */
[----:B-----5:R-:W-:-:S11]  /*16c0*/  MOV R12, R19 ;  /* 0x00000013000c7202 */ /* 0x020fd60000000f00 */
[----:B------:R-:W-:Y:S05]  /*16d0*/  @!P0 BRA `(.L_x_42) ;  /* 0x0000004c00c88947 */ /* 0x000fea0003800000 */
[----:B------:R-:W-:Y:S05]  /*16e0*/  BRA `(.L_x_43) ;  /* 0x0000002800c47947 */ /* 0x000fea0003800000 */
.L_x_41:
[----:B------:R-:W-:-:S04]  /*16f0*/  MOV R13, 0xfffffffe ;  /* 0xfffffffe000d7802 */ /* 0x000fc80000000f00 */
[----:B------:R-:W-:-:S04]  /*1700*/  VIADDMNMX.U32 R12, R8, R13, 0x3, PT ;  /* 0x00000003080c7446 */ /* 0x000fc8000380000d */
[----:B------:R-:W-:-:S04]  /*1710*/  SHF.L.U32 R14, R12, 0x2, RZ ;  /* 0x000000020c0e7819 */ /* 0x000fc800000006ff */
[----:B------:R-:W0:Y:S02]  /*1720*/  LDC R12, c[0x2][R14+0x60] ;  /* 0x008018000e0c7b82 */ /* 0x000e240000000800 */
[----:B0-----:R-:W-:-:S04]  /*1730*/  SHF.R.S32.HI R13, RZ, 0x1f, R12 ;  /* 0x0000001fff0d7819 */ /* 0x001fc8000001140c */
.L_x_183:
[----:B------:R-:W-:Y:S05]  /*1740*/  BRX R12 -0x1750                                                         (*"BRANCH_TARGETS .L_x_184,.L_x_185,.L_x_186,.L_x_43"*) ;  /* 0xffffffe80c2c7949 */ /* 0x000fea000383ffff */
.L_x_186:
[C---:B-----5:R-:W-:Y:S01]  /*1750*/  FMUL R12, |R19|.reuse, 16777216 ;  /* 0x4b800000130c7820 */ /* 0x060fe20000400200 */
[C---:B------:R-:W-:Y:S01]  /*1760*/  FSETP.GEU.AND P0, PT, |R19|.reuse, 1.175494350822287508e-38, PT ;  /* 0x008000001300780b */ /* 0x040fe20003f0e200 */
[----:B------:R-:W-:Y:S01]  /*1770*/  HFMA2 R20, -RZ, RZ, 0.771484375, 0.21533203125 ;  /* 0x3a2c32e4ff147431 */ /* 0x000fe200000001ff */
[----:B------:R-:W-:Y:S02]  /*1780*/  FSETP.NEU.AND P2, PT, R19, 1, PT ;  /* 0x3f8000001300780b */ /* 0x000fe40003f4d000 */
[----:B------:R-:W-:-:S04]  /*1790*/  FSEL R12, R12, |R19|, !P0 ;  /* 0x400000130c0c7208 */ /* 0x000fc80004000000 */
[----:B------:R-:W-:-:S04]  /*17a0*/  IADD3 R13, PT, PT, R12, -0x3f3504f3, RZ ;  /* 0xc0cafb0d0c0d7810 */ /* 0x000fc80007ffe0ff */
[----:B------:R-:W-:Y:S02]  /*17b0*/  LOP3.LUT R15, R13, 0xff800000, RZ, 0xc0, !PT ;  /* 0xff8000000d0f7812 */ /* 0x000fe400078ec0ff */
[----:B------:R-:W-:Y:S02]  /*17c0*/  FSEL R13, RZ, -24, P0 ;  /* 0xc1c00000ff0d7808 */ /* 0x000fe40000000000 */
[-C--:B------:R-:W-:Y:S02]  /*17d0*/  IADD3 R17, PT, PT, R12, -R15.reuse, RZ ;  /* 0x8000000f0c117210 */ /* 0x080fe40007ffe0ff */
[----:B------:R-:W-:-:S03]  /*17e0*/  I2FP.F32.S32 R16, R15 ;  /* 0x0000000f00107245 */ /* 0x000fc60000201400 */
[C---:B------:R-:W-:Y:S01]  /*17f0*/  FADD R12, R17.reuse, 1 ;  /* 0x3f800000110c7421 */ /* 0x040fe20000000000 */
[----:B------:R-:W-:-:S04]  /*1800*/  FADD R17, R17, -1 ;  /* 0xbf80000011117421 */ /* 0x000fc80000000000 */
[----:B------:R-:W-:Y:S01]  /*1810*/  FADD R23, R17, R17 ;  /* 0x0000001111177221 */ /* 0x000fe20000000000 */
[----:B------:R-:W0:Y:S03]  /*1820*/  MUFU.RCP R12, R12 ;  /* 0x0000000c000c7308 */ /* 0x000e260000001000 */
[----:B0-----:R-:W-:Y:S01]  /*1830*/  FMUL R14, R12, R23 ;  /* 0x000000170c0e7220 */ /* 0x001fe20000400000 */
[----:B------:R-:W-:-:S03]  /*1840*/  FFMA R23, R16, 1.1920928955078125e-07, R13 ;  /* 0x3400000010177823 */ /* 0x000fc6000000000d */
[----:B------:R-:W-:Y:S01]  /*1850*/  FADD R16, R17, -R14 ;  /* 0x8000000e11107221 */ /* 0x000fe20000000000 */
[C---:B------:R-:W-:Y:S01]  /*1860*/  FMUL R15, R14.reuse, R14 ;  /* 0x0000000e0e0f7220 */ /* 0x040fe20000400000 */
[----:B------:R-:W-:Y:S02]  /*1870*/  FFMA R13, R14, 1.4426950216293334961, R23 ;  /* 0x3fb8aa3b0e0d7823 */ /* 0x000fe40000000017 */
[----:B------:R-:W-:Y:S01]  /*1880*/  FADD R16, R16, R16 ;  /* 0x0000001010107221 */ /* 0x000fe20000000000 */
[----:B------:R-:W-:Y:S01]  /*1890*/  FFMA R20, R15, R20, 0.0032181653659790754318 ;  /* 0x3b52e7db0f147423 */ /* 0x000fe20000000014 */
[----:B------:R-:W-:Y:S02]  /*18a0*/  FADD R23, R23, -R13 ;  /* 0x8000000d17177221 */ /* 0x000fe40000000000 */
[----:B------:R-:W-:Y:S01]  /*18b0*/  FFMA R17, R17, -R14, R16 ;  /* 0x8000000e11117223 */ /* 0x000fe20000000010 */
[----:B------:R-:W-:Y:S01]  /*18c0*/  FFMA R20, R15, R20, 0.018033718690276145935 ;  /* 0x3c93bb730f147423 */ /* 0x000fe20000000014 */
[----:B------:R-:W-:-:S02]  /*18d0*/  FFMA R16, R14, 1.4426950216293334961, R23 ;  /* 0x3fb8aa3b0e107823 */ /* 0x000fc40000000017 */
[----:B------:R-:W-:Y:S01]  /*18e0*/  FMUL R17, R12, R17 ;  /* 0x000000110c117220 */ /* 0x000fe20000400000 */
[----:B------:R-:W-:-:S03]  /*18f0*/  FFMA R20, R15, R20, 0.12022458761930465698 ;  /* 0x3df6384f0f147423 */ /* 0x000fc60000000014 */
[----:B------:R-:W-:Y:S01]  /*1900*/  FFMA R23, R17, 1.4426950216293334961, R16 ;  /* 0x3fb8aa3b11177823 */ /* 0x000fe20000000010 */
[----:B------:R-:W-:-:S03]  /*1910*/  FMUL R15, R15, R20 ;  /* 0x000000140f0f7220 */ /* 0x000fc60000400000 */
[----:B------:R-:W-:Y:S01]  /*1920*/  FFMA R12, R14, 1.9251366722983220825e-08, R23 ;  /* 0x32a55e340e0c7823 */ /* 0x000fe20000000017 */
[----:B------:R-:W-:-:S04]  /*1930*/  FMUL R16, R15, 3 ;  /* 0x404000000f107820 */ /* 0x000fc80000400000 */
[----:B------:R-:W-:Y:S01]  /*1940*/  FFMA R12, R17, R16, R12 ;  /* 0x00000010110c7223 */ /* 0x000fe2000000000c */
[----:B------:R-:W-:-:S03]  /*1950*/  MOV R16, 0x391fcb8e ;  /* 0x391fcb8e00107802 */ /* 0x000fc60000000f00 */
[----:B------:R-:W-:-:S04]  /*1960*/  FFMA R14, R14, R15, R12 ;  /* 0x0000000f0e0e7223 */ /* 0x000fc8000000000c */
[----:B------:R-:W-:-:S04]  /*1970*/  FADD R20, R13, R14 ;  /* 0x0000000e0d147221 */ /* 0x000fc80000000000 */
[----:B------:R-:W-:Y:S01]  /*1980*/  FMUL R12, R20, 2 ;  /* 0x40000000140c7820 */ /* 0x000fe20000400000 */
[----:B------:R-:W-:-:S03]  /*1990*/  FADD R17, -R13, R20 ;  /* 0x000000140d117221 */ /* 0x000fc60000000100 */
[----:B------:R-:W0:Y:S01]  /*19a0*/  FRND R15, R12 ;  /* 0x0000000c000f7307 */ /* 0x000e220000201000 */
[----:B------:R-:W-:Y:S01]  /*19b0*/  FADD R17, R14, -R17 ;  /* 0x800000110e117221 */ /* 0x000fe20000000000 */
[----:B------:R-:W-:Y:S01]  /*19c0*/  FFMA R14, R20, 2, -R12 ;  /* 0x40000000140e7823 */ /* 0x000fe2000000080c */
[----:B------:R-:W-:-:S03]  /*19d0*/  FSETP.GT.AND P3, PT, |R12|, 152, PT ;  /* 0x431800000c00780b */ /* 0x000fc60003f64200 */
[----:B------:R-:W-:Y:S01]  /*19e0*/  FFMA R14, R17, 2, R14 ;  /* 0x40000000110e7823 */ /* 0x000fe2000000000e */
[----:B0-----:R-:W-:Y:S01]  /*19f0*/  FADD R13, R12, -R15 ;  /* 0x8000000f0c0d7221 */ /* 0x001fe20000000000 */
[----:B------:R-:W-:-:S03]  /*1a00*/  FSETP.GT.AND P0, PT, R15, RZ, PT ;  /* 0x000000ff0f00720b */ /* 0x000fc60003f04000 */
[----:B------:R-:W-:Y:S01]  /*1a10*/  FADD R13, R14, R13 ;  /* 0x0000000d0e0d7221 */ /* 0x000fe20000000000 */
[----:B------:R-:W-:-:S03]  /*1a20*/  SEL R15, RZ, 0x83000000, P0 ;  /* 0x83000000ff0f7807 */ /* 0x000fc60000000000 */
[----:B------:R-:W-:Y:S01]  /*1a30*/  FFMA R14, R13, R16, 0.0013391353422775864601 ;  /* 0x3aaf85ed0d0e7423 */ /* 0x000fe20000000010 */
[----:B------:R-:W-:Y:S01]  /*1a40*/  IADD3 R23, PT, PT, R15, 0x7f000000, RZ ;  /* 0x7f0000000f177810 */ /* 0x000fe20007ffe0ff */
[----:B------:R-:W0:Y:S02]  /*1a50*/  F2I.NTZ R16, R12 ;  /* 0x0000000c00107305 */ /* 0x000e240000203100 */
[----:B------:R-:W-:-:S04]  /*1a60*/  FFMA R14, R13, R14, 0.0096188392490148544312 ;  /* 0x3c1d98560d0e7423 */ /* 0x000fc8000000000e */
[----:B------:R-:W-:-:S04]  /*1a70*/  FFMA R14, R13, R14, 0.055503588169813156128 ;  /* 0x3d6357bb0d0e7423 */ /* 0x000fc8000000000e */
[----:B------:R-:W-:-:S04]  /*1a80*/  FFMA R14, R13, R14, 0.24022644758224487305 ;  /* 0x3e75fdec0d0e7423 */ /* 0x000fc8000000000e */
[----:B------:R-:W-:-:S04]  /*1a90*/  FFMA R14, R13, R14, 0.69314718246459960938 ;  /* 0x3f3172180d0e7423 */ /* 0x000fc8000000000e */
[----:B------:R-:W-:Y:S01]  /*1aa0*/  FFMA R14, R13, R14, 1 ;  /* 0x3f8000000d0e7423 */ /* 0x000fe2000000000e */
[----:B0-----:R-:W-:Y:S01]  /*1ab0*/  LEA R13, R16, -R15, 0x17 ;  /* 0x8000000f100d7211 */ /* 0x001fe200078eb8ff */
[----:B------:R-:W-:Y:S02]  /*1ac0*/  HFMA2 R16, -RZ, RZ, 1.875, 0 ;  /* 0x3f800000ff107431 */ /* 0x000fe400000001ff */
[----:B------:R-:W-:Y:S01]  /*1ad0*/  FMUL R14, R14, R23 ;  /* 0x000000170e0e7220 */ /* 0x000fe20000400000 */
[----:B------:R-:W-:Y:S06]  /*1ae0*/  @!P2 BRA `(.L_x_44) ;  /* 0x000000000078a947 */ /* 0x000fec0003800000 */
[----:B------:R-:W-:-:S13]  /*1af0*/  FSETP.NAN.AND P0, PT, |R19|, |R19|, PT ;  /* 0x400000131300720b */ /* 0x000fda0003f08200 */
[----:B------:R-:W-:Y:S01]  /*1b00*/  @P0 FADD R16, R19, 4 ;  /* 0x4080000013100421 */ /* 0x000fe20000000000 */
[----:B------:R-:W-:Y:S06]  /*1b10*/  @P0 BRA `(.L_x_44) ;  /* 0x00000000006c0947 */ /* 0x000fec0003800000 */
[C---:B------:R-:W-:Y:S01]  /*1b20*/  FMUL R15, R20.reuse, 4 ;  /* 0x40800000140f7820 */ /* 0x040fe20000400000 */
[----:B------:R-:W-:Y:S02]  /*1b30*/  MOV R22, 0x391fcb8e ;  /* 0x391fcb8e00167802 */ /* 0x000fe40000000f00 */
[----:B------:R-:W-:Y:S01]  /*1b40*/  FSETP.NEU.AND P0, PT, |R19|, +INF , PT ;  /* 0x7f8000001300780b */ /* 0x000fe20003f0d200 */
[----:B------:R-:W0:Y:S01]  /*1b50*/  FRND R16, R15 ;  /* 0x0000000f00107307 */ /* 0x000e220000201000 */
[----:B------:R-:W-:Y:S01]  /*1b60*/  FFMA R20, R20, 4, -R15 ;  /* 0x4080000014147823 */ /* 0x000fe2000000080f */
[----:B------:R-:W-:Y:S02]  /*1b70*/  FSETP.GT.AND P5, PT, |R15|, 152, PT ;  /* 0x431800000f00780b */ /* 0x000fe40003fa4200 */
[----:B------:R-:W-:Y:S01]  /*1b80*/  FSETP.NEU.AND P0, PT, R19, RZ, P0 ;  /* 0x000000ff1300720b */ /* 0x000fe2000070d000 */
[----:B------:R-:W-:-:S03]  /*1b90*/  FFMA R20, R17, 4, R20 ;  /* 0x4080000011147823 */ /* 0x000fc60000000014 */
[----:B------:R-:W1:Y:S01]  /*1ba0*/  F2I.NTZ R23, R15 ;  /* 0x0000000f00177305 */ /* 0x000e620000203100 */
[----:B0-----:R-:W-:Y:S01]  /*1bb0*/  FADD R17, R15, -R16 ;  /* 0x800000100f117221 */ /* 0x001fe20000000000 */
[----:B------:R-:W-:-:S03]  /*1bc0*/  FSETP.GT.AND P4, PT, R16, RZ, PT ;  /* 0x000000ff1000720b */ /* 0x000fc60003f84000 */
[----:B------:R-:W-:Y:S01]  /*1bd0*/  FADD R17, R17, R20 ;  /* 0x0000001411117221 */ /* 0x000fe20000000000 */
[----:B------:R-:W-:Y:S02]  /*1be0*/  SEL R16, RZ, 0x83000000, P4 ;  /* 0x83000000ff107807 */ /* 0x000fe40002000000 */
[----:B------:R-:W-:Y:S01]  /*1bf0*/  FSETP.GEU.AND P4, PT, R15, RZ, PT ;  /* 0x000000ff0f00720b */ /* 0x000fe20003f8e000 */
[----:B------:R-:W-:Y:S01]  /*1c00*/  FFMA R20, R17, R22, 0.0013391353422775864601 ;  /* 0x3aaf85ed11147423 */ /* 0x000fe20000000016 */
[----:B-1----:R-:W-:Y:S01]  /*1c10*/  LEA R23, R23, -R16, 0x17 ;  /* 0x8000001017177211 */ /* 0x002fe200078eb8ff */
[----:B------:R-:W-:Y:S02]  /*1c20*/  @!P0 FADD R15, R19, R19 ;  /* 0x00000013130f8221 */ /* 0x000fe40000000000 */
[----:B------:R-:W-:-:S04]  /*1c30*/  FFMA R20, R17, R20, 0.0096188392490148544312 ;  /* 0x3c1d985611147423 */ /* 0x000fc80000000014 */
[----:B------:R-:W-:-:S04]  /*1c40*/  FFMA R20, R17, R20, 0.055503588169813156128 ;  /* 0x3d6357bb11147423 */ /* 0x000fc80000000014 */
[----:B------:R-:W-:-:S04]  /*1c50*/  FFMA R20, R17, R20, 0.24022644758224487305 ;  /* 0x3e75fdec11147423 */ /* 0x000fc80000000014 */
[C---:B------:R-:W-:Y:S01]  /*1c60*/  FFMA R22, R17.reuse, R20, 0.69314718246459960938 ;  /* 0x3f31721811167423 */ /* 0x040fe20000000014 */
[----:B------:R-:W-:Y:S02]  /*1c70*/  IADD3 R20, PT, PT, R16, 0x7f000000, RZ ;  /* 0x7f00000010147810 */ /* 0x000fe40007ffe0ff */
[----:B------:R-:W-:Y:S01]  /*1c80*/  FSEL R16, RZ, +INF , !P4 ;  /* 0x7f800000ff107808 */ /* 0x000fe20006000000 */
[----:B------:R-:W-:-:S04]  /*1c90*/  FFMA R17, R17, R22, 1 ;  /* 0x3f80000011117423 */ /* 0x000fc80000000016 */
[----:B------:R-:W-:-:S04]  /*1ca0*/  FMUL R20, R20, R17 ;  /* 0x0000001114147220 */ /* 0x000fc80000400000 */
[----:B------:R-:W-:Y:S01]  /*1cb0*/  @!P5 FMUL R16, R23, R20 ;  /* 0x000000141710d220 */ /* 0x000fe20000400000 */
[----:B------:R-:W-:-:S07]  /*1cc0*/  @!P0 LOP3.LUT R16, R15, 0x7fffffff, RZ, 0xc0, !PT ;  /* 0x7fffffff0f108812 */ /* 0x000fce00078ec0ff */
.L_x_44:
[----:B------:R-:W-:Y:S01]  /*1cd0*/  FSETP.GEU.AND P0, PT, R12, RZ, PT ;  /* 0x000000ff0c00720b */ /* 0x000fe20003f0e000 */
[----:B------:R-:W-:Y:S01]  /*1ce0*/  FMUL R13, R14, R13 ;  /* 0x0000000d0e0d7220 */ /* 0x000fe20000400000 */
[----:B------:R-:W-:Y:S02]  /*1cf0*/  MOV R17, 0x3f800000 ;  /* 0x3f80000000117802 */ /* 0x000fe40000000f00 */
[----:B------:R-:W-:Y:S01]  /*1d00*/  @P3 FSEL R13, RZ, +INF , !P0 ;  /* 0x7f800000ff0d3808 */ /* 0x000fe20004000000 */
[----:B------:R-:W-:Y:S08]  /*1d10*/  @!P2 BRA `(.L_x_45) ;  /* 0x000000000020a947 */ /* 0x000ff00003800000 */
[----:B------:R-:W-:-:S13]  /*1d20*/  FSETP.NAN.AND P0, PT, |R19|, |R19|, PT ;  /* 0x400000131300720b */ /* 0x000fda0003f08200 */
[----:B------:R-:W-:Y:S01]  /*1d30*/  @P0 FADD R17, R19, 2 ;  /* 0x4000000013110421 */ /* 0x000fe20000000000 */
[----:B------:R-:W-:Y:S06]  /*1d40*/  @P0 BRA `(.L_x_45) ;  /* 0x0000000000140947 */ /* 0x000fec0003800000 */
[C---:B------:R-:W-:Y:S02]  /*1d50*/  FSETP.NEU.AND P0, PT, |R19|.reuse, +INF , PT ;  /* 0x7f8000001300780b */ /* 0x040fe40003f0d200 */
[----:B------:R-:W-:Y:S02]  /*1d60*/  MOV R17, R13 ;  /* 0x0000000d00117202 */ /* 0x000fe40000000f00 */
[----:B------:R-:W-:-:S13]  /*1d70*/  FSETP.NEU.AND P0, PT, R19, RZ, P0 ;  /* 0x000000ff1300720b */ /* 0x000fda000070d000 */
[----:B------:R-:W-:-:S05]  /*1d80*/  @!P0 FADD R19, R19, R19 ;  /* 0x0000001313138221 */ /* 0x000fca0000000000 */
[----:B------:R-:W-:-:S07]  /*1d90*/  @!P0 LOP3.LUT R17, R19, 0x7fffffff, RZ, 0xc0, !PT ;  /* 0x7fffffff13118812 */ /* 0x000fce00078ec0ff */
.L_x_45:
[----:B------:R-:W0:Y:S08]  /*1da0*/  F2F.F64.F32 R14, R17 ;  /* 0x00000011000e7310 */ /* 0x000e300000201800 */
[----:B------:R-:W1:Y:S01]  /*1db0*/  F2F.F64.F32 R12, R16 ;  /* 0x00000010000c7310 */ /* 0x000e620000201800 */
[----:B0-----:R-:W-:-:S08]  /*1dc0*/  DMUL R14, R14, -30 ;  /* 0xc03e00000e0e7828 */ /* 0x001fd00000000000 */
[----:B-1----:R-:W-:-:S08]  /*1dd0*/  DFMA R12, R12, 35, R14 ;  /* 0x404180000c0c782b */ /* 0x002fd0000000000e */
[----:B------:R-:W-:-:S08]  /*1de0*/  DADD R12, R12, 3 ;  /* 0x400800000c0c7429 */ /* 0x000fd00000000000 */
[----:B------:R-:W-:-:S10]  /*1df0*/  DMUL R12, R12, 0.125 ;  /* 0x3fc000000c0c7828 */ /* 0x000fd40000000000 */
[----:B------:R4:W0:Y:S01]  /*1e00*/  F2F.F32.F64 R12, R12 ;  /* 0x0000000c000c7310 */ /* 0x0008220000301000 */
[----:B------:R-:W-:Y:S05]  /*1e10*/  BRA `(.L_x_42) ;  /* 0x0000004400f87947 */ /* 0x000fea0003800000 */
.L_x_184:
[----:B-----5:R-:W-:Y:S02]  /*1e20*/  FSETP.NEU.AND P0, PT, R19, 1, PT ;  /* 0x3f8000001300780b */ /* 0x020fe40003f0d000 */
[----:B------:R-:W-:-:S11]  /*1e30*/  MOV R14, 0x3f800000 ;  /* 0x3f800000000e7802 */ /* 0x000fd60000000f00 */
[----:B------:R-:W-:Y:S05]  /*1e40*/  @!P0 BRA `(.L_x_46) ;  /* 0x0000000400048947 */ /* 0x000fea0003800000 */
[----:B------:R-:W-:-:S13]  /*1e50*/  FSETP.NAN.AND P0, PT, |R19|, |R19|, PT ;  /* 0x400000131300720b */ /* 0x000fda0003f08200 */
[----:B------:R-:W-:Y:S01]  /*1e60*/  @P0 FADD R14, R19, 2 ;  /* 0x40000000130e0421 */ /* 0x000fe20000000000 */
[----:B------:R-:W-:Y:S06]  /*1e70*/  @P0 BRA `(.L_x_46) ;  /* 0x0000000000f80947 */ /* 0x000fec0003800000 */
[C---:B------:R-:W-:Y:S01]  /*1e80*/  FMUL R12, |R19|.reuse, 16777216 ;  /* 0x4b800000130c7820 */ /* 0x040fe20000400200 */
[----:B------:R-:W-:Y:S01]  /*1e90*/  FSETP.GEU.AND P0, PT, |R19|, 1.175494350822287508e-38, PT ;  /* 0x008000001300780b */ /* 0x000fe20003f0e200 */
[----:B------:R-:W-:-:S03]  /*1ea0*/  HFMA2 R20, -RZ, RZ, 0.771484375, 0.21533203125 ;  /* 0x3a2c32e4ff147431 */ /* 0x000fc600000001ff */
[----:B------:R-:W-:Y:S02]  /*1eb0*/  FSEL R12, R12, |R19|, !P0 ;  /* 0x400000130c0c7208 */ /* 0x000fe40004000000 */
[----:B------:R-:W-:Y:S02]  /*1ec0*/  FSEL R16, RZ, -24, P0 ;  /* 0xc1c00000ff107808 */ /* 0x000fe40000000000 */
[----:B------:R-:W-:Y:S02]  /*1ed0*/  IADD3 R13, PT, PT, R12, -0x3f3504f3, RZ ;  /* 0xc0cafb0d0c0d7810 */ /* 0x000fe40007ffe0ff */
[----:B------:R-:W-:Y:S02]  /*1ee0*/  FSETP.NEU.AND P0, PT, |R19|, +INF , PT ;  /* 0x7f8000001300780b */ /* 0x000fe40003f0d200 */
[----:B------:R-:W-:Y:S02]  /*1ef0*/  LOP3.LUT R13, R13, 0xff800000, RZ, 0xc0, !PT ;  /* 0xff8000000d0d7812 */ /* 0x000fe400078ec0ff */
[----:B------:R-:W-:-:S02]  /*1f00*/  FSETP.NEU.AND P0, PT, R19, RZ, P0 ;  /* 0x000000ff1300720b */ /* 0x000fc4000070d000 */
[-C--:B------:R-:W-:Y:S02]  /*1f10*/  IADD3 R17, PT, PT, R12, -R13.reuse, RZ ;  /* 0x8000000d0c117210 */ /* 0x080fe40007ffe0ff */
[----:B------:R-:W-:-:S03]  /*1f20*/  I2FP.F32.S32 R13, R13 ;  /* 0x0000000d000d7245 */ /* 0x000fc60000201400 */
[C---:B------:R-:W-:Y:S01]  /*1f30*/  FADD R12, R17.reuse, 1 ;  /* 0x3f800000110c7421 */ /* 0x040fe20000000000 */
[----:B------:R-:W-:Y:S01]  /*1f40*/  FADD R17, R17, -1 ;  /* 0xbf80000011117421 */ /* 0x000fe20000000000 */
[----:B------:R-:W-:-:S03]  /*1f50*/  FFMA R23, R13, 1.1920928955078125e-07, R16 ;  /* 0x340000000d177823 */ /* 0x000fc60000000010 */
[----:B------:R-:W-:Y:S01]  /*1f60*/  FADD R15, R17, R17 ;  /* 0x00000011110f7221 */ /* 0x000fe20000000000 */
[----:B------:R-:W0:Y:S01]  /*1f70*/  MUFU.RCP R12, R12 ;  /* 0x0000000c000c7308 */ /* 0x000e220000001000 */
[----:B------:R-:W-:Y:S02]  /*1f80*/  @!P0 FADD R19, R19, R19 ;  /* 0x0000001313138221 */ /* 0x000fe40000000000 */
[----:B0-----:R-:W-:-:S04]  /*1f90*/  FMUL R14, R12, R15 ;  /* 0x0000000f0c0e7220 */ /* 0x001fc80000400000 */
        /* <DEDUP_REMOVED lines=25> */
[----:B------:R-:W-:Y:S02]  /*2130*/  FFMA R14, R14, 2, R13 ;  /* 0x400000000e0e7823 */ /* 0x000fe4000000000d */
[----:B------:R-:W1:Y:S01]  /*2140*/  F2I.NTZ R17, R12 ;  /* 0x0000000c00117305 */ /* 0x000e620000203100 */
[----:B0-----:R-:W-:Y:S01]  /*2150*/  FADD R13, R12, -R15 ;  /* 0x8000000f0c0d7221 */ /* 0x001fe20000000000 */
[----:B------:R-:W-:-:S03]  /*2160*/  FSETP.GT.AND P2, PT, R15, RZ, PT ;  /* 0x000000ff0f00720b */ /* 0x000fc60003f44000 */
[----:B------:R-:W-:-:S04]  /*2170*/  FADD R13, R13, R14 ;  /* 0x0000000e0d0d7221 */ /* 0x000fc80000000000 */
[----:B------:R-:W-:-:S04]  /*2180*/  FFMA R14, R13, R16, 0.0013391353422775864601 ;  /* 0x3aaf85ed0d0e7423 */ /* 0x000fc80000000010 */
[----:B------:R-:W-:-:S04]  /*2190*/  FFMA R14, R13, R14, 0.0096188392490148544312 ;  /* 0x3c1d98560d0e7423 */ /* 0x000fc8000000000e */
[----:B------:R-:W-:-:S04]  /*21a0*/  FFMA R14, R13, R14, 0.055503588169813156128 ;  /* 0x3d6357bb0d0e7423 */ /* 0x000fc8000000000e */
[C---:B------:R-:W-:Y:S01]  /*21b0*/  FFMA R16, R13.reuse, R14, 0.24022644758224487305 ;  /* 0x3e75fdec0d107423 */ /* 0x040fe2000000000e */
[----:B------:R-:W-:Y:S02]  /*21c0*/  SEL R14, RZ, 0x83000000, P2 ;  /* 0x83000000ff0e7807 */ /* 0x000fe40001000000 */
[----:B------:R-:W-:Y:S01]  /*21d0*/  FSETP.GEU.AND P2, PT, R12, RZ, PT ;  /* 0x000000ff0c00720b */ /* 0x000fe20003f4e000 */
[----:B------:R-:W-:Y:S01]  /*21e0*/  FFMA R16, R13, R16, 0.69314718246459960938 ;  /* 0x3f3172180d107423 */ /* 0x000fe20000000010 */
[----:B------:R-:W-:Y:S02]  /*21f0*/  IADD3 R15, PT, PT, R14, 0x7f000000, RZ ;  /* 0x7f0000000e0f7810 */ /* 0x000fe40007ffe0ff */
[----:B-1----:R-:W-:Y:S01]  /*2200*/  LEA R17, R17, -R14, 0x17 ;  /* 0x8000000e11117211 */ /* 0x002fe200078eb8ff */
[----:B------:R-:W-:Y:S01]  /*2210*/  FFMA R16, R13, R16, 1 ;  /* 0x3f8000000d107423 */ /* 0x000fe20000000010 */
[----:B------:R-:W-:-:S03]  /*2220*/  FSEL R14, RZ, +INF , !P2 ;  /* 0x7f800000ff0e7808 */ /* 0x000fc60005000000 */
[----:B------:R-:W-:-:S04]  /*2230*/  FMUL R16, R15, R16 ;  /* 0x000000100f107220 */ /* 0x000fc80000400000 */
[----:B------:R-:W-:Y:S01]  /*2240*/  @!P3 FMUL R14, R17, R16 ;  /* 0x00000010110eb220 */ /* 0x000fe20000400000 */
[----:B------:R-:W-:-:S07]  /*2250*/  @!P0 LOP3.LUT R14, R19, 0x7fffffff, RZ, 0xc0, !PT ;  /* 0x7fffffff130e8812 */ /* 0x000fce00078ec0ff */
.L_x_46:
[----:B------:R-:W0:Y:S01]  /*2260*/  F2F.F64.F32 R14, R14 ;  /* 0x0000000e000e7310 */ /* 0x000e220000201800 */
[----:B------:R-:W-:Y:S02]  /*2270*/  MOV R12, 0x0 ;  /* 0x00000000000c7802 */ /* 0x000fe40000000f00 */
[----:B------:R-:W-:-:S06]  /*2280*/  MOV R13, 0x40080000 ;  /* 0x40080000000d7802 */ /* 0x000fcc0000000f00 */
[----:B0-----:R-:W-:-:S08]  /*2290*/  DFMA R12, R14, R12, -1 ;  /* 0xbff000000e0c742b */ /* 0x001fd0000000000c */
[----:B------:R-:W-:-:S10]  /*22a0*/  DMUL R12, R12, 0.5 ;  /* 0x3fe000000c0c7828 */ /* 0x000fd40000000000 */
[----:B------:R2:W3:Y:S01]  /*22b0*/  F2F.F32.F64 R12, R12 ;  /* 0x0000000c000c7310 */ /* 0x0004e20000301000 */
[----:B------:R-:W-:Y:S05]  /*22c0*/  BRA `(.L_x_42) ;  /* 0x0000004000cc7947 */ /* 0x000fea0003800000 */
.L_x_185:
[C---:B-----5:R-:W-:Y:S01]  /*22d0*/  FMUL R12, |R19|.reuse, 16777216 ;  /* 0x4b800000130c7820 */ /* 0x060fe20000400200 */
[C---:B------:R-:W-:Y:S02]  /*22e0*/  FSETP.GEU.AND P0, PT, |R19|.reuse, 1.175494350822287508e-38, PT ;  /* 0x008000001300780b */ /* 0x040fe40003f0e200 */
[----:B------:R-:W-:Y:S02]  /*22f0*/  MOV R20, 0x3a2c32e4 ;  /* 0x3a2c32e400147802 */ /* 0x000fe40000000f00 */
[----:B------:R-:W-:Y:S02]  /*2300*/  FSEL R12, R12, |R19|, !P0 ;  /* 0x400000130c0c7208 */ /* 0x000fe40004000000 */
[----:B------:R-:W-:Y:S02]  /*2310*/  FSETP.NEU.AND P3, PT, R19, 1, PT ;  /* 0x3f8000001300780b */ /* 0x000fe40003f6d000 */
        /* <DEDUP_REMOVED lines=27> */
[----:B------:R-:W-:-:S03]  /*24d0*/  HFMA2 R16, -RZ, RZ, 0.64013671875, -15.109375 ;  /* 0x391fcb8eff107431 */ /* 0x000fc600000001ff */
[----:B------:R-:W-:-:S04]  /*24e0*/  FFMA R14, R14, R15, R12 ;  /* 0x0000000f0e0e7223 */ /* 0x000fc8000000000c */
[----:B------:R-:W-:-:S04]  /*24f0*/  FADD R17, R13, R14 ;  /* 0x0000000e0d117221 */ /* 0x000fc80000000000 */
[----:B------:R-:W-:Y:S01]  /*2500*/  FMUL R12, R17, 3 ;  /* 0x40400000110c7820 */ /* 0x000fe20000400000 */
[----:B------:R-:W-:-:S03]  /*2510*/  FADD R13, -R13, R17 ;  /* 0x000000110d0d7221 */ /* 0x000fc60000000100 */
[----:B------:R-:W0:Y:S01]  /*2520*/  FRND R15, R12 ;  /* 0x0000000c000f7307 */ /* 0x000e220000201000 */
[----:B------:R-:W-:Y:S01]  /*2530*/  FADD R14, R14, -R13 ;  /* 0x8000000d0e0e7221 */ /* 0x000fe20000000000 */
[----:B------:R-:W-:Y:S01]  /*2540*/  FFMA R13, R17, 3, -R12 ;  /* 0x40400000110d7823 */ /* 0x000fe2000000080c */
[----:B------:R-:W-:-:S03]  /*2550*/  FSETP.GEU.AND P2, PT, R12, RZ, PT ;  /* 0x000000ff0c00720b */ /* 0x000fc60003f4e000 */
[----:B------:R-:W-:Y:S01]  /*2560*/  FFMA R13, R14, 3, R13 ;  /* 0x404000000e0d7823 */ /* 0x000fe2000000000d */
[----:B0-----:R-:W-:Y:S01]  /*2570*/  FADD R14, R12, -R15 ;  /* 0x8000000f0c0e7221 */ /* 0x001fe20000000000 */
[----:B------:R-:W-:-:S03]  /*2580*/  FSETP.GT.AND P0, PT, R15, RZ, PT ;  /* 0x000000ff0f00720b */ /* 0x000fc60003f04000 */
[----:B------:R-:W-:Y:S01]  /*2590*/  FADD R13, R13, R14 ;  /* 0x0000000e0d0d7221 */ /* 0x000fe20000000000 */
[----:B------:R-:W-:Y:S02]  /*25a0*/  SEL R15, RZ, 0x83000000, P0 ;  /* 0x83000000ff0f7807 */ /* 0x000fe40000000000 */
[----:B------:R-:W-:Y:S01]  /*25b0*/  FSETP.GT.AND P0, PT, |R12|, 152, PT ;  /* 0x431800000c00780b */ /* 0x000fe20003f04200 */
[----:B------:R-:W-:Y:S01]  /*25c0*/  FFMA R14, R13, R16, 0.0013391353422775864601 ;  /* 0x3aaf85ed0d0e7423 */ /* 0x000fe20000000010 */
[----:B------:R-:W-:Y:S01]  /*25d0*/  IADD3 R17, PT, PT, R15, 0x7f000000, RZ ;  /* 0x7f0000000f117810 */ /* 0x000fe20007ffe0ff */
[----:B------:R-:W0:Y:S02]  /*25e0*/  F2I.NTZ R16, R12 ;  /* 0x0000000c00107305 */ /* 0x000e240000203100 */
[----:B------:R-:W-:-:S04]  /*25f0*/  FFMA R14, R13, R14, 0.0096188392490148544312 ;  /* 0x3c1d98560d0e7423 */ /* 0x000fc8000000000e */
[----:B------:R-:W-:-:S04]  /*2600*/  FFMA R14, R13, R14, 0.055503588169813156128 ;  /* 0x3d6357bb0d0e7423 */ /* 0x000fc8000000000e */
[----:B------:R-:W-:-:S04]  /*2610*/  FFMA R14, R13, R14, 0.24022644758224487305 ;  /* 0x3e75fdec0d0e7423 */ /* 0x000fc8000000000e */
[----:B------:R-:W-:Y:S01]  /*2620*/  FFMA R14, R13, R14, 0.69314718246459960938 ;  /* 0x3f3172180d0e7423 */ /* 0x000fe2000000000e */
[----:B0-----:R-:W-:-:S03]  /*2630*/  LEA R15, R16, -R15, 0x17 ;  /* 0x8000000f100f7211 */ /* 0x001fc600078eb8ff */
[----:B------:R-:W-:-:S04]  /*2640*/  FFMA R14, R13, R14, 1 ;  /* 0x3f8000000d0e7423 */ /* 0x000fc8000000000e */
[----:B------:R-:W-:-:S04]  /*2650*/  FMUL R14, R14, R17 ;  /* 0x000000110e0e7220 */ /* 0x000fc80000400000 */
[----:B------:R-:W-:Y:S01]  /*2660*/  FMUL R15, R14, R15 ;  /* 0x0000000f0e0f7220 */ /* 0x000fe20000400000 */
[----:B------:R-:W-:Y:S02]  /*2670*/  MOV R14, 0x3f800000 ;  /* 0x3f800000000e7802 */ /* 0x000fe40000000f00 */
[----:B------:R-:W-:Y:S01]  /*2680*/  @P0 FSEL R15, RZ, +INF , !P2 ;  /* 0x7f800000ff0f0808 */ /* 0x000fe20005000000 */
[----:B------:R-:W-:Y:S06]  /*2690*/  @!P3 BRA `(.L_x_47) ;  /* 0x000000000028b947 */ /* 0x000fec0003800000 */
[----:B------:R-:W-:-:S13]  /*26a0*/  FSETP.NAN.AND P0, PT, |R19|, |R19|, PT ;  /* 0x400000131300720b */ /* 0x000fda0003f08200 */
[----:B------:R-:W-:Y:S01]  /*26b0*/  @P0 FADD R14, R19, 3 ;  /* 0x40400000130e0421 */ /* 0x000fe20000000000 */
[----:B------:R-:W-:Y:S06]  /*26c0*/  @P0 BRA `(.L_x_47) ;  /* 0x00000000001c0947 */ /* 0x000fec0003800000 */
[----:B------:R-:W-:-:S04]  /*26d0*/  FSETP.NEU.AND P0, PT, |R19|, +INF , PT ;  /* 0x7f8000001300780b */ /* 0x000fc80003f0d200 */
[----:B------:R-:W-:-:S13]  /*26e0*/  FSETP.NEU.AND P0, PT, R19, RZ, P0 ;  /* 0x000000ff1300720b */ /* 0x000fda000070d000 */
[----:B------:R-:W-:Y:S01]  /*26f0*/  @!P0 FADD R14, R19, R19 ;  /* 0x00000013130e8221 */ /* 0x000fe20000000000 */
[----:B------:R-:W-:Y:S06]  /*2700*/  @!P0 BRA `(.L_x_47) ;  /* 0x00000000000c8947 */ /* 0x000fec0003800000 */
[----:B------:R-:W-:Y:S02]  /*2710*/  FSETP.GEU.AND P0, PT, R19, RZ, PT ;  /* 0x000000ff1300720b */ /* 0x000fe40003f0e000 */
[----:B------:R-:W-:-:S11]  /*2720*/  MOV R14, R15 ;  /* 0x0000000f000e7202 */ /* 0x000fd60000000f00 */
[----:B------:R-:W-:-:S07]  /*2730*/  @!P0 FADD R14, -R15, -RZ ;  /* 0x800000ff0f0e8221 */ /* 0x000fce0000000100 */
.L_x_47:
[----:B------:R-:W0:Y:S08]  /*2740*/  F2F.F64.F32 R12, R19 ;  /* 0x00000013000c7310 */ /* 0x000e300000201800 */
[----:B------:R-:W1:Y:S01]  /*2750*/  F2F.F64.F32 R14, R14 ;  /* 0x0000000e000e7310 */ /* 0x000e620000201800 */
[----:B0-----:R-:W-:-:S08]  /*2760*/  DMUL R12, R12, -3 ;  /* 0xc00800000c0c7828 */ /* 0x001fd00000000000 */
[----:B-1----:R-:W-:-:S08]  /*2770*/  DFMA R12, R14, 5, R12 ;  /* 0x401400000e0c782b */ /* 0x002fd0000000000c */
[----:B------:R-:W-:-:S10]  /*2780*/  DMUL R12, R12, 0.5 ;  /* 0x3fe000000c0c7828 */ /* 0x000fd40000000000 */
[----:B------:R0:W1:Y:S01]  /*2790*/  F2F.F32.F64 R12, R12 ;  /* 0x0000000c000c7310 */ /* 0x0000620000301000 */
[----:B------:R-:W-:Y:S05]  /*27a0*/  BRA `(.L_x_42) ;  /* 0x0000003c00947947 */ /* 0x000fea0003800000 */
.L_x_40:
[----:B------:R-:W-:-:S13]  /*27b0*/  ISETP.GT.AND P0, PT, R8, 0x7, PT ;  /* 0x000000070800780c */ /* 0x000fda0003f04270 */
[----:B------:R-:W-:Y:S05]  /*27c0*/  @P0 BRA `(.L_x_48) ;  /* 0x0000001800740947 */ /* 0x000fea0003800000 */
[----:B------:R-:W-:-:S04]  /*27d0*/  MOV R13, 0xfffffffb ;  /* 0xfffffffb000d7802 */ /* 0x000fc80000000f00 */
[----:B------:R-:W-:-:S04]  /*27e0*/  VIADDMNMX.U32 R12, R8, R13, 0x3, PT ;  /* 0x00000003080c7446 */ /* 0x000fc8000380000d */
[----:B------:R-:W-:-:S04]  /*27f0*/  SHF.L.U32 R14, R12, 0x2, RZ ;  /* 0x000000020c0e7819 */ /* 0x000fc800000006ff */
[----:B------:R-:W0:Y:S02]  /*2800*/  LDC R12, c[0x2][R14+0x70] ;  /* 0x00801c000e0c7b82 */ /* 0x000e240000000800 */
[----:B0-----:R-:W-:-:S04]  /*2810*/  SHF.R.S32.HI R13, RZ, 0x1f, R12 ;  /* 0x0000001fff0d7819 */ /* 0x001fc8000001140c */
.L_x_188:
[----:B------:R-:W-:Y:S05]  /*2820*/  BRX R12 -0x2830                                                         (*"BRANCH_TARGETS .L_x_189,.L_x_190,.L_x_191,.L_x_43"*) ;  /* 0xffffffd40cf47949 */ /* 0x000fea000383ffff */
.L_x_191:
[C---:B-----5:R-:W-:Y:S01]  /*2830*/  FMUL R12, |R19|.reuse, 16777216 ;  /* 0x4b800000130c7820 */ /* 0x060fe20000400200 */
[C---:B------:R-:W-:Y:S01]  /*2840*/  FSETP.GEU.AND P0, PT, |R19|.reuse, 1.175494350822287508e-38, PT ;  /* 0x008000001300780b */ /* 0x040fe20003f0e200 */
[----:B------:R-:W-:Y:S01]  /*2850*/  HFMA2 R23, -RZ, RZ, 0.771484375, 0.21533203125 ;  /* 0x3a2c32e4ff177431 */ /* 0x000fe200000001ff */
[----:B------:R-:W-:Y:S02]  /*2860*/  FSETP.NEU.AND P2, PT, R19, 1, PT ;  /* 0x3f8000001300780b */ /* 0x000fe40003f4d000 */
[----:B------:R-:W-:Y:S02]  /*2870*/  FSEL R12, R12, |R19|, !P0 ;  /* 0x400000130c0c7208 */ /* 0x000fe40004000000 */
[----:B------:R-:W-:Y:S02]  /*2880*/  FSEL R14, RZ, -24, P0 ;  /* 0xc1c00000ff0e7808 */ /* 0x000fe40000000000 */
[----:B------:R-:W-:-:S04]  /*2890*/  IADD3 R13, PT, PT, R12, -0x3f3504f3, RZ ;  /* 0xc0cafb0d0c0d7810 */ /* 0x000fc80007ffe0ff */
[----:B------:R-:W-:-:S04]  /*28a0*/  LOP3.LUT R13, R13, 0xff800000, RZ, 0xc0, !PT ;  /* 0xff8000000d0d7812 */ /* 0x000fc800078ec0ff */
[-C--:B------:R-:W-:Y:S02]  /*28b0*/  IADD3 R16, PT, PT, R12, -R13.reuse, RZ ;  /* 0x8000000d0c107210 */ /* 0x080fe40007ffe0ff */
[----:B------:R-:W-:-:S03]  /*28c0*/  I2FP.F32.S32 R15, R13 ;  /* 0x0000000d000f7245 */ /* 0x000fc60000201400 */
[C---:B------:R-:W-:Y:S01]  /*28d0*/  FADD R12, R16.reuse, 1 ;  /* 0x3f800000100c7421 */ /* 0x040fe20000000000 */
[----:B------:R-:W-:Y:S01]  /*28e0*/  FADD R16, R16, -1 ;  /* 0xbf80000010107421 */ /* 0x000fe20000000000 */
[----:B------:R-:W-:-:S03]  /*28f0*/  FFMA R20, R15, 1.1920928955078125e-07, R14 ;  /* 0x340000000f147823 */ /* 0x000fc6000000000e */
[----:B------:R-:W-:Y:S01]  /*2900*/  FADD R17, R16, R16 ;  /* 0x0000001010117221 */ /* 0x000fe20000000000 */
[----:B------:R-:W0:Y:S03]  /*2910*/  MUFU.RCP R12, R12 ;  /* 0x0000000c000c7308 */ /* 0x000e260000001000 */
        /* <DEDUP_REMOVED lines=16> */
[----:B------:R-:W-:-:S04]  /*2a20*/  FFMA R17, R17, R12, R20 ;  /* 0x0000000c11117223 */ /* 0x000fc80000000014 */
        /* <DEDUP_REMOVED lines=9> */
[----:B------:R-:W-:Y:S01]  /*2ac0*/  MOV R15, 0x391fcb8e ;  /* 0x391fcb8e000f7802 */ /* 0x000fe20000000f00 */
[----:B------:R-:W1:Y:S01]  /*2ad0*/  F2I.NTZ R22, R13 ;  /* 0x0000000d00167305 */ /* 0x000e620000203100 */
[----:B0-----:R-:W-:Y:S01]  /*2ae0*/  FADD R20, R13, -R12 ;  /* 0x8000000c0d147221 */ /* 0x001fe20000000000 */
[----:B------:R-:W-:-:S03]  /*2af0*/  FSETP.GT.AND P0, PT, R12, RZ, PT ;  /* 0x000000ff0c00720b */ /* 0x000fc60003f04000 */
[----:B------:R-:W-:Y:S01]  /*2b00*/  FADD R20, R17, R20 ;  /* 0x0000001411147221 */ /* 0x000fe20000000000 */
[----:B------:R-:W-:Y:S02]  /*2b10*/  SEL R23, RZ, 0x83000000, P0 ;  /* 0x83000000ff177807 */ /* 0x000fe40000000000 */
[----:B------:R-:W-:Y:S01]  /*2b20*/  FSETP.GT.AND P0, PT, |R13|, 152, PT ;  /* 0x431800000d00780b */ /* 0x000fe20003f04200 */
[----:B------:R-:W-:Y:S01]  /*2b30*/  FFMA R17, R20, R15, 0.0013391353422775864601 ;  /* 0x3aaf85ed14117423 */ /* 0x000fe2000000000f */
[----:B------:R-:W-:Y:S02]  /*2b40*/  IADD3 R12, PT, PT, R23, 0x7f000000, RZ ;  /* 0x7f000000170c7810 */ /* 0x000fe40007ffe0ff */
[----:B-1----:R-:W-:Y:S01]  /*2b50*/  LEA R23, R22, -R23, 0x17 ;  /* 0x8000001716177211 */ /* 0x002fe200078eb8ff */
[----:B------:R-:W-:-:S04]  /*2b60*/  FFMA R17, R20, R17, 0.0096188392490148544312 ;  /* 0x3c1d985614117423 */ /* 0x000fc80000000011 */
[----:B------:R-:W-:-:S04]  /*2b70*/  FFMA R17, R20, R17, 0.055503588169813156128 ;  /* 0x3d6357bb14117423 */ /* 0x000fc80000000011 */
[----:B------:R-:W-:-:S04]  /*2b80*/  FFMA R17, R20, R17, 0.24022644758224487305 ;  /* 0x3e75fdec14117423 */ /* 0x000fc80000000011 */
[----:B------:R-:W-:-:S04]  /*2b90*/  FFMA R17, R20, R17, 0.69314718246459960938 ;  /* 0x3f31721814117423 */ /* 0x000fc80000000011 */
[----:B------:R-:W-:-:S04]  /*2ba0*/  FFMA R17, R20, R17, 1 ;  /* 0x3f80000014117423 */ /* 0x000fc80000000011 */
[----:B------:R-:W-:-:S04]  /*2bb0*/  FMUL R12, R17, R12 ;  /* 0x0000000c110c7220 */ /* 0x000fc80000400000 */
[----:B------:R-:W-:Y:S01]  /*2bc0*/  FMUL R23, R12, R23 ;  /* 0x000000170c177220 */ /* 0x000fe20000400000 */
[----:B------:R-:W-:Y:S01]  /*2bd0*/  HFMA2 R12, -RZ, RZ, 1.875, 0 ;  /* 0x3f800000ff0c7431 */ /* 0x000fe200000001ff */
        /* <DEDUP_REMOVED lines=12> */
.L_x_49:
[----:B------:R-:W-:-:S04]  /*2ca0*/  FMUL R17, R14, 5 ;  /* 0x40a000000e117820 */ /* 0x000fc80000400000 */
[----:B------:R-:W0:Y:S01]  /*2cb0*/  FRND R20, R17 ;  /* 0x0000001100147307 */ /* 0x000e220000201000 */
[----:B------:R-:W-:Y:S01]  /*2cc0*/  FFMA R13, R14, 5, -R17 ;  /* 0x40a000000e0d7823 */ /* 0x000fe20000000811 */
[----:B------:R-:W-:-:S03]  /*2cd0*/  FSETP.GEU.AND P3, PT, R17, RZ, PT ;  /* 0x000000ff1100720b */ /* 0x000fc60003f6e000 */
[----:B------:R-:W-:-:S03]  /*2ce0*/  FFMA R13, R16, 5, R13 ;  /* 0x40a00000100d7823 */ /* 0x000fc6000000000d */
[----:B------:R-:W1:Y:S01]  /*2cf0*/  F2I.NTZ R23, R17 ;  /* 0x0000001100177305 */ /* 0x000e620000203100 */
[----:B0-----:R-:W-:Y:S01]  /*2d00*/  FADD R22, R17, -R20 ;  /* 0x8000001411167221 */ /* 0x001fe20000000000 */
[----:B------:R-:W-:-:S03]  /*2d10*/  FSETP.GT.AND P0, PT, R20, RZ, PT ;  /* 0x000000ff1400720b */ /* 0x000fc60003f04000 */
[----:B------:R-:W-:Y:S01]  /*2d20*/  FADD R22, R13, R22 ;  /* 0x000000160d167221 */ /* 0x000fe20000000000 */
[----:B------:R-:W-:Y:S02]  /*2d30*/  SEL R20, RZ, 0x83000000, P0 ;  /* 0x83000000ff147807 */ /* 0x000fe40000000000 */
[----:B------:R-:W-:Y:S01]  /*2d40*/  FSETP.GT.AND P0, PT, |R17|, 152, PT ;  /* 0x431800001100780b */ /* 0x000fe20003f04200 */
[----:B------:R-:W-:Y:S01]  /*2d50*/  FFMA R13, R22, R15, 0.0013391353422775864601 ;  /* 0x3aaf85ed160d7423 */ /* 0x000fe2000000000f */
[----:B-1----:R-:W-:-:S03]  /*2d60*/  LEA R23, R23, -R20, 0x17 ;  /* 0x8000001417177211 */ /* 0x002fc600078eb8ff */
[----:B------:R-:W-:-:S04]  /*2d70*/  FFMA R13, R22, R13, 0.0096188392490148544312 ;  /* 0x3c1d9856160d7423 */ /* 0x000fc8000000000d */
[----:B------:R-:W-:-:S04]  /*2d80*/  FFMA R13, R22, R13, 0.055503588169813156128 ;  /* 0x3d6357bb160d7423 */ /* 0x000fc8000000000d */
[----:B------:R-:W-:-:S04]  /*2d90*/  FFMA R13, R22, R13, 0.24022644758224487305 ;  /* 0x3e75fdec160d7423 */ /* 0x000fc8000000000d */
[----:B------:R-:W-:-:S04]  /*2da0*/  FFMA R13, R22, R13, 0.69314718246459960938 ;  /* 0x3f317218160d7423 */ /* 0x000fc8000000000d */
[----:B------:R-:W-:Y:S01]  /*2db0*/  FFMA R13, R22, R13, 1 ;  /* 0x3f800000160d7423 */ /* 0x000fe2000000000d */
[----:B------:R-:W-:-:S05]  /*2dc0*/  IADD3 R22, PT, PT, R20, 0x7f000000, RZ ;  /* 0x7f00000014167810 */ /* 0x000fca0007ffe0ff */
[----:B------:R-:W-:Y:S02]  /*2dd0*/  FMUL R22, R13, R22 ;  /* 0x000000160d167220 */ /* 0x000fe40000400000 */
[----:B------:R-:W0:Y:S02]  /*2de0*/  F2F.F64.F32 R12, R12 ;  /* 0x0000000c000c7310 */ /* 0x000e240000201800 */
        /* <DEDUP_REMOVED lines=14> */
.L_x_50:
[----:B------:R-:W-:-:S04]  /*2ed0*/  FMUL R17, R14, 3 ;  /* 0x404000000e117820 */ /* 0x000fc80000400000 */
[----:B------:R-:W1:Y:S01]  /*2ee0*/  FRND R20, R17 ;  /* 0x0000001100147307 */ /* 0x000e620000201000 */
[----:B------:R-:W-:Y:S01]  /*2ef0*/  FFMA R25, R14, 3, -R17 ;  /* 0x404000000e197823 */ /* 0x000fe20000000811 */
[----:B------:R-:W-:-:S03]  /*2f00*/  FSETP.GEU.AND P3, PT, R17, RZ, PT ;  /* 0x000000ff1100720b */ /* 0x000fc60003f6e000 */
[----:B------:R-:W-:-:S03]  /*2f10*/  FFMA R16, R16, 3, R25 ;  /* 0x4040000010107823 */ /* 0x000fc60000000019 */
[----:B------:R-:W2:Y:S01]  /*2f20*/  F2I.NTZ R22, R17 ;  /* 0x0000001100167305 */ /* 0x000ea20000203100 */
[----:B-1----:R-:W-:Y:S01]  /*2f30*/  FADD R25, R17, -R20 ;  /* 0x8000001411197221 */ /* 0x002fe20000000000 */
[----:B------:R-:W-:-:S03]  /*2f40*/  FSETP.GT.AND P0, PT, R20, RZ, PT ;  /* 0x000000ff1400720b */ /* 0x000fc60003f04000 */
[----:B------:R-:W-:Y:S01]  /*2f50*/  FADD R16, R16, R25 ;  /* 0x0000001910107221 */ /* 0x000fe20000000000 */
[----:B------:R-:W-:Y:S02]  /*2f60*/  SEL R27, RZ, 0x83000000, P0 ;  /* 0x83000000ff1b7807 */ /* 0x000fe40000000000 */
[----:B------:R-:W-:Y:S01]  /*2f70*/  FSETP.GT.AND P0, PT, |R17|, 152, PT ;  /* 0x431800001100780b */ /* 0x000fe20003f04200 */
[C---:B------:R-:W-:Y:S02]  /*2f80*/  FFMA R25, R16.reuse, R15, 0.0013391353422775864601 ;  /* 0x3aaf85ed10197423 */ /* 0x040fe4000000000f */
[----:B------:R-:W1:Y:S02]  /*2f90*/  F2F.F64.F32 R14, R23 ;  /* 0x00000017000e7310 */ /* 0x000e640000201800 */
[----:B------:R-:W-:-:S04]  /*2fa0*/  FFMA R25, R16, R25, 0.0096188392490148544312 ;  /* 0x3c1d985610197423 */ /* 0x000fc80000000019 */
[----:B------:R-:W-:-:S04]  /*2fb0*/  FFMA R25, R16, R25, 0.055503588169813156128 ;  /* 0x3d6357bb10197423 */ /* 0x000fc80000000019 */
[----:B------:R-:W-:-:S04]  /*2fc0*/  FFMA R25, R16, R25, 0.24022644758224487305 ;  /* 0x3e75fdec10197423 */ /* 0x000fc80000000019 */
[----:B------:R-:W-:Y:S01]  /*2fd0*/  FFMA R25, R16, R25, 0.69314718246459960938 ;  /* 0x3f31721810197423 */ /* 0x000fe20000000019 */
[----:B-1----:R-:W-:-:S03]  /*2fe0*/  DMUL R14, R14, -693 ;  /* 0xc085a8000e0e7828 */ /* 0x002fc60000000000 */
[----:B------:R-:W-:Y:S01]  /*2ff0*/  FFMA R25, R16, R25, 1 ;  /* 0x3f80000010197423 */ /* 0x000fe20000000019 */
[----:B------:R-:W-:Y:S02]  /*3000*/  IADD3 R16, PT, PT, R27, 0x7f000000, RZ ;  /* 0x7f0000001b107810 */ /* 0x000fe40007ffe0ff */
[----:B--2---:R-:W-:Y:S02]  /*3010*/  LEA R27, R22, -R27, 0x17 ;  /* 0x8000001b161b7211 */ /* 0x004fe400078eb8ff */
[----:B0-----:R-:W-:Y:S01]  /*3020*/  DFMA R12, R12, 429, R14 ;  /* 0x407ad0000c0c782b */ /* 0x001fe2000000000e */
[----:B------:R-:W-:Y:S01]  /*3030*/  FMUL R16, R25, R16 ;  /* 0x0000001019107220 */ /* 0x000fe20000400000 */
[----:B------:R-:W-:-:S03]  /*3040*/  MOV R14, 0x3f800000 ;  /* 0x3f800000000e7802 */ /* 0x000fc60000000f00 */
[----:B------:R-:W-:Y:S01]  /*3050*/  FMUL R16, R16, R27 ;  /* 0x0000001b10107220 */ /* 0x000fe20000400000 */
        /* <DEDUP_REMOVED lines=12> */
.L_x_51:
[----:B------:R-:W0:Y:S08]  /*3120*/  F2F.F64.F32 R14, R14 ;  /* 0x0000000e000e7310 */ /* 0x000e300000201800 */
[----:B------:R-:W1:Y:S01]  /*3130*/  F2F.F64.F32 R16, R19 ;  /* 0x0000001300107310 */ /* 0x000e620000201800 */
[----:B0-----:R-:W-:-:S08]  /*3140*/  DFMA R12, R14, 315, R12 ;  /* 0x4073b0000e0c782b */ /* 0x001fd0000000000c */
[----:B-1----:R-:W-:-:S08]  /*3150*/  DFMA R12, R16, -35, R12 ;  /* 0xc0418000100c782b */ /* 0x002fd0000000000c */
[----:B------:R-:W-:-:S10]  /*3160*/  DMUL R12, R12, 0.0625 ;  /* 0x3fb000000c0c7828 */ /* 0x000fd40000000000 */
[----:B------:R0:W1:Y:S01]  /*3170*/  F2F.F32.F64 R12, R12 ;  /* 0x0000000c000c7310 */ /* 0x0000620000301000 */
[----:B------:R-:W-:Y:S05]  /*3180*/  BRA `(.L_x_42) ;  /* 0x00000034001c7947 */ /* 0x000fea0003800000 */
.L_x_189:
        /* <DEDUP_REMOVED lines=41> */
[----:B------:R-:W-:Y:S01]  /*3420*/  HFMA2 R14, -RZ, RZ, 0.64013671875, -15.109375 ;  /* 0x391fcb8eff0e7431 */ /* 0x000fe200000001ff */
[----:B------:R-:W1:Y:S01]  /*3430*/  F2I.NTZ R22, R15 ;  /* 0x0000000f00167305 */ /* 0x000e620000203100 */
[----:B0-----:R-:W-:Y:S01]  /*3440*/  FADD R20, R15, -R16 ;  /* 0x800000100f147221 */ /* 0x001fe20000000000 */
[----:B------:R-:W-:Y:S02]  /*3450*/  FSETP.GT.AND P0, PT, R16, RZ, PT ;  /* 0x000000ff1000720b */ /* 0x000fe40003f04000 */
[----:B------:R-:W-:Y:S01]  /*3460*/  MOV R16, 0x3f800000 ;  /* 0x3f80000000107802 */ /* 0x000fe20000000f00 */
[----:B------:R-:W-:Y:S01]  /*3470*/  FADD R17, R17, R20 ;  /* 0x0000001411117221 */ /* 0x000fe20000000000 */
[----:B------:R-:W-:Y:S02]  /*3480*/  SEL R23, RZ, 0x83000000, P0 ;  /* 0x83000000ff177807 */ /* 0x000fe40000000000 */
[----:B------:R-:W-:Y:S01]  /*3490*/  FSETP.GT.AND P0, PT, |R15|, 152, PT ;  /* 0x431800000f00780b */ /* 0x000fe20003f04200 */
[----:B------:R-:W-:Y:S01]  /*34a0*/  FFMA R20, R17, R14, 0.0013391353422775864601 ;  /* 0x3aaf85ed11147423 */ /* 0x000fe2000000000e */
[----:B------:R-:W-:-:S02]  /*34b0*/  IADD3 R25, PT, PT, R23, 0x7f000000, RZ ;  /* 0x7f00000017197810 */ /* 0x000fc40007ffe0ff */
        /* <DEDUP_REMOVED lines=20> */
.L_x_52:
[----:B------:R-:W-:-:S04]  /*3600*/  FMUL R15, R12, 3 ;  /* 0x404000000c0f7820 */ /* 0x000fc80000400000 */
[----:B------:R-:W0:Y:S01]  /*3610*/  FRND R20, R15 ;  /* 0x0000000f00147307 */ /* 0x000e220000201000 */
[----:B------:R-:W-:Y:S01]  /*3620*/  FFMA R12, R12, 3, -R15 ;  /* 0x404000000c0c7823 */ /* 0x000fe2000000080f */
[----:B------:R-:W-:-:S03]  /*3630*/  FSETP.GEU.AND P3, PT, R15, RZ, PT ;  /* 0x000000ff0f00720b */ /* 0x000fc60003f6e000 */
[----:B------:R-:W-:Y:S01]  /*3640*/  FFMA R12, R13, 3, R12 ;  /* 0x404000000d0c7823 */ /* 0x000fe2000000000c */
[C---:B0-----:R-:W-:Y:S01]  /*3650*/  FADD R13, R15.reuse, -R20 ;  /* 0x800000140f0d7221 */ /* 0x041fe20000000000 */
[----:B------:R-:W-:Y:S02]  /*3660*/  FSETP.GT.AND P0, PT, R20, RZ, PT ;  /* 0x000000ff1400720b */ /* 0x000fe40003f04000 */
[----:B------:R-:W-:Y:S01]  /*3670*/  MOV R20, 0x3f800000 ;  /* 0x3f80000000147802 */ /* 0x000fe20000000f00 */
[----:B------:R-:W-:Y:S01]  /*3680*/  FADD R13, R12, R13 ;  /* 0x0000000d0c0d7221 */ /* 0x000fe20000000000 */
[----:B------:R-:W-:Y:S01]  /*3690*/  SEL R17, RZ, 0x83000000, P0 ;  /* 0x83000000ff117807 */ /* 0x000fe20000000000 */
[----:B------:R-:W0:Y:S01]  /*36a0*/  F2I.NTZ R12, R15 ;  /* 0x0000000f000c7305 */ /* 0x000e220000203100 */
[----:B------:R-:W-:Y:S01]  /*36b0*/  FSETP.GT.AND P0, PT, |R15|, 152, PT ;  /* 0x431800000f00780b */ /* 0x000fe20003f04200 */
[----:B------:R-:W-:Y:S01]  /*36c0*/  FFMA R14, R13, R14, 0.0013391353422775864601 ;  /* 0x3aaf85ed0d0e7423 */ /* 0x000fe2000000000e */
[----:B------:R-:W-:-:S03]  /*36d0*/  IADD3 R23, PT, PT, R17, 0x7f000000, RZ ;  /* 0x7f00000011177810 */ /* 0x000fc60007ffe0ff */
[----:B------:R-:W-:-:S04]  /*36e0*/  FFMA R14, R13, R14, 0.0096188392490148544312 ;  /* 0x3c1d98560d0e7423 */ /* 0x000fc8000000000e */
[----:B------:R-:W-:-:S04]  /*36f0*/  FFMA R14, R13, R14, 0.055503588169813156128 ;  /* 0x3d6357bb0d0e7423 */ /* 0x000fc8000000000e */
[----:B------:R-:W-:Y:S01]  /*3700*/  FFMA R14, R13, R14, 0.24022644758224487305 ;  /* 0x3e75fdec0d0e7423 */ /* 0x000fe2000000000e */
[----:B0-----:R-:W-:-:S03]  /*3710*/  LEA R17, R12, -R17, 0x17 ;  /* 0x800000110c117211 */ /* 0x001fc600078eb8ff */
[----:B------:R-:W-:-:S04]  /*3720*/  FFMA R14, R13, R14, 0.69314718246459960938 ;  /* 0x3f3172180d0e7423 */ /* 0x000fc8000000000e */
[----:B------:R-:W-:Y:S02]  /*3730*/  FFMA R14, R13, R14, 1 ;  /* 0x3f8000000d0e7423 */ /* 0x000fe4000000000e */
[----:B------:R0:W1:Y:S02]  /*3740*/  F2F.F64.F32 R12, R16 ;  /* 0x00000010000c7310 */ /* 0x0000640000201800 */
[----:B------:R-:W-:-:S04]  /*3750*/  FMUL R14, R14, R23 ;  /* 0x000000170e0e7220 */ /* 0x000fc80000400000 */
[----:B------:R-:W-:Y:S01]  /*3760*/  FMUL R14, R14, R17 ;  /* 0x000000110e0e7220 */ /* 0x000fe20000400000 */
[----:B------:R-:W-:Y:S01]  /*3770*/  @P0 FSEL R14, RZ, +INF , !P3 ;  /* 0x7f800000ff0e0808 */ /* 0x000fe20005800000 */
[----:B0-----:R-:W-:Y:S06]  /*3780*/  @!P2 BRA `(.L_x_53) ;  /* 0x000000000028a947 */ /* 0x001fec0003800000 */
        /* <DEDUP_REMOVED lines=10> */
.L_x_53:
[----:B------:R-:W0:Y:S08]  /*3830*/  F2F.F64.F32 R14, R20 ;  /* 0x00000014000e7310 */ /* 0x000e300000201800 */
[----:B------:R-:W2:Y:S01]  /*3840*/  F2F.F64.F32 R16, R19 ;  /* 0x0000001300107310 */ /* 0x000ea20000201800 */
[----:B0-----:R-:W-:-:S08]  /*3850*/  DMUL R14, R14, -70 ;  /* 0xc05180000e0e7828 */ /* 0x001fd00000000000 */
[----:B-1----:R-:W-:-:S08]  /*3860*/  DFMA R12, R12, 63, R14 ;  /* 0x404f80000c0c782b */ /* 0x002fd0000000000e */
[----:B--2---:R-:W-:-:S08]  /*3870*/  DFMA R12, R16, 15, R12 ;  /* 0x402e0000100c782b */ /* 0x004fd0000000000c */
[----:B------:R-:W-:-:S10]  /*3880*/  DMUL R12, R12, 0.125 ;  /* 0x3fc000000c0c7828 */ /* 0x000fd40000000000 */
[----:B------:R0:W1:Y:S01]  /*3890*/  F2F.F32.F64 R12, R12 ;  /* 0x0000000c000c7310 */ /* 0x0000620000301000 */
[----:B------:R-:W-:Y:S05]  /*38a0*/  BRA `(.L_x_42) ;  /* 0x0000002c00547947 */ /* 0x000fea0003800000 */
.L_x_190:
[C---:B-----5:R-:W-:Y:S01]  /*38b0*/  FMUL R12, |R19|.reuse, 16777216 ;  /* 0x4b800000130c7820 */ /* 0x060fe20000400200 */
[C---:B------:R-:W-:Y:S01]  /*38c0*/  FSETP.GEU.AND P0, PT, |R19|.reuse, 1.175494350822287508e-38, PT ;  /* 0x008000001300780b */ /* 0x040fe20003f0e200 */
[----:B------:R-:W-:Y:S01]  /*38d0*/  HFMA2 R23, -RZ, RZ, 0.64013671875, -15.109375 ;  /* 0x391fcb8eff177431 */ /* 0x000fe200000001ff */
[----:B------:R-:W-:Y:S02]  /*38e0*/  MOV R22, 0x3a2c32e4 ;  /* 0x3a2c32e400167802 */ /* 0x000fe40000000f00 */
[----:B------:R-:W-:Y:S02]  /*38f0*/  FSEL R12, R12, |R19|, !P0 ;  /* 0x400000130c0c7208 */ /* 0x000fe40004000000 */
[----:B------:R-:W-:Y:S02]  /*3900*/  FSEL R14, RZ, -24, P0 ;  /* 0xc1c00000ff0e7808 */ /* 0x000fe40000000000 */
[----:B------:R-:W-:Y:S02]  /*3910*/  IADD3 R13, PT, PT, R12, -0x3f3504f3, RZ ;  /* 0xc0cafb0d0c0d7810 */ /* 0x000fe40007ffe0ff */
[----:B------:R-:W-:-:S02]  /*3920*/  FSETP.NEU.AND P2, PT, R19, 1, PT ;  /* 0x3f8000001300780b */ /* 0x000fc40003f4d000 */
        /* <DEDUP_REMOVED lines=10> */
[CC--:B------:R-:W-:Y:S01]  /*39d0*/  FMUL R15, R13.reuse, R13.reuse ;  /* 0x0000000d0d0f7220 */ /* 0x0c0fe20000400000 */
[----:B------:R-:W-:Y:S02]  /*39e0*/  FFMA R14, R13, 1.4426950216293334961, R20 ;  /* 0x3fb8aa3b0d0e7823 */ /* 0x000fe40000000014 */
[----:B------:R-:W-:Y:S01]  /*39f0*/  FADD R17, R17, R17 ;  /* 0x0000001111117221 */ /* 0x000fe20000000000 */
[C---:B------:R-:W-:Y:S01]  /*3a00*/  FFMA R22, R15.reuse, R22, 0.0032181653659790754318 ;  /* 0x3b52e7db0f167423 */ /* 0x040fe20000000016 */
        /* <DEDUP_REMOVED lines=18> */
[----:B------:R-:W-:-:S04]  /*3b30*/  FFMA R13, R15, 2, -R16 ;  /* 0x400000000f0d7823 */ /* 0x000fc80000000810 */
[----:B------:R-:W-:Y:S01]  /*3b40*/  FFMA R12, R14, 2, R13 ;  /* 0x400000000e0c7823 */ /* 0x000fe2000000000d */
[----:B0-----:R-:W-:Y:S01]  /*3b50*/  FADD R13, R16, -R17 ;  /* 0x80000011100d7221 */ /* 0x001fe20000000000 */
[----:B------:R-:W-:-:S03]  /*3b60*/  FSETP.GT.AND P3, PT, R17, RZ, PT ;  /* 0x000000ff1100720b */ /* 0x000fc60003f64000 */
[----:B------:R-:W-:Y:S02]  /*3b70*/  FADD R12, R12, R13 ;  /* 0x0000000d0c0c7221 */ /* 0x000fe40000000000 */
[----:B------:R0:W1:Y:S02]  /*3b80*/  F2I.NTZ R13, R16 ;  /* 0x00000010000d7305 */ /* 0x0000640000203100 */
[----:B------:R-:W-:-:S04]  /*3b90*/  FFMA R23, R12, R23, 0.0013391353422775864601 ;  /* 0x3aaf85ed0c177423 */ /* 0x000fc80000000017 */
[----:B------:R-:W-:-:S04]  /*3ba0*/  FFMA R23, R12, R23, 0.0096188392490148544312 ;  /* 0x3c1d98560c177423 */ /* 0x000fc80000000017 */
[----:B------:R-:W-:Y:S01]  /*3bb0*/  FFMA R17, R12, R23, 0.055503588169813156128 ;  /* 0x3d6357bb0c117423 */ /* 0x000fe20000000017 */
[----:B------:R-:W-:-:S03]  /*3bc0*/  HFMA2 R23, -RZ, RZ, 1.875, 0 ;  /* 0x3f800000ff177431 */ /* 0x000fc600000001ff */
[----:B------:R-:W-:Y:S01]  /*3bd0*/  FFMA R17, R12, R17, 0.24022644758224487305 ;  /* 0x3e75fdec0c117423 */ /* 0x000fe20000000011 */
[----:B01----:R-:W-:Y:S06]  /*3be0*/  @!P2 BRA `(.L_x_54) ;  /* 0x000000000078a947 */ /* 0x003fec0003800000 */
[----:B------:R-:W-:-:S13]  /*3bf0*/  FSETP.NAN.AND P0, PT, |R19|, |R19|, PT ;  /* 0x400000131300720b */ /* 0x000fda0003f08200 */
[----:B------:R-:W-:Y:S01]  /*3c00*/  @P0 FADD R23, R19, 6 ;  /* 0x40c0000013170421 */ /* 0x000fe20000000000 */
[----:B------:R-:W-:Y:S06]  /*3c10*/  @P0 BRA `(.L_x_54) ;  /* 0x00000000006c0947 */ /* 0x000fec0003800000 */
[----:B------:R-:W-:Y:S01]  /*3c20*/  FMUL R22, R15, 6 ;  /* 0x40c000000f167820 */ /* 0x000fe20000400000 */
[----:B------:R-:W-:-:S03]  /*3c30*/  FSETP.NEU.AND P0, PT, |R19|, +INF , PT ;  /* 0x7f8000001300780b */ /* 0x000fc60003f0d200 */
[----:B------:R-:W0:Y:S01]  /*3c40*/  FRND R23, R22 ;  /* 0x0000001600177307 */ /* 0x000e220000201000 */
[----:B------:R-:W-:Y:S01]  /*3c50*/  FFMA R25, R15, 6, -R22 ;  /* 0x40c000000f197823 */ /* 0x000fe20000000816 */
[----:B------:R-:W-:Y:S02]  /*3c60*/  FSETP.NEU.AND P0, PT, R19, RZ, P0 ;  /* 0x000000ff1300720b */ /* 0x000fe4000070d000 */
[----:B------:R-:W-:Y:S01]  /*3c70*/  FSETP.GT.AND P5, PT, |R22|, 152, PT ;  /* 0x431800001600780b */ /* 0x000fe20003fa4200 */
[----:B------:R-:W-:Y:S01]  /*3c80*/  FFMA R25, R14, 6, R25 ;  /* 0x40c000000e197823 */ /* 0x000fe20000000019 */
[C---:B------:R-:W-:Y:S02]  /*3c90*/  FSETP.GEU.AND P4, PT, R22.reuse, RZ, PT ;  /* 0x000000ff1600720b */ /* 0x040fe40003f8e000 */
[----:B------:R1:W2:Y:S01]  /*3ca0*/  F2I.NTZ R26, R22 ;  /* 0x00000016001a7305 */ /* 0x0002a20000203100 */
[----:B0-----:R-:W-:Y:S01]  /*3cb0*/  FADD R24, R22, -R23 ;  /* 0x8000001716187221 */ /* 0x001fe20000000000 */
[----:B------:R-:W-:-:S05]  /*3cc0*/  FSETP.GT.AND P6, PT, R23, RZ, PT ;  /* 0x000000ff1700720b */ /* 0x000fca0003fc4000 */
[----:B-1----:R-:W-:Y:S01]  /*3cd0*/  @!P0 FADD R22, R19, R19 ;  /* 0x0000001313168221 */ /* 0x002fe20000000000 */
[----:B------:R-:W-:Y:S01]  /*3ce0*/  FADD R24, R24, R25 ;  /* 0x0000001918187221 */ /* 0x000fe20000000000 */
[----:B------:R-:W-:Y:S02]  /*3cf0*/  MOV R25, 0x391fcb8e ;  /* 0x391fcb8e00197802 */ /* 0x000fe40000000f00 */
[----:B------:R-:W-:-:S03]  /*3d00*/  SEL R23, RZ, 0x83000000, P6 ;  /* 0x83000000ff177807 */ /* 0x000fc60003000000 */
[----:B------:R-:W-:Y:S01]  /*3d10*/  FFMA R25, R24, R25, 0.0013391353422775864601 ;  /* 0x3aaf85ed18197423 */ /* 0x000fe20000000019 */
[----:B--2---:R-:W-:-:S03]  /*3d20*/  LEA R26, R26, -R23, 0x17 ;  /* 0x800000171a1a7211 */ /* 0x004fc600078eb8ff */
[----:B------:R-:W-:-:S04]  /*3d30*/  FFMA R25, R24, R25, 0.0096188392490148544312 ;  /* 0x3c1d985618197423 */ /* 0x000fc80000000019 */
[----:B------:R-:W-:-:S04]  /*3d40*/  FFMA R25, R24, R25, 0.055503588169813156128 ;  /* 0x3d6357bb18197423 */ /* 0x000fc80000000019 */
[----:B------:R-:W-:-:S04]  /*3d50*/  FFMA R25, R24, R25, 0.24022644758224487305 ;  /* 0x3e75fdec18197423 */ /* 0x000fc80000000019 */
[----:B------:R-:W-:-:S04]  /*3d60*/  FFMA R25, R24, R25, 0.69314718246459960938 ;  /* 0x3f31721818197423 */ /* 0x000fc80000000019 */
[----:B------:R-:W-:Y:S01]  /*3d70*/  FFMA R25, R24, R25, 1 ;  /* 0x3f80000018197423 */ /* 0x000fe20000000019 */
[----:B------:R-:W-:Y:S02]  /*3d80*/  IADD3 R24, PT, PT, R23, 0x7f000000, RZ ;  /* 0x7f00000017187810 */ /* 0x000fe40007ffe0ff */
[----:B------:R-:W-:-:S03]  /*3d90*/  FSEL R23, RZ, +INF , !P4 ;  /* 0x7f800000ff177808 */ /* 0x000fc60006000000 */
[----:B------:R-:W-:-:S04]  /*3da0*/  FMUL R25, R24, R25 ;  /* 0x0000001918197220 */ /* 0x000fc80000400000 */
[----:B------:R-:W-:Y:S01]  /*3db0*/  @!P5 FMUL R23, R26, R25 ;  /* 0x000000191a17d220 */ /* 0x000fe20000400000 */
[----:B------:R-:W-:-:S07]  /*3dc0*/  @!P0 LOP3.LUT R23, R22, 0x7fffffff, RZ, 0xc0, !PT ;  /* 0x7fffffff16178812 */ /* 0x000fce00078ec0ff */
.L_x_54:
[----:B------:R-:W-:Y:S05]  /*3dd0*/  @!P2 BRA `(.L_x_55) ;  /* 0x000000000078a947 */ /* 0x000fea0003800000 */
[----:B------:R-:W-:-:S13]  /*3de0*/  FSETP.NAN.AND P0, PT, |R19|, |R19|, PT ;  /* 0x400000131300720b */ /* 0x000fda0003f08200 */
[----:B------:R-:W-:Y:S01]  /*3df0*/  @P0 FADD R20, R19, 4 ;  /* 0x4080000013140421 */ /* 0x000fe20000000000 */
[----:B------:R-:W-:Y:S06]  /*3e00*/  @P0 BRA `(.L_x_55) ;  /* 0x00000000006c0947 */ /* 0x000fec0003800000 */
[----:B------:R-:W-:Y:S01]  /*3e10*/  FMUL R20, R15, 4 ;  /* 0x408000000f147820 */ /* 0x000fe20000400000 */
[----:B------:R-:W-:Y:S01]  /*3e20*/  HFMA2 R27, -RZ, RZ, 0.64013671875, -15.109375 ;  /* 0x391fcb8eff1b7431 */ /* 0x000fe200000001ff */
[----:B------:R-:W-:Y:S02]  /*3e30*/  FSETP.NEU.AND P0, PT, |R19|, +INF , PT ;  /* 0x7f8000001300780b */ /* 0x000fe40003f0d200 */
[----:B------:R-:W0:Y:S01]  /*3e40*/  FRND R25, R20 ;  /* 0x0000001400197307 */ /* 0x000e220000201000 */
[----:B------:R-:W-:Y:S01]  /*3e50*/  FFMA R15, R15, 4, -R20 ;  /* 0x408000000f0f7823 */ /* 0x000fe20000000814 */
[----:B------:R-:W-:Y:S02]  /*3e60*/  FSETP.NEU.AND P0, PT, R19, RZ, P0 ;  /* 0x000000ff1300720b */ /* 0x000fe4000070d000 */
[----:B------:R-:W-:Y:S01]  /*3e70*/  FSETP.GT.AND P5, PT, |R20|, 152, PT ;  /* 0x431800001400780b */ /* 0x000fe20003fa4200 */
[----:B------:R-:W-:-:S03]  /*3e80*/  FFMA R15, R14, 4, R15 ;  /* 0x408000000e0f7823 */ /* 0x000fc6000000000f */
[----:B------:R-:W1:Y:S01]  /*3e90*/  F2I.NTZ R22, R20 ;  /* 0x0000001400167305 */ /* 0x000e620000203100 */
[----:B0-----:R-:W-:Y:S01]  /*3ea0*/  FADD R14, R20, -R25 ;  /* 0x80000019140e7221 */ /* 0x001fe20000000000 */
[----:B------:R-:W-:-:S03]  /*3eb0*/  FSETP.GT.AND P4, PT, R25, RZ, PT ;  /* 0x000000ff1900720b */ /* 0x000fc60003f84000 */
[----:B------:R-:W-:-:S04]  /*3ec0*/  FADD R14, R14, R15 ;  /* 0x0000000f0e0e7221 */ /* 0x000fc80000000000 */
[----:B------:R-:W-:-:S04]  /*3ed0*/  FFMA R15, R14, R27, 0.0013391353422775864601 ;  /* 0x3aaf85ed0e0f7423 */ /* 0x000fc8000000001b */
[----:B------:R-:W-:-:S04]  /*3ee0*/  FFMA R15, R14, R15, 0.0096188392490148544312 ;  /* 0x3c1d98560e0f7423 */ /* 0x000fc8000000000f */
[----:B------:R-:W-:-:S04]  /*3ef0*/  FFMA R15, R14, R15, 0.055503588169813156128 ;  /* 0x3d6357bb0e0f7423 */ /* 0x000fc8000000000f */
[----:B------:R-:W-:-:S04]  /*3f00*/  FFMA R15, R14, R15, 0.24022644758224487305 ;  /* 0x3e75fdec0e0f7423 */ /* 0x000fc8000000000f */
[----:B------:R-:W-:Y:S01]  /*3f10*/  FFMA R25, R14, R15, 0.69314718246459960938 ;  /* 0x3f3172180e197423 */ /* 0x000fe2000000000f */
[----:B------:R-:W-:Y:S02]  /*3f20*/  SEL R15, RZ, 0x83000000, P4 ;  /* 0x83000000ff0f7807 */ /* 0x000fe40002000000 */
[----:B------:R-:W-:Y:S01]  /*3f30*/  FSETP.GEU.AND P4, PT, R20, RZ, PT ;  /* 0x000000ff1400720b */ /* 0x000fe20003f8e000 */
[----:B------:R-:W-:Y:S01]  /*3f40*/  FFMA R25, R14, R25, 1 ;  /* 0x3f8000000e197423 */ /* 0x000fe20000000019 */
[----:B------:R-:W-:Y:S02]  /*3f50*/  IADD3 R14, PT, PT, R15, 0x7f000000, RZ ;  /* 0x7f0000000f0e7810 */ /* 0x000fe40007ffe0ff */
[----:B-1----:R-:W-:Y:S02]  /*3f60*/  LEA R22, R22, -R15, 0x17 ;  /* 0x8000000f16167211 */ /* 0x002fe400078eb8ff */
[----:B------:R-:W-:Y:S01]  /*3f70*/  FSEL R20, RZ, +INF , !P4 ;  /* 0x7f800000ff147808 */ /* 0x000fe20006000000 */
[----:B------:R-:W-:Y:S01]  /*3f80*/  FMUL R25, R14, R25 ;  /* 0x000000190e197220 */ /* 0x000fe20000400000 */
[----:B------:R-:W-:-:S03]  /*3f90*/  @!P0 FADD R14, R19, R19 ;  /* 0x00000013130e8221 */ /* 0x000fc60000000000 */
[----:B------:R-:W-:Y:S02]  /*3fa0*/  @!P5 FMUL R20, R22, R25 ;  /* 0x000000191614d220 */ /* 0x000fe40000400000 */
[----:B------:R-:W-:-:S07]  /*3fb0*/  @!P0 LOP3.LUT R20, R14, 0x7fffffff, RZ, 0xc0, !PT ;  /* 0x7fffffff0e148812 */ /* 0x000fce00078ec0ff */
.L_x_55:
[----:B------:R-:W-:Y:S01]  /*3fc0*/  SEL R22, RZ, 0x83000000, P3 ;  /* 0x83000000ff167807 */ /* 0x000fe20001800000 */
[----:B------:R-:W0:Y:S01]  /*3fd0*/  F2F.F64.F32 R14, R20 ;  /* 0x00000014000e7310 */ /* 0x000e220000201800 */
[----:B------:R-:W-:Y:S01]  /*3fe0*/  FFMA R17, R12, R17, 0.69314718246459960938 ;  /* 0x3f3172180c117423 */ /* 0x000fe20000000011 */
[----:B------:R-:W-:Y:S02]  /*3ff0*/  FSETP.GT.AND P0, PT, |R16|, 152, PT ;  /* 0x431800001000780b */ /* 0x000fe40003f04200 */
[----:B------:R-:W-:Y:S01]  /*4000*/  IADD3 R24, PT, PT, R22, 0x7f000000, RZ ;  /* 0x7f00000016187810 */ /* 0x000fe20007ffe0ff */
[----:B------:R-:W-:Y:S01]  /*4010*/  FFMA R17, R12, R17, 1 ;  /* 0x3f8000000c117423 */ /* 0x000fe20000000011 */
[----:B------:R-:W-:Y:S02]  /*4020*/  LEA R22, R13, -R22, 0x17 ;  /* 0x800000160d167211 */ /* 0x000fe400078eb8ff */
[----:B------:R1:W2:Y:S01]  /*4030*/  F2F.F64.F32 R12, R23 ;  /* 0x00000017000c7310 */ /* 0x0002a20000201800 */
[----:B------:R-:W-:Y:S01]  /*4040*/  FMUL R17, R17, R24 ;  /* 0x0000001811117220 */ /* 0x000fe20000400000 */
[----:B------:R-:W-:-:S02]  /*4050*/  FSETP.GEU.AND P3, PT, R16, RZ, PT ;  /* 0x000000ff1000720b */ /* 0x000fc40003f6e000 */
[----:B------:R-:W-:Y:S01]  /*4060*/  MOV R16, 0x3f800000 ;  /* 0x3f80000000107802 */ /* 0x000fe20000000f00 */
[----:B------:R-:W-:Y:S01]  /*4070*/  FMUL R17, R17, R22 ;  /* 0x0000001611117220 */ /* 0x000fe20000400000 */
[----:B0-----:R-:W-:Y:S01]  /*4080*/  DMUL R14, R14, -315 ;  /* 0xc073b0000e0e7828 */ /* 0x001fe20000000000 */
[----:B------:R-:W-:Y:S01]  /*4090*/  @P0 FSEL R17, RZ, +INF , !P3 ;  /* 0x7f800000ff110808 */ /* 0x000fe20005800000 */
[----:B-1----:R-:W-:Y:S09]  /*40a0*/  @!P2 BRA `(.L_x_56) ;  /* 0x000000000020a947 */ /* 0x002ff20003800000 */
        /* <DEDUP_REMOVED lines=8> */
.L_x_56:
[----:B------:R-:W0:Y:S01]  /*4130*/  F2F.F64.F32 R16, R16 ;  /* 0x0000001000107310 */ /* 0x000e220000201800 */
[----:B--2---:R-:W-:-:S08]  /*4140*/  DFMA R12, R12, 231, R14 ;  /* 0x406ce0000c0c782b */ /* 0x004fd0000000000e */
[----:B0-----:R-:W-:-:S08]  /*4150*/  DFMA R12, R16, 105, R12 ;  /* 0x405a4000100c782b */ /* 0x001fd0000000000c */
[----:B------:R-:W-:-:S08]  /*4160*/  DADD R12, R12, -5 ;  /* 0xc01400000c0c7429 */ /* 0x000fd00000000000 */
[----:B------:R-:W-:-:S10]  /*4170*/  DMUL R12, R12, 0.0625 ;  /* 0x3fb000000c0c7828 */ /* 0x000fd40000000000 */
[----:B------:R0:W1:Y:S01]  /*4180*/  F2F.F32.F64 R12, R12 ;  /* 0x0000000c000c7310 */ /* 0x0000620000301000 */
[----:B------:R-:W-:Y:S05]  /*4190*/  BRA `(.L_x_42) ;  /* 0x0000002400187947 */ /* 0x000fea0003800000 */
.L_x_48:
[----:B------:R-:W-:-:S04]  /*41a0*/  MOV R13, 0xfffffff8 ;  /* 0xfffffff8000d7802 */ /* 0x000fc80000000f00 */
[----:B------:R-:W-:-:S04]  /*41b0*/  VIADDMNMX.U32 R12, R8, R13, 0x3, PT ;  /* 0x00000003080c7446 */ /* 0x000fc8000380000d */
[----:B------:R-:W-:-:S04]  /*41c0*/  SHF.L.U32 R14, R12, 0x2, RZ ;  /* 0x000000020c0e7819 */ /* 0x000fc800000006ff */
[----:B------:R-:W0:Y:S02]  /*41d0*/  LDC R12, c[0x2][R14+0x80] ;  /* 0x008020000e0c7b82 */ /* 0x000e240000000800 */
[----:B0-----:R-:W-:-:S04]  /*41e0*/  SHF.R.S32.HI R13, RZ, 0x1f, R12 ;  /* 0x0000001fff0d7819 */ /* 0x001fc8000001140c */
.L_x_193:
[----:B------:R-:W-:Y:S05]  /*41f0*/  BRX R12 -0x4200                                                         (*"BRANCH_TARGETS .L_x_194,.L_x_195,.L_x_196,.L_x_43"*) ;  /* 0xffffffbc0c807949 */ /* 0x000fea000383ffff */
.L_x_43:
[----:B------:R-:W-:Y:S01]  /*4200*/  HFMA2 R12, -RZ, RZ, -1.875, 0 ;  /* 0xbf800000ff0c7431 */ /* 0x000fe200000001ff */
[----:B------:R-:W-:Y:S06]  /*4210*/  BRA `(.L_x_42) ;  /* 0x0000002000f87947 */ /* 0x000fec0003800000 */
.L_x_194:
        /* <DEDUP_REMOVED lines=8> */
[----:B------:R-:W-:Y:S02]  /*42a0*/  LOP3.LUT R13, R13, 0xff800000, RZ, 0xc0, !PT ;  /* 0xff8000000d0d7812 */ /* 0x000fe400078ec0ff */
[----:B------:R-:W-:Y:S02]  /*42b0*/  MOV R24, 0x3f800000 ;  /* 0x3f80000000187802 */ /* 0x000fe40000000f00 */
        /* <DEDUP_REMOVED lines=30> */
[----:B------:R-:W-:-:S04]  /*44a0*/  FFMA R15, R17, 2, -R20 ;  /* 0x40000000110f7823 */ /* 0x000fc80000000814 */
[----:B------:R-:W-:Y:S02]  /*44b0*/  FFMA R15, R12, 2, R15 ;  /* 0x400000000c0f7823 */ /* 0x000fe4000000000f */
[----:B------:R1:W2:Y:S01]  /*44c0*/  F2I.NTZ R14, R20 ;  /* 0x00000014000e7305 */ /* 0x0002a20000203100 */
[----:B0-----:R-:W-:-:S04]  /*44d0*/  FADD R22, R20, -R13 ;  /* 0x8000000d14167221 */ /* 0x001fc80000000000 */
[----:B------:R-:W-:-:S04]  /*44e0*/  FADD R22, R15, R22 ;  /* 0x000000160f167221 */ /* 0x000fc80000000000 */
[----:B------:R-:W-:Y:S01]  /*44f0*/  FFMA R15, R22, R23, 0.0013391353422775864601 ;  /* 0x3aaf85ed160f7423 */ /* 0x000fe20000000017 */
[----:B------:R-:W-:Y:S01]  /*4500*/  HFMA2 R23, -RZ, RZ, 1.875, 0 ;  /* 0x3f800000ff177431 */ /* 0x000fe200000001ff */
[----:B-12---:R-:W-:Y:S06]  /*4510*/  @!P2 BRA `(.L_x_57) ;  /* 0x000000000078a947 */ /* 0x006fec0003800000 */
[----:B------:R-:W-:-:S13]  /*4520*/  FSETP.NAN.AND P0, PT, |R19|, |R19|, PT ;  /* 0x400000131300720b */ /* 0x000fda0003f08200 */
[----:B------:R-:W-:Y:S01]  /*4530*/  @P0 FADD R23, R19, 8 ;  /* 0x4100000013170421 */ /* 0x000fe20000000000 */
[----:B------:R-:W-:Y:S06]  /*4540*/  @P0 BRA `(.L_x_57) ;  /* 0x00000000006c0947 */ /* 0x000fec0003800000 */
[----:B------:R-:W-:Y:S01]  /*4550*/  FMUL R16, R17, 8 ;  /* 0x4100000011107820 */ /* 0x000fe20000400000 */
[----:B------:R-:W-:-:S03]  /*4560*/  FSETP.NEU.AND P0, PT, |R19|, +INF , PT ;  /* 0x7f8000001300780b */ /* 0x000fc60003f0d200 */
[----:B------:R-:W0:Y:S01]  /*4570*/  FRND R23, R16 ;  /* 0x0000001000177307 */ /* 0x000e220000201000 */
[----:B------:R-:W-:Y:S01]  /*4580*/  FFMA R25, R17, 8, -R16 ;  /* 0x4100000011197823 */ /* 0x000fe20000000810 */
[C---:B------:R-:W-:Y:S02]  /*4590*/  FSETP.GEU.AND P5, PT, R16.reuse, RZ, PT ;  /* 0x000000ff1000720b */ /* 0x040fe40003fae000 */
[----:B------:R-:W-:Y:S01]  /*45a0*/  FSETP.GT.AND P4, PT, |R16|, 152, PT ;  /* 0x431800001000780b */ /* 0x000fe20003f84200 */
[----:B------:R-:W-:Y:S01]  /*45b0*/  FFMA R26, R12, 8, R25 ;  /* 0x410000000c1a7823 */ /* 0x000fe20000000019 */
[----:B------:R-:W-:Y:S02]  /*45c0*/  FSETP.NEU.AND P0, PT, R19, RZ, P0 ;  /* 0x000000ff1300720b */ /* 0x000fe4000070d000 */
[----:B0-----:R-:W-:Y:S01]  /*45d0*/  FSETP.GT.AND P3, PT, R23, RZ, PT ;  /* 0x000000ff1700720b */ /* 0x001fe20003f64000 */
[----:B------:R-:W-:Y:S02]  /*45e0*/  FADD R23, R16, -R23 ;  /* 0x8000001710177221 */ /* 0x000fe40000000000 */
[----:B------:R-:W0:Y:S02]  /*45f0*/  F2I.NTZ R16, R16 ;  /* 0x0000001000107305 */ /* 0x000e240000203100 */
[----:B------:R-:W-:Y:S01]  /*4600*/  FADD R23, R23, R26 ;  /* 0x0000001a17177221 */ /* 0x000fe20000000000 */
[----:B------:R-:W-:-:S05]  /*4610*/  MOV R26, 0x391fcb8e ;  /* 0x391fcb8e001a7802 */ /* 0x000fca0000000f00 */
[----:B------:R-:W-:-:S04]  /*4620*/  FFMA R26, R23, R26, 0.0013391353422775864601 ;  /* 0x3aaf85ed171a7423 */ /* 0x000fc8000000001a */
[----:B------:R-:W-:-:S04]  /*4630*/  FFMA R26, R23, R26, 0.0096188392490148544312 ;  /* 0x3c1d9856171a7423 */ /* 0x000fc8000000001a */
[----:B------:R-:W-:-:S04]  /*4640*/  FFMA R26, R23, R26, 0.055503588169813156128 ;  /* 0x3d6357bb171a7423 */ /* 0x000fc8000000001a */
[----:B------:R-:W-:-:S04]  /*4650*/  FFMA R26, R23, R26, 0.24022644758224487305 ;  /* 0x3e75fdec171a7423 */ /* 0x000fc8000000001a */
[----:B------:R-:W-:-:S04]  /*4660*/  FFMA R26, R23, R26, 0.69314718246459960938 ;  /* 0x3f317218171a7423 */ /* 0x000fc8000000001a */
[----:B------:R-:W-:Y:S01]  /*4670*/  FFMA R26, R23, R26, 1 ;  /* 0x3f800000171a7423 */ /* 0x000fe2000000001a */
[----:B------:R-:W-:-:S04]  /*4680*/  SEL R23, RZ, 0x83000000, P3 ;  /* 0x83000000ff177807 */ /* 0x000fc80001800000 */
[----:B0-----:R-:W-:Y:S01]  /*4690*/  LEA R25, R16, -R23, 0x17 ;  /* 0x8000001710197211 */ /* 0x001fe200078eb8ff */
[----:B------:R-:W-:Y:S01]  /*46a0*/  @!P0 FADD R16, R19, R19 ;  /* 0x0000001313108221 */ /* 0x000fe20000000000 */
[----:B------:R-:W-:-:S05]  /*46b0*/  IADD3 R23, PT, PT, R23, 0x7f000000, RZ ;  /* 0x7f00000017177810 */ /* 0x000fca0007ffe0ff */
[----:B------:R-:W-:Y:S01]  /*46c0*/  FMUL R26, R23, R26 ;  /* 0x0000001a171a7220 */ /* 0x000fe20000400000 */
[----:B------:R-:W-:-:S03]  /*46d0*/  FSEL R23, RZ, +INF , !P5 ;  /* 0x7f800000ff177808 */ /* 0x000fc60006800000 */
[----:B------:R-:W-:Y:S01]  /*46e0*/  @!P4 FMUL R23, R25, R26 ;  /* 0x0000001a1917c220 */ /* 0x000fe20000400000 */
[----:B------:R-:W-:-:S07]  /*46f0*/  @!P0 LOP3.LUT R23, R16, 0x7fffffff, RZ, 0xc0, !PT ;  /* 0x7fffffff10178812 */ /* 0x000fce00078ec0ff */
.L_x_57:
[----:B------:R-:W-:Y:S05]  /*4700*/  @!P2 BRA `(.L_x_58) ;  /* 0x000000000078a947 */ /* 0x000fea0003800000 */
        /* <DEDUP_REMOVED lines=12> */
[----:B------:R-:W-:Y:S01]  /*47d0*/  FADD R24, R16, -R25 ;  /* 0x8000001910187221 */ /* 0x000fe20000000000 */
[----:B------:R-:W-:Y:S01]  /*47e0*/  HFMA2 R25, -RZ, RZ, 0.64013671875, -15.109375 ;  /* 0x391fcb8eff197431 */ /* 0x000fe200000001ff */
[----:B------:R-:W0:Y:S02]  /*47f0*/  F2I.NTZ R16, R16 ;  /* 0x0000001000107305 */ /* 0x000e240000203100 */
[----:B------:R-:W-:-:S04]  /*4800*/  FADD R24, R24, R27 ;  /* 0x0000001b18187221 */ /* 0x000fc80000000000 */
        /* <DEDUP_REMOVED lines=14> */
.L_x_58:
[----:B------:R-:W-:Y:S01]  /*48f0*/  FFMA R25, R22, R15, 0.0096188392490148544312 ;  /* 0x3c1d985616197423 */ /* 0x000fe2000000000f */
[----:B------:R-:W-:Y:S01]  /*4900*/  MOV R15, 0x3f800000 ;  /* 0x3f800000000f7802 */ /* 0x000fe20000000f00 */
[----:B------:R-:W-:Y:S06]  /*4910*/  @!P2 BRA `(.L_x_59) ;  /* 0x000000000078a947 */ /* 0x000fec0003800000 */
[----:B------:R-:W-:-:S13]  /*4920*/  FSETP.NAN.AND P0, PT, |R19|, |R19|, PT ;  /* 0x400000131300720b */ /* 0x000fda0003f08200 */
[----:B------:R-:W-:Y:S01]  /*4930*/  @P0 FADD R15, R19, 4 ;  /* 0x40800000130f0421 */ /* 0x000fe20000000000 */
[----:B------:R-:W-:Y:S06]  /*4940*/  @P0 BRA `(.L_x_59) ;  /* 0x00000000006c0947 */ /* 0x000fec0003800000 */
[----:B------:R-:W-:Y:S01]  /*4950*/  FMUL R16, R17, 4 ;  /* 0x4080000011107820 */ /* 0x000fe20000400000 */
[----:B------:R-:W-:-:S03]  /*4960*/  FSETP.NEU.AND P0, PT, |R19|, +INF , PT ;  /* 0x7f8000001300780b */ /* 0x000fc60003f0d200 */
[----:B------:R-:W0:Y:S01]  /*4970*/  FRND R15, R16 ;  /* 0x00000010000f7307 */ /* 0x000e220000201000 */
[----:B------:R-:W-:Y:S01]  /*4980*/  FFMA R17, R17, 4, -R16 ;  /* 0x4080000011117823 */ /* 0x000fe20000000810 */
[----:B------:R-:W-:Y:S02]  /*4990*/  FSETP.GT.AND P4, PT, |R16|, 152, PT ;  /* 0x431800001000780b */ /* 0x000fe40003f84200 */
[----:B------:R-:W-:Y:S01]  /*49a0*/  FSETP.NEU.AND P0, PT, R19, RZ, P0 ;  /* 0x000000ff1300720b */ /* 0x000fe2000070d000 */
[----:B------:R-:W-:Y:S01]  /*49b0*/  FFMA R17, R12, 4, R17 ;  /* 0x408000000c117823 */ /* 0x000fe20000000011 */
[C---:B------:R-:W-:Y:S01]  /*49c0*/  FSETP.GEU.AND P5, PT, R16.reuse, RZ, PT ;  /* 0x000000ff1000720b */ /* 0x040fe20003fae000 */
[----:B0-----:R-:W-:Y:S01]  /*49d0*/  FADD R12, R16, -R15 ;  /* 0x8000000f100c7221 */ /* 0x001fe20000000000 */
[----:B------:R-:W-:Y:S02]  /*49e0*/  FSETP.GT.AND P3, PT, R15, RZ, PT ;  /* 0x000000ff0f00720b */ /* 0x000fe40003f64000 */
[----:B------:R-:W-:Y:S01]  /*49f0*/  MOV R15, 0x391fcb8e ;  /* 0x391fcb8e000f7802 */ /* 0x000fe20000000f00 */
[----:B------:R-:W-:-:S04]  /*4a00*/  FADD R12, R12, R17 ;  /* 0x000000110c0c7221 */ /* 0x000fc80000000000 */
[----:B------:R-:W-:-:S04]  /*4a10*/  FFMA R15, R12, R15, 0.0013391353422775864601 ;  /* 0x3aaf85ed0c0f7423 */ /* 0x000fc8000000000f */
[----:B------:R-:W-:-:S04]  /*4a20*/  FFMA R15, R12, R15, 0.0096188392490148544312 ;  /* 0x3c1d98560c0f7423 */ /* 0x000fc8000000000f */
[----:B------:R-:W-:-:S04]  /*4a30*/  FFMA R15, R12, R15, 0.055503588169813156128 ;  /* 0x3d6357bb0c0f7423 */ /* 0x000fc8000000000f */
[C---:B------:R-:W-:Y:S02]  /*4a40*/  FFMA R17, R12.reuse, R15, 0.24022644758224487305 ;  /* 0x3e75fdec0c117423 */ /* 0x040fe4000000000f */
[----:B------:R-:W0:Y:S02]  /*4a50*/  F2I.NTZ R15, R16 ;  /* 0x00000010000f7305 */ /* 0x000e240000203100 */
[----:B------:R-:W-:-:S04]  /*4a60*/  FFMA R17, R12, R17, 0.69314718246459960938 ;  /* 0x3f3172180c117423 */ /* 0x000fc80000000011 */
[----:B------:R-:W-:Y:S01]  /*4a70*/  FFMA R26, R12, R17, 1 ;  /* 0x3f8000000c1a7423 */ /* 0x000fe20000000011 */
[----:B------:R-:W-:-:S04]  /*4a80*/  SEL R12, RZ, 0x83000000, P3 ;  /* 0x83000000ff0c7807 */ /* 0x000fc80001800000 */
[----:B------:R-:W-:Y:S02]  /*4a90*/  IADD3 R17, PT, PT, R12, 0x7f000000, RZ ;  /* 0x7f0000000c117810 */ /* 0x000fe40007ffe0ff */
[----:B0-----:R-:W-:-:S03]  /*4aa0*/  LEA R12, R15, -R12, 0x17 ;  /* 0x8000000c0f0c7211 */ /* 0x001fc600078eb8ff */
[----:B------:R-:W-:Y:S01]  /*4ab0*/  FMUL R17, R17, R26 ;  /* 0x0000001a11117220 */ /* 0x000fe20000400000 */
[----:B------:R-:W-:-:S03]  /*4ac0*/  FSEL R15, RZ, +INF , !P5 ;  /* 0x7f800000ff0f7808 */ /* 0x000fc60006800000 */
[----:B------:R-:W-:Y:S01]  /*4ad0*/  @!P4 FMUL R15, R12, R17 ;  /* 0x000000110c0fc220 */ /* 0x000fe20000400000 */
[----:B------:R-:W-:-:S05]  /*4ae0*/  @!P0 FADD R12, R19, R19 ;  /* 0x00000013130c8221 */ /* 0x000fca0000000000 */
[----:B------:R-:W-:-:S07]  /*4af0*/  @!P0 LOP3.LUT R15, R12, 0x7fffffff, RZ, 0xc0, !PT ;  /* 0x7fffffff0c0f8812 */ /* 0x000fce00078ec0ff */
.L_x_59:
[C---:B------:R-:W-:Y:S01]  /*4b00*/  FFMA R25, R22.reuse, R25, 0.055503588169813156128 ;  /* 0x3d6357bb16197423 */ /* 0x040fe20000000019 */
[----:B------:R-:W0:Y:S01]  /*4b10*/  F2F.F64.F32 R16, R24 ;  /* 0x0000001800107310 */ /* 0x000e220000201800 */
[----:B------:R-:W-:Y:S02]  /*4b20*/  FSETP.GT.AND P0, PT, R13, RZ, PT ;  /* 0x000000ff0d00720b */ /* 0x000fe40003f04000 */
[----:B------:R-:W-:Y:S01]  /*4b30*/  FFMA R25, R22, R25, 0.24022644758224487305 ;  /* 0x3e75fdec16197423 */ /* 0x000fe20000000019 */
[----:B------:R-:W-:Y:S02]  /*4b40*/  FSETP.GEU.AND P3, PT, R20, RZ, PT ;  /* 0x000000ff1400720b */ /* 0x000fe40003f6e000 */
[----:B------:R-:W-:Y:S01]  /*4b50*/  SEL R27, RZ, 0x83000000, P0 ;  /* 0x83000000ff1b7807 */ /* 0x000fe20000000000 */
[----:B------:R-:W-:Y:S01]  /*4b60*/  FFMA R25, R22, R25, 0.69314718246459960938 ;  /* 0x3f31721816197423 */ /* 0x000fe20000000019 */
[----:B------:R-:W1:Y:S01]  /*4b70*/  F2F.F64.F32 R12, R23 ;  /* 0x00000017000c7310 */ /* 0x000e620000201800 */
[----:B------:R-:W-:-:S02]  /*4b80*/  FSETP.GT.AND P0, PT, |R20|, 152, PT ;  /* 0x431800001400780b */ /* 0x000fc40003f04200 */
[----:B------:R-:W-:Y:S01]  /*4b90*/  FFMA R25, R22, R25, 1 ;  /* 0x3f80000016197423 */ /* 0x000fe20000000019 */
[----:B------:R-:W-:Y:S02]  /*4ba0*/  IADD3 R22, PT, PT, R27, 0x7f000000, RZ ;  /* 0x7f0000001b167810 */ /* 0x000fe40007ffe0ff */
[----:B------:R-:W-:Y:S01]  /*4bb0*/  LEA R27, R14, -R27, 0x17 ;  /* 0x8000001b0e1b7211 */ /* 0x000fe200078eb8ff */
[----:B0-----:R-:W-:Y:S01]  /*4bc0*/  DMUL R16, R16, -12012 ;  /* 0xc0c7760010107828 */ /* 0x001fe20000000000 */
[----:B------:R-:W0:Y:S01]  /*4bd0*/  F2F.F64.F32 R14, R15 ;  /* 0x0000000f000e7310 */ /* 0x000e220000201800 */
[----:B------:R-:W-:-:S04]  /*4be0*/  FMUL R22, R25, R22 ;  /* 0x0000001619167220 */ /* 0x000fc80000400000 */
[----:B------:R-:W-:Y:S01]  /*4bf0*/  FMUL R22, R22, R27 ;  /* 0x0000001b16167220 */ /* 0x000fe20000400000 */
[----:B------:R-:W-:Y:S01]  /*4c00*/  @P0 FSEL R22, RZ, +INF , !P3 ;  /* 0x7f800000ff160808 */ /* 0x000fe20005800000 */
[----:B-1----:R-:W-:Y:S01]  /*4c10*/  DFMA R12, R12, 6435, R16 ;  /* 0x40b923000c0c782b */ /* 0x002fe20000000010 */
[----:B------:R-:W-:Y:S01]  /*4c20*/  MOV R16, 0x3f800000 ;  /* 0x3f80000000107802 */ /* 0x000fe20000000f00 */
[----:B------:R-:W-:Y:S09]  /*4c30*/  @!P2 BRA `(.L_x_60) ;  /* 0x000000000020a947 */ /* 0x000ff20003800000 */
        /* <DEDUP_REMOVED lines=8> */
.L_x_60:
[----:B------:R-:W1:Y:S01]  /*4cc0*/  F2F.F64.F32 R16, R16 ;  /* 0x0000001000107310 */ /* 0x000e620000201800 */
[----:B0-----:R-:W-:-:S08]  /*4cd0*/  DFMA R12, R14, 6930, R12 ;  /* 0x40bb12000e0c782b */ /* 0x001fd0000000000c */
[----:B-1----:R-:W-:-:S08]  /*4ce0*/  DFMA R12, R16, -1260, R12 ;  /* 0xc093b000100c782b */ /* 0x002fd0000000000c */
[----:B------:R-:W-:-:S08]  /*4cf0*/  DADD R12, R12, 35 ;  /* 0x404180000c0c7429 */ /* 0x000fd00000000000 */
[----:B------:R-:W-:-:S10]  /*4d00*/  DMUL R12, R12, 0.0078125 ;  /* 0x3f8000000c0c7828 */ /* 0x000fd40000000000 */
[----:B------:R0:W1:Y:S01]  /*4d10*/  F2F.F32.F64 R12, R12 ;  /* 0x0000000c000c7310 */ /* 0x0000620000301000 */
[----:B------:R-:W-:Y:S05]  /*4d20*/  BRA `(.L_x_42) ;  /* 0x0000001800347947 */ /* 0x000fea0003800000 */
.L_x_195:
[C---:B-----5:R-:W-:Y:S01]  /*4d30*/  FMUL R12, |R19|.reuse, 16777216 ;  /* 0x4b800000130c7820 */ /* 0x060fe20000400200 */
[C---:B------:R-:W-:Y:S02]  /*4d40*/  FSETP.GEU.AND P0, PT, |R19|.reuse, 1.175494350822287508e-38, PT ;  /* 0x008000001300780b */ /* 0x040fe40003f0e200 */
        /* <DEDUP_REMOVED lines=22> */
[----:B------:R-:W-:Y:S01]  /*4eb0*/  FFMA R20, R13, 1.4426950216293334961, R20 ;  /* 0x3fb8aa3b0d147823 */ /* 0x000fe20000000014 */
[----:B------:R-:W-:-:S02]  /*4ec0*/  HFMA2 R16, -RZ, RZ, 0.64013671875, -15.109375 ;  /* 0x391fcb8eff107431 */ /* 0x000fc400000001ff */
        /* <DEDUP_REMOVED lines=15> */
[----:B------:R-:W-:Y:S02]  /*4fc0*/  FFMA R14, R17, 9, R14 ;  /* 0x41100000110e7823 */ /* 0x000fe4000000000e */
[----:B------:R-:W1:Y:S01]  /*4fd0*/  F2I.NTZ R22, R13 ;  /* 0x0000000d00167305 */ /* 0x000e620000203100 */
[C---:B0-----:R-:W-:Y:S01]  /*4fe0*/  FADD R15, R13.reuse, -R12 ;  /* 0x8000000c0d0f7221 */ /* 0x041fe20000000000 */
        /* <DEDUP_REMOVED lines=27> */
.L_x_61:
        /* <DEDUP_REMOVED lines=35> */
.L_x_62:
[----:B------:R-:W-:-:S04]  /*53d0*/  FMUL R23, R20, 5 ;  /* 0x40a0000014177820 */ /* 0x000fc80000400000 */
[----:B------:R-:W1:Y:S01]  /*53e0*/  FRND R14, R23 ;  /* 0x00000017000e7307 */ /* 0x000e620000201000 */
[----:B------:R-:W-:Y:S01]  /*53f0*/  FFMA R24, R20, 5, -R23 ;  /* 0x40a0000014187823 */ /* 0x000fe20000000817 */
[C---:B------:R-:W-:Y:S02]  /*5400*/  FSETP.GT.AND P3, PT, |R23|.reuse, 152, PT ;  /* 0x431800001700780b */ /* 0x040fe40003f64200 */
[----:B------:R-:W-:Y:S01]  /*5410*/  FSETP.GEU.AND P4, PT, R23, RZ, PT ;  /* 0x000000ff1700720b */ /* 0x000fe20003f8e000 */
[----:B------:R-:W-:Y:S01]  /*5420*/  FFMA R24, R17, 5, R24 ;  /* 0x40a0000011187823 */ /* 0x000fe20000000018 */
[----:B-1----:R-:W-:Y:S01]  /*5430*/  FADD R25, R23, -R14 ;  /* 0x8000000e17197221 */ /* 0x002fe20000000000 */
[----:B------:R-:W-:Y:S02]  /*5440*/  FSETP.GT.AND P0, PT, R14, RZ, PT ;  /* 0x000000ff0e00720b */ /* 0x000fe40003f04000 */
[----:B------:R-:W1:Y:S01]  /*5450*/  F2F.F64.F32 R14, R22 ;  /* 0x00000016000e7310 */ /* 0x000e620000201800 */
[----:B------:R-:W-:-:S04]  /*5460*/  FADD R25, R24, R25 ;  /* 0x0000001918197221 */ /* 0x000fc80000000000 */
[----:B------:R-:W-:-:S04]  /*5470*/  FFMA R24, R25, R16, 0.0013391353422775864601 ;  /* 0x3aaf85ed19187423 */ /* 0x000fc80000000010 */
[C---:B------:R-:W-:Y:S02]  /*5480*/  FFMA R26, R25.reuse, R24, 0.0096188392490148544312 ;  /* 0x3c1d9856191a7423 */ /* 0x040fe40000000018 */
[----:B------:R-:W2:Y:S02]  /*5490*/  F2I.NTZ R24, R23 ;  /* 0x0000001700187305 */ /* 0x000ea40000203100 */
[----:B------:R-:W-:Y:S01]  /*54a0*/  FFMA R26, R25, R26, 0.055503588169813156128 ;  /* 0x3d6357bb191a7423 */ /* 0x000fe2000000001a */
[----:B-1----:R-:W-:-:S03]  /*54b0*/  DMUL R14, R14, -25740 ;  /* 0xc0d923000e0e7828 */ /* 0x002fc60000000000 */
[----:B------:R-:W-:-:S04]  /*54c0*/  FFMA R26, R25, R26, 0.24022644758224487305 ;  /* 0x3e75fdec191a7423 */ /* 0x000fc8000000001a */
[----:B------:R-:W-:Y:S01]  /*54d0*/  FFMA R26, R25, R26, 0.69314718246459960938 ;  /* 0x3f317218191a7423 */ /* 0x000fe2000000001a */
[----:B0-----:R-:W-:-:S03]  /*54e0*/  DFMA R12, R12, 12155, R14 ;  /* 0x40c7bd800c0c782b */ /* 0x001fc6000000000e */
[----:B------:R-:W-:Y:S01]  /*54f0*/  FFMA R26, R25, R26, 1 ;  /* 0x3f800000191a7423 */ /* 0x000fe2000000001a */
[----:B------:R-:W-:Y:S02]  /*5500*/  SEL R25, RZ, 0x83000000, P0 ;  /* 0x83000000ff197807 */ /* 0x000fe40000000000 */
[----:B------:R-:W-:Y:S02]  /*5510*/  MOV R15, 0x3f800000 ;  /* 0x3f800000000f7802 */ /* 0x000fe40000000f00 */
[----:B--2---:R-:W-:Y:S02]  /*5520*/  LEA R24, R24, -R25, 0x17 ;  /* 0x8000001918187211 */ /* 0x004fe400078eb8ff */
[----:B------:R-:W-:-:S05]  /*5530*/  IADD3 R25, PT, PT, R25, 0x7f000000, RZ ;  /* 0x7f00000019197810 */ /* 0x000fca0007ffe0ff */
        /* <DEDUP_REMOVED lines=14> */
.L_x_63:
[----:B------:R-:W-:Y:S01]  /*5620*/  FMUL R23, R20, 3 ;  /* 0x4040000014177820 */ /* 0x000fe20000400000 */
[----:B------:R-:W-:-:S03]  /*5630*/  FMUL R15, R15, 18018 ;  /* 0x468cc4000f0f7820 */ /* 0x000fc60000400000 */
[----:B------:R-:W0:Y:S01]  /*5640*/  FRND R14, R23 ;  /* 0x00000017000e7307 */ /* 0x000e220000201000 */
[----:B------:R-:W-:Y:S01]  /*5650*/  FFMA R20, R20, 3, -R23 ;  /* 0x4040000014147823 */ /* 0x000fe20000000817 */
[----:B------:R-:W-:-:S03]  /*5660*/  FSETP.GEU.AND P3, PT, R23, RZ, PT ;  /* 0x000000ff1700720b */ /* 0x000fc60003f6e000 */
[----:B------:R-:W-:Y:S01]  /*5670*/  FFMA R17, R17, 3, R20 ;  /* 0x4040000011117823 */ /* 0x000fe20000000014 */
[----:B0-----:R-:W-:Y:S01]  /*5680*/  FADD R20, R23, -R14 ;  /* 0x8000000e17147221 */ /* 0x001fe20000000000 */
[----:B------:R-:W-:Y:S02]  /*5690*/  FSETP.GT.AND P0, PT, R14, RZ, PT ;  /* 0x000000ff0e00720b */ /* 0x000fe40003f04000 */
[----:B------:R-:W0:Y:S01]  /*56a0*/  F2F.F64.F32 R14, R15 ;  /* 0x0000000f000e7310 */ /* 0x000e220000201800 */
[----:B------:R-:W-:Y:S01]  /*56b0*/  FADD R17, R17, R20 ;  /* 0x0000001411117221 */ /* 0x000fe20000000000 */
[----:B------:R-:W-:Y:S02]  /*56c0*/  SEL R25, RZ, 0x83000000, P0 ;  /* 0x83000000ff197807 */ /* 0x000fe40000000000 */
[----:B------:R-:W-:Y:S01]  /*56d0*/  FSETP.GT.AND P0, PT, |R23|, 152, PT ;  /* 0x431800001700780b */ /* 0x000fe20003f04200 */
[----:B------:R-:W-:-:S04]  /*56e0*/  FFMA R16, R17, R16, 0.0013391353422775864601 ;  /* 0x3aaf85ed11107423 */ /* 0x000fc80000000010 */
[C---:B------:R-:W-:Y:S02]  /*56f0*/  FFMA R20, R17.reuse, R16, 0.0096188392490148544312 ;  /* 0x3c1d985611147423 */ /* 0x040fe40000000010 */
[----:B------:R-:W1:Y:S02]  /*5700*/  F2I.NTZ R16, R23 ;  /* 0x0000001700107305 */ /* 0x000e640000203100 */
[----:B------:R-:W-:Y:S01]  /*5710*/  FFMA R20, R17, R20, 0.055503588169813156128 ;  /* 0x3d6357bb11147423 */ /* 0x000fe20000000014 */
[----:B0-----:R-:W-:-:S03]  /*5720*/  DADD R12, R12, R14 ;  /* 0x000000000c0c7229 */ /* 0x001fc6000000000e */
[----:B------:R-:W-:Y:S01]  /*5730*/  FFMA R20, R17, R20, 0.24022644758224487305 ;  /* 0x3e75fdec11147423 */ /* 0x000fe20000000014 */
[----:B------:R-:W-:-:S03]  /*5740*/  MOV R14, 0x3f800000 ;  /* 0x3f800000000e7802 */ /* 0x000fc60000000f00 */
[----:B------:R-:W-:-:S04]  /*5750*/  FFMA R20, R17, R20, 0.69314718246459960938 ;  /* 0x3f31721811147423 */ /* 0x000fc80000000014 */
[----:B------:R-:W-:Y:S01]  /*5760*/  FFMA R20, R17, R20, 1 ;  /* 0x3f80000011147423 */ /* 0x000fe20000000014 */
[----:B------:R-:W-:Y:S02]  /*5770*/  IADD3 R17, PT, PT, R25, 0x7f000000, RZ ;  /* 0x7f00000019117810 */ /* 0x000fe40007ffe0ff */
[----:B-1----:R-:W-:-:S03]  /*5780*/  LEA R16, R16, -R25, 0x17 ;  /* 0x8000001910107211 */ /* 0x002fc600078eb8ff */
        /* <DEDUP_REMOVED lines=14> */
.L_x_64:
[----:B------:R-:W0:Y:S08]  /*5870*/  F2F.F64.F32 R14, R14 ;  /* 0x0000000e000e7310 */ /* 0x000e300000201800 */
[----:B------:R-:W1:Y:S01]  /*5880*/  F2F.F64.F32 R16, R19 ;  /* 0x0000001300107310 */ /* 0x000e620000201800 */
[----:B0-----:R-:W-:-:S08]  /*5890*/  DFMA R12, R14, -4620, R12 ;  /* 0xc0b20c000e0c782b */ /* 0x001fd0000000000c */
[----:B-1----:R-:W-:-:S08]  /*58a0*/  DFMA R12, R16, 315, R12 ;  /* 0x4073b000100c782b */ /* 0x002fd0000000000c */
[----:B------:R-:W-:-:S10]  /*58b0*/  DMUL R12, R12, 0.0078125 ;  /* 0x3f8000000c0c7828 */ /* 0x000fd40000000000 */
[----:B------:R0:W1:Y:S01]  /*58c0*/  F2F.F32.F64 R12, R12 ;  /* 0x0000000c000c7310 */ /* 0x0000620000301000 */
[----:B------:R-:W-:Y:S05]  /*58d0*/  BRA `(.L_x_42) ;  /* 0x0000000c00487947 */ /* 0x000fea0003800000 */
.L_x_196:
[C---:B-----5:R-:W-:Y:S01]  /*58e0*/  FMUL R12, |R19|.reuse, 16777216 ;  /* 0x4b800000130c7820 */ /* 0x060fe20000400200 */
[C---:B------:R-:W-:Y:S01]  /*58f0*/  FSETP.GEU.AND P0, PT, |R19|.reuse, 1.175494350822287508e-38, PT ;  /* 0x008000001300780b */ /* 0x040fe20003f0e200 */
[----:B------:R-:W-:Y:S01]  /*5900*/  HFMA2 R24, -RZ, RZ, 1.875, 0 ;  /* 0x3f800000ff187431 */ /* 0x000fe200000001ff */
        /* <DEDUP_REMOVED lines=35> */
[----:B------:R0:W1:Y:S01]  /*5b40*/  FRND R17, R20 ;  /* 0x0000001400117307 */ /* 0x0000620000201000 */
[----:B------:R-:W-:Y:S01]  /*5b50*/  FADD R16, R13, -R16 ;  /* 0x800000100d107221 */ /* 0x000fe20000000000 */
[----:B------:R-:W-:Y:S06]  /*5b60*/  @!P2 BRA `(.L_x_65) ;  /* 0x000000000078a947 */ /* 0x000fec0003800000 */
[----:B------:R-:W-:-:S13]  /*5b70*/  FSETP.NAN.AND P0, PT, |R19|, |R19|, PT ;  /* 0x400000131300720b */ /* 0x000fda0003f08200 */
[----:B------:R-:W-:Y:S01]  /*5b80*/  @P0 FADD R25, R19, 10 ;  /* 0x4120000013190421 */ /* 0x000fe20000000000 */
[----:B------:R-:W-:Y:S06]  /*5b90*/  @P0 BRA `(.L_x_65) ;  /* 0x00000000006c0947 */ /* 0x000fec0003800000 */
[----:B------:R-:W-:Y:S01]  /*5ba0*/  FMUL R12, R23, 10 ;  /* 0x41200000170c7820 */ /* 0x000fe20000400000 */
[----:B------:R-:W-:Y:S01]  /*5bb0*/  HFMA2 R22, -RZ, RZ, 0.64013671875, -15.109375 ;  /* 0x391fcb8eff167431 */ /* 0x000fe200000001ff */
[----:B------:R-:W-:Y:S02]  /*5bc0*/  FSETP.NEU.AND P0, PT, |R19|, +INF , PT ;  /* 0x7f8000001300780b */ /* 0x000fe40003f0d200 */
[----:B------:R-:W2:Y:S01]  /*5bd0*/  FRND R15, R12 ;  /* 0x0000000c000f7307 */ /* 0x000ea20000201000 */
[----:B------:R-:W-:Y:S01]  /*5be0*/  FFMA R13, R23, 10, -R12 ;  /* 0x41200000170d7823 */ /* 0x000fe2000000080c */
[----:B------:R-:W-:Y:S02]  /*5bf0*/  FSETP.NEU.AND P0, PT, R19, RZ, P0 ;  /* 0x000000ff1300720b */ /* 0x000fe4000070d000 */
[----:B------:R-:W-:Y:S01]  /*5c00*/  FSETP.GT.AND P4, PT, |R12|, 152, PT ;  /* 0x431800000c00780b */ /* 0x000fe20003f84200 */
[----:B------:R-:W-:Y:S01]  /*5c10*/  FFMA R14, R16, 10, R13 ;  /* 0x41200000100e7823 */ /* 0x000fe2000000000d */
[----:B--2---:R-:W-:Y:S01]  /*5c20*/  FADD R13, R12, -R15 ;  /* 0x8000000f0c0d7221 */ /* 0x004fe20000000000 */
[----:B------:R-:W-:-:S02]  /*5c30*/  FSETP.GT.AND P3, PT, R15, RZ, PT ;  /* 0x000000ff0f00720b */ /* 0x000fc40003f64000 */
[----:B------:R2:W3:Y:S01]  /*5c40*/  F2I.NTZ R15, R12 ;  /* 0x0000000c000f7305 */ /* 0x0004e20000203100 */
[----:B------:R-:W-:-:S04]  /*5c50*/  FADD R13, R13, R14 ;  /* 0x0000000e0d0d7221 */ /* 0x000fc80000000000 */
[----:B------:R-:W-:-:S04]  /*5c60*/  FFMA R14, R13, R22, 0.0013391353422775864601 ;  /* 0x3aaf85ed0d0e7423 */ /* 0x000fc80000000016 */
[----:B------:R-:W-:-:S04]  /*5c70*/  FFMA R14, R13, R14, 0.0096188392490148544312 ;  /* 0x3c1d98560d0e7423 */ /* 0x000fc8000000000e */
[----:B------:R-:W-:-:S04]  /*5c80*/  FFMA R14, R13, R14, 0.055503588169813156128 ;  /* 0x3d6357bb0d0e7423 */ /* 0x000fc8000000000e */
[----:B------:R-:W-:-:S04]  /*5c90*/  FFMA R14, R13, R14, 0.24022644758224487305 ;  /* 0x3e75fdec0d0e7423 */ /* 0x000fc8000000000e */
[C---:B------:R-:W-:Y:S01]  /*5ca0*/  FFMA R22, R13.reuse, R14, 0.69314718246459960938 ;  /* 0x3f3172180d167423 */ /* 0x040fe2000000000e */
[----:B------:R-:W-:Y:S02]  /*5cb0*/  SEL R14, RZ, 0x83000000, P3 ;  /* 0x83000000ff0e7807 */ /* 0x000fe40001800000 */
[----:B------:R-:W-:Y:S01]  /*5cc0*/  FSETP.GEU.AND P3, PT, R12, RZ, PT ;  /* 0x000000ff0c00720b */ /* 0x000fe20003f6e000 */
[----:B------:R-:W-:Y:S01]  /*5cd0*/  FFMA R22, R13, R22, 1 ;  /* 0x3f8000000d167423 */ /* 0x000fe20000000016 */
[----:B------:R-:W-:Y:S01]  /*5ce0*/  IADD3 R13, PT, PT, R14, 0x7f000000, RZ ;  /* 0x7f0000000e0d7810 */ /* 0x000fe20007ffe0ff */
[----:B--2---:R-:W-:Y:S01]  /*5cf0*/  @!P0 FADD R12, R19, R19 ;  /* 0x00000013130c8221 */ /* 0x004fe20000000000 */
[----:B---3--:R-:W-:Y:S02]  /*5d00*/  LEA R15, R15, -R14, 0x17 ;  /* 0x8000000e0f0f7211 */ /* 0x008fe400078eb8ff */
[----:B------:R-:W-:Y:S01]  /*5d10*/  FSEL R25, RZ, +INF , !P3 ;  /* 0x7f800000ff197808 */ /* 0x000fe20005800000 */
[----:B------:R-:W-:-:S04]  /*5d20*/  FMUL R22, R13, R22 ;  /* 0x000000160d167220 */ /* 0x000fc80000400000 */
[----:B------:R-:W-:Y:S01]  /*5d30*/  @!P4 FMUL R25, R15, R22 ;  /* 0x000000160f19c220 */ /* 0x000fe20000400000 */
[----:B------:R-:W-:-:S07]  /*5d40*/  @!P0 LOP3.LUT R25, R12, 0x7fffffff, RZ, 0xc0, !PT ;  /* 0x7fffffff0c198812 */ /* 0x000fce00078ec0ff */
.L_x_65:
[----:B------:R-:W-:Y:S05]  /*5d50*/  @!P2 BRA `(.L_x_66) ;  /* 0x000000000078a947 */ /* 0x000fea0003800000 */
[----:B------:R-:W-:-:S13]  /*5d60*/  FSETP.NAN.AND P0, PT, |R19|, |R19|, PT ;  /* 0x400000131300720b */ /* 0x000fda0003f08200 */
[----:B------:R-:W-:Y:S01]  /*5d70*/  @P0 FADD R24, R19, 8 ;  /* 0x4100000013180421 */ /* 0x000fe20000000000 */
[----:B------:R-:W-:Y:S06]  /*5d80*/  @P0 BRA `(.L_x_66) ;  /* 0x00000000006c0947 */ /* 0x000fec0003800000 */
[----:B------:R-:W-:Y:S01]  /*5d90*/  FMUL R12, R23, 8 ;  /* 0x41000000170c7820 */ /* 0x000fe20000400000 */
[----:B------:R-:W-:Y:S02]  /*5da0*/  MOV R22, 0x391fcb8e ;  /* 0x391fcb8e00167802 */ /* 0x000fe40000000f00 */
[----:B------:R-:W-:Y:S01]  /*5db0*/  FSETP.NEU.AND P0, PT, |R19|, +INF , PT ;  /* 0x7f8000001300780b */ /* 0x000fe20003f0d200 */
[----:B------:R-:W2:Y:S01]  /*5dc0*/  FRND R15, R12 ;  /* 0x0000000c000f7307 */ /* 0x000ea20000201000 */
[----:B------:R-:W-:Y:S01]  /*5dd0*/  FFMA R13, R23, 8, -R12 ;  /* 0x41000000170d7823 */ /* 0x000fe2000000080c */
[----:B------:R-:W-:Y:S02]  /*5de0*/  FSETP.GT.AND P4, PT, |R12|, 152, PT ;  /* 0x431800000c00780b */ /* 0x000fe40003f84200 */
[----:B------:R-:W-:Y:S01]  /*5df0*/  FSETP.NEU.AND P0, PT, R19, RZ, P0 ;  /* 0x000000ff1300720b */ /* 0x000fe2000070d000 */
        /* <DEDUP_REMOVED lines=20> */
.L_x_66:
[----:B------:R2:W3:Y:S01]  /*5f40*/  F2F.F64.F32 R14, R24 ;  /* 0x00000018000e7310 */ /* 0x0004e20000201800 */
[----:B------:R-:W-:-:S04]  /*5f50*/  FFMA R27, R23, 2, -R20 ;  /* 0x40000000171b7823 */ /* 0x000fc80000000814 */
[----:B------:R-:W-:Y:S01]  /*5f60*/  FFMA R22, R16, 2, R27 ;  /* 0x4000000010167823 */ /* 0x000fe2000000001b */
[----:B-1----:R-:W-:Y:S02]  /*5f70*/  FADD R27, R20, -R17 ;  /* 0x80000011141b7221 */ /* 0x002fe40000000000 */
[----:B------:R-:W1:Y:S01]  /*5f80*/  F2F.F64.F32 R12, R25 ;  /* 0x00000019000c7310 */ /* 0x000e620000201800 */
[----:B--2---:R-:W-:Y:S01]  /*5f90*/  MOV R24, 0x3f800000 ;  /* 0x3f80000000187802 */ /* 0x004fe20000000f00 */
[----:B------:R-:W-:Y:S01]  /*5fa0*/  FADD R22, R22, R27 ;  /* 0x0000001b16167221 */ /* 0x000fe20000000000 */
[----:B------:R-:W-:Y:S01]  /*5fb0*/  MOV R27, 0x391fcb8e ;  /* 0x391fcb8e001b7802 */ /* 0x000fe20000000f00 */
[----:B---3--:R-:W-:-:S08]  /*5fc0*/  DMUL R14, R14, -109395 ;  /* 0xc0fab5300e0e7828 */ /* 0x008fd00000000000 */
[----:B-1----:R-:W-:Y:S01]  /*5fd0*/  DFMA R12, R12, 46189, R14 ;  /* 0x40e68da00c0c782b */ /* 0x002fe2000000000e */
[----:B------:R-:W-:-:S04]  /*5fe0*/  FFMA R15, R22, R27, 0.0013391353422775864601 ;  /* 0x3aaf85ed160f7423 */ /* 0x000fc8000000001b */
[----:B------:R-:W-:Y:S01]  /*5ff0*/  FFMA R15, R22, R15, 0.0096188392490148544312 ;  /* 0x3c1d9856160f7423 */ /* 0x000fe2000000000f */
[----:B------:R-:W-:Y:S06]  /*6000*/  @!P2 BRA `(.L_x_67) ;  /* 0x000000000078a947 */ /* 0x000fec0003800000 */
[----:B------:R-:W-:-:S13]  /*6010*/  FSETP.NAN.AND P0, PT, |R19|, |R19|, PT ;  /* 0x400000131300720b */ /* 0x000fda0003f08200 */
[----:B------:R-:W-:Y:S01]  /*6020*/  @P0 FADD R24, R19, 6 ;  /* 0x40c0000013180421 */ /* 0x000fe20000000000 */
[----:B------:R-:W-:Y:S06]  /*6030*/  @P0 BRA `(.L_x_67) ;  /* 0x00000000006c0947 */ /* 0x000fec0003800000 */
[----:B------:R-:W-:Y:S01]  /*6040*/  FMUL R14, R23, 6 ;  /* 0x40c00000170e7820 */ /* 0x000fe20000400000 */
[----:B------:R-:W-:-:S03]  /*6050*/  FSETP.NEU.AND P0, PT, |R19|, +INF , PT ;  /* 0x7f8000001300780b */ /* 0x000fc60003f0d200 */
[----:B------:R-:W1:Y:S01]  /*6060*/  FRND R25, R14 ;  /* 0x0000000e00197307 */ /* 0x000e620000201000 */
[----:B------:R-:W-:Y:S01]  /*6070*/  FFMA R27, R23, 6, -R14 ;  /* 0x40c00000171b7823 */ /* 0x000fe2000000080e */
[C---:B------:R-:W-:Y:S02]  /*6080*/  FSETP.GEU.AND P5, PT, R14.reuse, RZ, PT ;  /* 0x000000ff0e00720b */ /* 0x040fe40003fae000 */
[----:B------:R-:W-:Y:S01]  /*6090*/  FSETP.GT.AND P4, PT, |R14|, 152, PT ;  /* 0x431800000e00780b */ /* 0x000fe20003f84200 */
[----:B------:R-:W-:Y:S01]  /*60a0*/  FFMA R27, R16, 6, R27 ;  /* 0x40c00000101b7823 */ /* 0x000fe2000000001b */
[----:B------:R-:W-:Y:S02]  /*60b0*/  FSETP.NEU.AND P0, PT, R19, RZ, P0 ;  /* 0x000000ff1300720b */ /* 0x000fe4000070d000 */
[----:B-1----:R-:W-:Y:S01]  /*60c0*/  FSETP.GT.AND P3, PT, R25, RZ, PT ;  /* 0x000000ff1900720b */ /* 0x002fe20003f64000 */
[----:B------:R-:W-:Y:S01]  /*60d0*/  FADD R24, R14, -R25 ;  /* 0x800000190e187221 */ /* 0x000fe20000000000 */
[----:B------:R-:W-:Y:S01]  /*60e0*/  HFMA2 R25, -RZ, RZ, 0.64013671875, -15.109375 ;  /* 0x391fcb8eff197431 */ /* 0x000fe200000001ff */
[----:B------:R-:W1:Y:S02]  /*60f0*/  F2I.NTZ R14, R14 ;  /* 0x0000000e000e7305 */ /* 0x000e640000203100 */
        /* <DEDUP_REMOVED lines=8> */
[----:B-1----:R-:W-:Y:S01]  /*6180*/  LEA R26, R14, -R25, 0x17 ;  /* 0x800000190e1a7211 */ /* 0x002fe200078eb8ff */
[----:B------:R-:W-:Y:S01]  /*6190*/  @!P0 FADD R14, R19, R19 ;  /* 0x00000013130e8221 */ /* 0x000fe20000000000 */
[----:B------:R-:W-:-:S05]  /*61a0*/  IADD3 R25, PT, PT, R25, 0x7f000000, RZ ;  /* 0x7f00000019197810 */ /* 0x000fca0007ffe0ff */
[----:B------:R-:W-:Y:S01]  /*61b0*/  FMUL R25, R25, R24 ;  /* 0x0000001819197220 */ /* 0x000fe20000400000 */
[----:B------:R-:W-:-:S03]  /*61c0*/  FSEL R24, RZ, +INF , !P5 ;  /* 0x7f800000ff187808 */ /* 0x000fc60006800000 */
[----:B------:R-:W-:Y:S01]  /*61d0*/  @!P4 FMUL R24, R26, R25 ;  /* 0x000000191a18c220 */ /* 0x000fe20000400000 */
[----:B------:R-:W-:-:S07]  /*61e0*/  @!P0 LOP3.LUT R24, R14, 0x7fffffff, RZ, 0xc0, !PT ;  /* 0x7fffffff0e188812 */ /* 0x000fce00078ec0ff */
.L_x_67:
[----:B------:R-:W-:Y:S01]  /*61f0*/  MOV R25, 0x3f800000 ;  /* 0x3f80000000197802 */ /* 0x000fe20000000f00 */
        /* <DEDUP_REMOVED lines=8> */
[----:B------:R-:W-:Y:S02]  /*6280*/  FSETP.NEU.AND P0, PT, R19, RZ, P0 ;  /* 0x000000ff1300720b */ /* 0x000fe4000070d000 */
[----:B------:R-:W-:Y:S01]  /*6290*/  FSETP.GT.AND P4, PT, |R14|, 152, PT ;  /* 0x431800000e00780b */ /* 0x000fe20003f84200 */
[----:B------:R-:W-:Y:S01]  /*62a0*/  FFMA R23, R16, 4, R23 ;  /* 0x4080000010177823 */ /* 0x000fe20000000017 */
[C---:B------:R-:W-:Y:S01]  /*62b0*/  FSETP.GEU.AND P5, PT, R14.reuse, RZ, PT ;  /* 0x000000ff0e00720b */ /* 0x040fe20003fae000 */
[----:B-1----:R-:W-:Y:S01]  /*62c0*/  FADD R16, R14, -R25 ;  /* 0x800000190e107221 */ /* 0x002fe20000000000 */
[----:B------:R-:W-:-:S03]  /*62d0*/  FSETP.GT.AND P3, PT, R25, RZ, PT ;  /* 0x000000ff1900720b */ /* 0x000fc60003f64000 */
[----:B------:R-:W-:Y:S01]  /*62e0*/  FADD R16, R16, R23 ;  /* 0x0000001710107221 */ /* 0x000fe20000000000 */
[----:B------:R-:W-:-:S05]  /*62f0*/  MOV R23, 0x391fcb8e ;  /* 0x391fcb8e00177802 */ /* 0x000fca0000000f00 */
[----:B------:R-:W-:-:S04]  /*6300*/  FFMA R23, R16, R23, 0.0013391353422775864601 ;  /* 0x3aaf85ed10177423 */ /* 0x000fc80000000017 */
[----:B------:R-:W-:-:S04]  /*6310*/  FFMA R23, R16, R23, 0.0096188392490148544312 ;  /* 0x3c1d985610177423 */ /* 0x000fc80000000017 */
[----:B------:R-:W-:-:S04]  /*6320*/  FFMA R23, R16, R23, 0.055503588169813156128 ;  /* 0x3d6357bb10177423 */ /* 0x000fc80000000017 */
[C---:B------:R-:W-:Y:S02]  /*6330*/  FFMA R25, R16.reuse, R23, 0.24022644758224487305 ;  /* 0x3e75fdec10197423 */ /* 0x040fe40000000017 */
[----:B------:R1:W2:Y:S02]  /*6340*/  F2I.NTZ R23, R14 ;  /* 0x0000000e00177305 */ /* 0x0002a40000203100 */
[----:B------:R-:W-:-:S04]  /*6350*/  FFMA R25, R16, R25, 0.69314718246459960938 ;  /* 0x3f31721810197423 */ /* 0x000fc80000000019 */
[----:B------:R-:W-:Y:S01]  /*6360*/  FFMA R26, R16, R25, 1 ;  /* 0x3f800000101a7423 */ /* 0x000fe20000000019 */
[----:B------:R-:W-:Y:S01]  /*6370*/  SEL R16, RZ, 0x83000000, P3 ;  /* 0x83000000ff107807 */ /* 0x000fe20001800000 */
[----:B-1----:R-:W-:-:S03]  /*6380*/  @!P0 FADD R14, R19, R19 ;  /* 0x00000013130e8221 */ /* 0x002fc60000000000 */
[----:B------:R-:W-:Y:S02]  /*6390*/  IADD3 R25, PT, PT, R16, 0x7f000000, RZ ;  /* 0x7f00000010197810 */ /* 0x000fe40007ffe0ff */
[----:B--2---:R-:W-:-:S03]  /*63a0*/  LEA R23, R23, -R16, 0x17 ;  /* 0x8000001017177211 */ /* 0x004fc600078eb8ff */
[----:B------:R-:W-:Y:S01]  /*63b0*/  FMUL R26, R25, R26 ;  /* 0x0000001a191a7220 */ /* 0x000fe20000400000 */
[----:B------:R-:W-:-:S03]  /*63c0*/  FSEL R25, RZ, +INF , !P5 ;  /* 0x7f800000ff197808 */ /* 0x000fc60006800000 */
[----:B------:R-:W-:Y:S01]  /*63d0*/  @!P4 FMUL R25, R23, R26 ;  /* 0x0000001a1719c220 */ /* 0x000fe20000400000 */
[----:B------:R-:W-:-:S07]  /*63e0*/  @!P0 LOP3.LUT R25, R14, 0x7fffffff, RZ, 0xc0, !PT ;  /* 0x7fffffff0e198812 */ /* 0x000fce00078ec0ff */
.L_x_68:
[C---:B------:R-:W-:Y:S01]  /*63f0*/  FFMA R15, R22.reuse, R15, 0.055503588169813156128 ;  /* 0x3d6357bb160f7423 */ /* 0x040fe2000000000f */
[----:B------:R-:W1:Y:S01]  /*6400*/  F2I.NTZ R14, R20 ;  /* 0x00000014000e7305 */ /* 0x000e620000203100 */
[----:B------:R-:W-:Y:S02]  /*6410*/  FSETP.GT.AND P0, PT, R17, RZ, PT ;  /* 0x000000ff1100720b */ /* 0x000fe40003f04000 */
[----:B------:R-:W-:Y:S01]  /*6420*/  FFMA R15, R22, R15, 0.24022644758224487305 ;  /* 0x3e75fdec160f7423 */ /* 0x000fe2000000000f */
[----:B------:R-:W-:Y:S02]  /*6430*/  FSETP.GEU.AND P3, PT, R20, RZ, PT ;  /* 0x000000ff1400720b */ /* 0x000fe40003f6e000 */
[----:B------:R-:W-:Y:S01]  /*6440*/  SEL R23, RZ, 0x83000000, P0 ;  /* 0x83000000ff177807 */ /* 0x000fe20000000000 */
[----:B------:R-:W-:Y:S01]  /*6450*/  FFMA R15, R22, R15, 0.69314718246459960938 ;  /* 0x3f317218160f7423 */ /* 0x000fe2000000000f */
[----:B------:R-:W2:Y:S01]  /*6460*/  F2F.F64.F32 R16, R24 ;  /* 0x0000001800107310 */ /* 0x000ea20000201800 */
[----:B------:R-:W-:-:S02]  /*6470*/  FSETP.GT.AND P0, PT, |R20|, 152, PT ;  /* 0x431800001400780b */ /* 0x000fc40003f04200 */
[----:B------:R-:W-:Y:S01]  /*6480*/  FFMA R15, R22, R15, 1 ;  /* 0x3f800000160f7423 */ /* 0x000fe2000000000f */
[----:B------:R-:W-:Y:S02]  /*6490*/  IADD3 R22, PT, PT, R23, 0x7f000000, RZ ;  /* 0x7f00000017167810 */ /* 0x000fe40007ffe0ff */
[----:B-1----:R-:W-:-:S03]  /*64a0*/  LEA R23, R14, -R23, 0x17 ;  /* 0x800000170e177211 */ /* 0x002fc600078eb8ff */
[----:B------:R-:W-:Y:S02]  /*64b0*/  FMUL R22, R15, R22 ;  /* 0x000000160f167220 */ /* 0x000fe40000400000 */
[----:B------:R1:W3:Y:S02]  /*64c0*/  F2F.F64.F32 R14, R25 ;  /* 0x00000019000e7310 */ /* 0x0002e40000201800 */
[----:B------:R-:W-:Y:S01]  /*64d0*/  FMUL R22, R22, R23 ;  /* 0x0000001716167220 */ /* 0x000fe20000400000 */
[----:B------:R-:W-:Y:S01]  /*64e0*/  @P0 FSEL R22, RZ, +INF , !P3 ;  /* 0x7f800000ff160808 */ /* 0x000fe20005800000 */
[----:B--2---:R-:W-:Y:S01]  /*64f0*/  DFMA R12, R16, 90090, R12 ;  /* 0x40f5fea0100c782b */ /* 0x004fe2000000000c */
        /* <DEDUP_REMOVED lines=10> */
.L_x_69:
[----:B------:R-:W2:Y:S01]  /*65a0*/  F2F.F64.F32 R16, R16 ;  /* 0x0000001000107310 */ /* 0x000ea20000201800 */
[----:B---3--:R-:W-:-:S08]  /*65b0*/  DFMA R12, R14, -30030, R12 ;  /* 0xc0dd53800e0c782b */ /* 0x008fd0000000000c */
[----:B--2---:R-:W-:-:S08]  /*65c0*/  DFMA R12, R16, 3465, R12 ;  /* 0x40ab1200100c782b */ /* 0x004fd0000000000c */
[----:B------:R-:W-:-:S08]  /*65d0*/  DADD R12, R12, -63 ;  /* 0xc04f80000c0c7429 */ /* 0x000fd00000000000 */
[----:B------:R-:W-:-:S10]  /*65e0*/  DMUL R12, R12, 0.00390625 ;  /* 0x3f7000000c0c7828 */ /* 0x000fd40000000000 */
[----:B------:R2:W3:Y:S02]  /*65f0*/  F2F.F32.F64 R12, R12 ;  /* 0x0000000c000c7310 */ /* 0x0004e40000301000 */
.L_x_42:
[----:B01-3--:R-:W-:Y:S01]  /*6600*/  FFMA R10, R21, R12, R10 ;  /* 0x0000000c150a7223 */ /* 0x00bfe2000000000a */
[----:B------:R-:W-:Y:S06]  /*6610*/  @P1 BRA `(.L_x_70) ;  /* 0xffffffac00e41947 */ /* 0x000fec000383ffff */
[----:B------:R-:W0:Y:S01]  /*6620*/  LDC.64 R14, c[0x0][0x388] ;  /* 0x0000e200ff0e7b82 */ /* 0x000e220000000a00 */
[----:B--2-4-:R-:W-:-:S04]  /*6630*/  IMAD R13, R8, UR4, R2 ;  /* 0x00000004080d7c24 */ /* 0x014fc8000f8e0202 */
[----:B0-----:R-:W-:-:S05]  /*6640*/  IMAD.WIDE R12, R13, 0x4, R14 ;  /* 0x000000040d0c7825 */ /* 0x001fca00078e020e */
[----:B------:R-:W2:Y:S01]  /*6650*/  LDG.E R9, desc[UR6][R12.64] ;  /* 0x000000060c097981 */ /* 0x000ea2000c1e1900 */
[----:B------:R-:W-:-:S04]  /*6660*/  IMAD R11, R8, UR4, R3 ;  /* 0x00000004080b7c24 */ /* 0x000fc8000f8e0203 */
[----:B------:R-:W-:-:S04]  /*6670*/  IMAD.WIDE R14, R11, 0x4, R14 ;  /* 0x000000040b0e7825 */ /* 0x000fc800078e020e */
[----:B--2---:R-:W-:-:S05]  /*6680*/  FADD R9, R10, R9 ;  /* 0x000000090a097221 */ /* 0x004fca0000000000 */
[----:B------:R1:W-:Y:S04]  /*6690*/  STG.E desc[UR6][R12.64], R9 ;  /* 0x000000090c007986 */ /* 0x0003e8000c101906 */
[----:B------:R-:W2:Y:S01]  /*66a0*/  LDG.E R11, desc[UR6][R14.64] ;  /* 0x000000060e0b7981 */ /* 0x000ea2000c1e1900 */
[----:B------:R-:W-:-:S04]  /*66b0*/  IADD3 R8, PT, PT, R8, 0x1, RZ ;  /* 0x0000000108087810 */ /* 0x000fc80007ffe0ff */
[----:B------:R-:W-:Y:S01]  /*66c0*/  ISETP.NE.AND P0, PT, R8, UR4, PT ;  /* 0x0000000408007c0c */ /* 0x000fe2000bf05270 */
[----:B--2---:R-:W-:-:S05]  /*66d0*/  FADD R11, R10, R11 ;  /* 0x0000000b0a0b7221 */ /* 0x004fca0000000000 */
[----:B------:R1:W-:Y:S07]  /*66e0*/  STG.E desc[UR6][R14.64], R11 ;  /* 0x0000000b0e007986 */ /* 0x0003ee000c101906 */
[----:B------:R-:W-:Y:S05]  /*66f0*/  @P0 BRA `(.L_x_71) ;  /* 0xffffffa400ec0947 */ /* 0x000fea000383ffff */
[----:B------:R-:W-:Y:S05]  /*6700*/  EXIT ;  /* 0x000000000000794d */ /* 0x000fea0003800000 */
.L_x_33:
[----:B------:R-:W-:Y:S05]  /*6710*/  @!P0 EXIT ;  /* 0x000000000000894d */ /* 0x000fea0003800000 */
[C---:B------:R-:W-:Y:S02]  /*6720*/  LOP3.LUT R0, R6.reuse, 0x7ffffffc, RZ, 0xc0, !PT ;  /* 0x7ffffffc06007812 */ /* 0x040fe400078ec0ff */
[----:B------:R-:W-:Y:S02]  /*6730*/  LOP3.LUT R6, R6, 0x3, RZ, 0xc0, !PT ;  /* 0x0000000306067812 */ /* 0x000fe400078ec0ff */
[----:B------:R-:W-:-:S07]  /*6740*/  MOV R8, RZ ;  /* 0x000000ff00087202 */ /* 0x000fce0000000f00 */
.L_x_109:
[----:B0-----:R-:W0:Y:S01]  /*6750*/  LDC.64 R12, c[0x0][0x3a0] ;  /* 0x0000e800ff0c7b82 */ /* 0x001e220000000a00 */
        /* <DEDUP_REMOVED lines=16> */
[----:B------:R-:W-:-:S11]  /*6860*/  HFMA2 R17, -RZ, RZ, 0, 0 ;  /* 0x00000000ff117431 */ /* 0x000fd600000001ff */
[----:B------:R-:W-:Y:S05]  /*6870*/  @!P0 BRA `(.L_x_73) ;  /* 0x0000000400008947 */ /* 0x000fea0003800000 */
[----:B------:R-:W-:Y:S02]  /*6880*/  IADD3 R11, PT, PT, R0, -UR4, RZ ;  /* 0x80000004000b7c10 */ /* 0x000fe4000fffe0ff */
[----:B------:R-:W-:Y:S02]  /*6890*/  PLOP3.LUT P0, PT, PT, PT, PT, 0x80, 0x8 ;  /* 0x000000000008781c */ /* 0x000fe40003f0f070 */
[----:B------:R-:W-:-:S13]  /*68a0*/  ISETP.GT.AND P1, PT, R11, 0xc, PT ;  /* 0x0000000c0b00780c */ /* 0x000fda0003f24270 */
[----:B------:R-:W-:Y:S05]  /*68b0*/  @!P1 BRA `(.L_x_74) ;  /* 0x0000000000949947 */ /* 0x000fea0003800000 */
[----:B------:R-:W-:Y:S02]  /*68c0*/  PLOP3.LUT P0, PT, PT, PT, PT, 0x8, 0x80 ;  /* 0x000000000080781c */ /* 0x000fe40003f0e170 */
[----:B------:R-:W-:-:S11]  /*68d0*/  IADD3 R11, PT, PT, R0, -0xc, RZ ;  /* 0xfffffff4000b7810 */ /* 0x000fd60007ffe0ff */
.L_x_75:
        /* <DEDUP_REMOVED lines=35> */
.L_x_74:
        /* <DEDUP_REMOVED lines=21> */
.L_x_76:
[----:B------:R-:W-:-:S13]  /*6c60*/  ISETP.NE.OR P0, PT, R0, UR4, P0 ;  /* 0x0000000400007c0c */ /* 0x000fda0008705670 */
[----:B------:R-:W-:Y:S05]  /*6c70*/  @!P0 BRA `(.L_x_72) ;  /* 0x00000000002c8947 */ /* 0x000fea0003800000 */
.L_x_73:
        /* <DEDUP_REMOVED lines=11> */
.L_x_72:
        /* <DEDUP_REMOVED lines=12> */
.L_x_77:
[----:B------:R-:W-:Y:S01]  /*6df0*/  FADD R16, R16, R17 ;  /* 0x0000001110107221 */ /* 0x000fe20000000000 */
[----:B------:R-:W-:Y:S01]  /*6e00*/  HFMA2 R9, -RZ, RZ, 0, 0 ;  /* 0x00000000ff097431 */ /* 0x000fe200000001ff */
[----:B------:R-:W-:Y:S02]  /*6e10*/  MOV R10, RZ ;  /* 0x000000ff000a7202 */ /* 0x000fe40000000f00 */
[----:B------:R-:W-:-:S04]  /*6e20*/  FMUL R16, R16, 0.5 ;  /* 0x3f00000010107820 */ /* 0x000fc80000400000 */
[-C--:B-----5:R-:W-:Y:S01]  /*6e30*/  FMUL R11, R4, R16.reuse ;  /* 0x00000010040b7220 */ /* 0x0a0fe20000400000 */
[----:B------:R-:W-:-:S07]  /*6e40*/  FMUL R18, R5, R16 ;  /* 0x0000001005127220 */ /* 0x000fce0000400000 */
.L_x_108:
        /* <DEDUP_REMOVED lines=20> */
.L_x_79:
[----:B------:R-:W-:-:S04]  /*6f90*/  MOV R13, 0xfffffffe ;  /* 0xfffffffe000d7802 */ /* 0x000fc80000000f00 */
[----:B------:R-:W-:-:S04]  /*6fa0*/  VIADDMNMX.U32 R12, R8, R13, 0x3, PT ;  /* 0x00000003080c7446 */ /* 0x000fc8000380000d */
[----:B------:R-:W-:-:S04]  /*6fb0*/  SHF.L.U32 R14, R12, 0x2, RZ ;  /* 0x000000020c0e7819 */ /* 0x000fc800000006ff */
[----:B------:R-:W0:Y:S02]  /*6fc0*/  LDC R12, c[0x2][R14+0x30] ;  /* 0x00800c000e0c7b82 */ /* 0x000e240000000800 */
[----:B0-----:R-:W-:-:S04]  /*6fd0*/  SHF.R.S32.HI R13, RZ, 0x1f, R12 ;  /* 0x0000001fff0d7819 */ /* 0x001fc8000001140c */
.L_x_198:
[----:B------:R-:W-:Y:S05]  /*6fe0*/  BRX R12 -0x6ff0                                                         (*"BRANCH_TARGETS .L_x_199,.L_x_200,.L_x_201,.L_x_81"*) ;  /* 0xffffff900c047949 */ /* 0x000fea000383ffff */
.L_x_201:
        /* <DEDUP_REMOVED lines=88> */
.L_x_82:
        /* <DEDUP_REMOVED lines=13> */
.L_x_83:
        /* <DEDUP_REMOVED lines=8> */
.L_x_199:
        /* <DEDUP_REMOVED lines=68> */
.L_x_84:
[----:B------:R-:W0:Y:S01]  /*7b00*/  F2F.F64.F32 R14, R14 ;  /* 0x0000000e000e7310 */ /* 0x000e220000201800 */
[----:B------:R-:W-:Y:S02]  /*7b10*/  MOV R12, 0x0 ;  /* 0x00000000000c7802 */ /* 0x000fe40000000f00 */
[----:B------:R-:W-:-:S06]  /*7b20*/  MOV R13, 0x40080000 ;  /* 0x40080000000d7802 */ /* 0x000fcc0000000f00 */
[----:B0-----:R-:W-:-:S08]  /*7b30*/  DFMA R12, R14, R12, -1 ;  /* 0xbff000000e0c742b */ /* 0x001fd0000000000c */
[----:B------:R-:W-:-:S10]  /*7b40*/  DMUL R12, R12, 0.5 ;  /* 0x3fe000000c0c7828 */ /* 0x000fd40000000000 */
[----:B------:R2:W3:Y:S01]  /*7b50*/  F2F.F32.F64 R12, R12 ;  /* 0x0000000c000c7310 */ /* 0x0004e20000301000 */
[----:B------:R-:W-:Y:S05]  /*7b60*/  BRA `(.L_x_80) ;  /* 0x0000004000cc7947 */ /* 0x000fea0003800000 */
.L_x_200:
        /* <DEDUP_REMOVED lines=71> */
.L_x_85:
[----:B------:R-:W0:Y:S08]  /*7fe0*/  F2F.F64.F32 R12, R19 ;  /* 0x00000013000c7310 */ /* 0x000e300000201800 */
[----:B------:R-:W1:Y:S01]  /*7ff0*/  F2F.F64.F32 R14, R14 ;  /* 0x0000000e000e7310 */ /* 0x000e620000201800 */
[----:B0-----:R-:W-:-:S08]  /*8000*/  DMUL R12, R12, -3 ;  /* 0xc00800000c0c7828 */ /* 0x001fd00000000000 */
[----:B-1----:R-:W-:-:S08]  /*8010*/  DFMA R12, R14, 5, R12 ;  /* 0x401400000e0c782b */ /* 0x002fd0000000000c */
[----:B------:R-:W-:-:S10]  /*8020*/  DMUL R12, R12, 0.5 ;  /* 0x3fe000000c0c7828 */ /* 0x000fd40000000000 */
[----:B------:R0:W1:Y:S01]  /*8030*/  F2F.F32.F64 R12, R12 ;  /* 0x0000000c000c7310 */ /* 0x0000620000301000 */
[----:B------:R-:W-:Y:S05]  /*8040*/  BRA `(.L_x_80) ;  /* 0x0000003c00947947 */ /* 0x000fea0003800000 */
.L_x_78:
[----:B------:R-:W-:-:S13]  /*8050*/  ISETP.GT.AND P0, PT, R8, 0x7, PT ;  /* 0x000000070800780c */ /* 0x000fda0003f04270 */
[----:B------:R-:W-:Y:S05]  /*8060*/  @P0 BRA `(.L_x_86) ;  /* 0x0000001800740947 */ /* 0x000fea0003800000 */
[----:B------:R-:W-:-:S04]  /*8070*/  MOV R13, 0xfffffffb ;  /* 0xfffffffb000d7802 */ /* 0x000fc80000000f00 */
[----:B------:R-:W-:-:S04]  /*8080*/  VIADDMNMX.U32 R12, R8, R13, 0x3, PT ;  /* 0x00000003080c7446 */ /* 0x000fc8000380000d */
[----:B------:R-:W-:-:S04]  /*8090*/  SHF.L.U32 R14, R12, 0x2, RZ ;  /* 0x000000020c0e7819 */ /* 0x000fc800000006ff */
[----:B------:R-:W0:Y:S02]  /*80a0*/  LDC R12, c[0x2][R14+0x40] ;  /* 0x008010000e0c7b82 */ /* 0x000e240000000800 */
[----:B0-----:R-:W-:-:S04]  /*80b0*/  SHF.R.S32.HI R13, RZ, 0x1f, R12 ;  /* 0x0000001fff0d7819 */ /* 0x001fc8000001140c */
.L_x_203:
[----:B------:R-:W-:Y:S05]  /*80c0*/  BRX R12 -0x80d0                                                         (*"BRANCH_TARGETS .L_x_204,.L_x_205,.L_x_206,.L_x_81"*) ;  /* 0xffffff7c0ccc7949 */ /* 0x000fea000383ffff */
.L_x_206:
        /* <DEDUP_REMOVED lines=71> */
.L_x_87:
        /* <DEDUP_REMOVED lines=35> */
.L_x_88:
        /* <DEDUP_REMOVED lines=37> */
.L_x_89:
[----:B------:R-:W0:Y:S08]  /*89c0*/  F2F.F64.F32 R14, R14 ;  /* 0x0000000e000e7310 */ /* 0x000e300000201800 */
[----:B------:R-:W1:Y:S01]  /*89d0*/  F2F.F64.F32 R16, R19 ;  /* 0x0000001300107310 */ /* 0x000e620000201800 */
[----:B0-----:R-:W-:-:S08]  /*89e0*/  DFMA R12, R14, 315, R12 ;  /* 0x4073b0000e0c782b */ /* 0x001fd0000000000c */
[----:B-1----:R-:W-:-:S08]  /*89f0*/  DFMA R12, R16, -35, R12 ;  /* 0xc0418000100c782b */ /* 0x002fd0000000000c */
[----:B------:R-:W-:-:S10]  /*8a00*/  DMUL R12, R12, 0.0625 ;  /* 0x3fb000000c0c7828 */ /* 0x000fd40000000000 */
[----:B------:R0:W1:Y:S01]  /*8a10*/  F2F.F32.F64 R12, R12 ;  /* 0x0000000c000c7310 */ /* 0x0000620000301000 */
[----:B------:R-:W-:Y:S05]  /*8a20*/  BRA `(.L_x_80) ;  /* 0x00000034001c7947 */ /* 0x000fea0003800000 */
.L_x_204:
        /* <DEDUP_REMOVED lines=71> */
.L_x_90:
        /* <DEDUP_REMOVED lines=35> */
.L_x_91:
        /* <DEDUP_REMOVED lines=8> */
.L_x_205:
        /* <DEDUP_REMOVED lines=82> */
.L_x_92:
        /* <DEDUP_REMOVED lines=31> */
.L_x_93:
        /* <DEDUP_REMOVED lines=23> */
.L_x_94:
[----:B------:R-:W0:Y:S01]  /*99d0*/  F2F.F64.F32 R16, R16 ;  /* 0x0000001000107310 */ /* 0x000e220000201800 */
[----:B--2---:R-:W-:-:S08]  /*99e0*/  DFMA R12, R12, 231, R14 ;  /* 0x406ce0000c0c782b */ /* 0x004fd0000000000e */
[----:B0-----:R-:W-:-:S08]  /*99f0*/  DFMA R12, R16, 105, R12 ;  /* 0x405a4000100c782b */ /* 0x001fd0000000000c */
[----:B------:R-:W-:-:S08]  /*9a00*/  DADD R12, R12, -5 ;  /* 0xc01400000c0c7429 */ /* 0x000fd00000000000 */
[----:B------:R-:W-:-:S10]  /*9a10*/  DMUL R12, R12, 0.0625 ;  /* 0x3fb000000c0c7828 */ /* 0x000fd40000000000 */
[----:B------:R0:W1:Y:S01]  /*9a20*/  F2F.F32.F64 R12, R12 ;  /* 0x0000000c000c7310 */ /* 0x0000620000301000 */
[----:B------:R-:W-:Y:S05]  /*9a30*/  BRA `(.L_x_80) ;  /* 0x0000002400187947 */ /* 0x000fea0003800000 */
.L_x_86:
[----:B------:R-:W-:-:S04]  /*9a40*/  MOV R13, 0xfffffff8 ;  /* 0xfffffff8000d7802 */ /* 0x000fc80000000f00 */
[----:B------:R-:W-:-:S04]  /*9a50*/  VIADDMNMX.U32 R12, R8, R13, 0x3, PT ;  /* 0x00000003080c7446 */ /* 0x000fc8000380000d */
[----:B------:R-:W-:-:S04]  /*9a60*/  SHF.L.U32 R14, R12, 0x2, RZ ;  /* 0x000000020c0e7819 */ /* 0x000fc800000006ff */
[----:B------:R-:W0:Y:S02]  /*9a70*/  LDC R12, c[0x2][R14+0x50] ;  /* 0x008014000e0c7b82 */ /* 0x000e240000000800 */
[----:B0-----:R-:W-:-:S04]  /*9a80*/  SHF.R.S32.HI R13, RZ, 0x1f, R12 ;  /* 0x0000001fff0d7819 */ /* 0x001fc8000001140c */
.L_x_208:
[----:B------:R-:W-:Y:S05]  /*9a90*/  BRX R12 -0x9aa0                                                         (*"BRANCH_TARGETS .L_x_209,.L_x_210,.L_x_211,.L_x_81"*) ;  /* 0xffffff640c587949 */ /* 0x000fea000383ffff */
.L_x_81:
[----:B------:R-:W-:Y:S01]  /*9aa0*/  HFMA2 R12, -RZ, RZ, -1.875, 0 ;  /* 0xbf800000ff0c7431 */ /* 0x000fe200000001ff */
[----:B------:R-:W-:Y:S06]  /*9ab0*/  BRA `(.L_x_80) ;  /* 0x0000002000f87947 */ /* 0x000fec0003800000 */
.L_x_209:
        /* <DEDUP_REMOVED lines=78> */
.L_x_95:
        /* <DEDUP_REMOVED lines=31> */
.L_x_96:
        /* <DEDUP_REMOVED lines=33> */
.L_x_97:
        /* <DEDUP_REMOVED lines=28> */
.L_x_98:
[----:B------:R-:W1:Y:S01]  /*a560*/  F2F.F64.F32 R16, R16 ;  /* 0x0000001000107310 */ /* 0x000e620000201800 */
[----:B0-----:R-:W-:-:S08]  /*a570*/  DFMA R12, R14, 6930, R12 ;  /* 0x40bb12000e0c782b */ /* 0x001fd0000000000c */
[----:B-1----:R-:W-:-:S08]  /*a580*/  DFMA R12, R16, -1260, R12 ;  /* 0xc093b000100c782b */ /* 0x002fd0000000000c */
[----:B------:R-:W-:-:S08]  /*a590*/  DADD R12, R12, 35 ;  /* 0x404180000c0c7429 */ /* 0x000fd00000000000 */
[----:B------:R-:W-:-:S10]  /*a5a0*/  DMUL R12, R12, 0.0078125 ;  /* 0x3f8000000c0c7828 */ /* 0x000fd40000000000 */
[----:B------:R0:W1:Y:S01]  /*a5b0*/  F2F.F32.F64 R12, R12 ;  /* 0x0000000c000c7310 */ /* 0x0000620000301000 */
[----:B------:R-:W-:Y:S05]  /*a5c0*/  BRA `(.L_x_80) ;  /* 0x0000001800347947 */ /* 0x000fea0003800000 */
.L_x_210:
        /* <DEDUP_REMOVED lines=71> */
.L_x_99:
        /* <DEDUP_REMOVED lines=35> */
.L_x_100:
        /* <DEDUP_REMOVED lines=37> */
.L_x_101:
        /* <DEDUP_REMOVED lines=37> */
.L_x_102:
[----:B------:R-:W0:Y:S08]  /*b110*/  F2F.F64.F32 R14, R14 ;  /* 0x0000000e000e7310 */ /* 0x000e300000201800 */
[----:B------:R-:W1:Y:S01]  /*b120*/  F2F.F64.F32 R16, R19 ;  /* 0x0000001300107310 */ /* 0x000e620000201800 */
[----:B0-----:R-:W-:-:S08]  /*b130*/  DFMA R12, R14, -4620, R12 ;  /* 0xc0b20c000e0c782b */ /* 0x001fd0000000000c */
[----:B-1----:R-:W-:-:S08]  /*b140*/  DFMA R12, R16, 315, R12 ;  /* 0x4073b000100c782b */ /* 0x002fd0000000000c */
[----:B------:R-:W-:-:S10]  /*b150*/  DMUL R12, R12, 0.0078125 ;  /* 0x3f8000000c0c7828 */ /* 0x000fd40000000000 */
[----:B------:R0:W1:Y:S01]  /*b160*/  F2F.F32.F64 R12, R12 ;  /* 0x0000000c000c7310 */ /* 0x0000620000301000 */
[----:B------:R-:W-:Y:S05]  /*b170*/  BRA `(.L_x_80) ;  /* 0x0000000c00487947 */ /* 0x000fea0003800000 */
.L_x_211:
        /* <DEDUP_REMOVED lines=71> */
.L_x_103:
        /* <DEDUP_REMOVED lines=31> */
.L_x_104:
        /* <DEDUP_REMOVED lines=43> */
.L_x_105:
        /* <DEDUP_REMOVED lines=32> */
.L_x_106:
        /* <DEDUP_REMOVED lines=27> */
.L_x_107:
[----:B------:R-:W2:Y:S01]  /*be40*/  F2F.F64.F32 R16, R16 ;  /* 0x0000001000107310 */ /* 0x000ea20000201800 */
[----:B---3--:R-:W-:-:S08]  /*be50*/  DFMA R12, R14, -30030, R12 ;  /* 0xc0dd53800e0c782b */ /* 0x008fd0000000000c */
[----:B--2---:R-:W-:-:S08]  /*be60*/  DFMA R12, R16, 3465, R12 ;  /* 0x40ab1200100c782b */ /* 0x004fd0000000000c */
[----:B------:R-:W-:-:S08]  /*be70*/  DADD R12, R12, -63 ;  /* 0xc04f80000c0c7429 */ /* 0x000fd00000000000 */
[----:B------:R-:W-:-:S10]  /*be80*/  DMUL R12, R12, 0.00390625 ;  /* 0x3f7000000c0c7828 */ /* 0x000fd40000000000 */
[----:B------:R2:W3:Y:S02]  /*be90*/  F2F.F32.F64 R12, R12 ;  /* 0x0000000c000c7310 */ /* 0x0004e40000301000 */
.L_x_80:
        /* <DEDUP_REMOVED lines=15> */
[----:B------:R-:W-:Y:S05]  /*bf90*/  @!P0 EXIT ;  /* 0x000000000000894d */ /* 0x000fea0003800000 */
[----:B------:R-:W-:Y:S05]  /*bfa0*/  BRA `(.L_x_109) ;  /* 0xffffffa400e87947 */ /* 0x000fea000383ffff */
.L_x_32:
[----:B------:R-:W-:Y:S05]  /*bfb0*/  @!P0 EXIT ;  /* 0x000000000000894d */ /* 0x000fea0003800000 */
[C---:B------:R-:W-:Y:S02]  /*bfc0*/  LOP3.LUT R0, R6.reuse, 0x7ffffffc, RZ, 0xc0, !PT ;  /* 0x7ffffffc06007812 */ /* 0x040fe400078ec0ff */
[----:B------:R-:W-:Y:S02]  /*bfd0*/  LOP3.LUT R23, R6, 0x3, RZ, 0xc0, !PT ;  /* 0x0000000306177812 */ /* 0x000fe400078ec0ff */
[----:B------:R-:W-:Y:S02]  /*bfe0*/  MOV R22, RZ ;  /* 0x000000ff00167202 */ /* 0x000fe40000000f00 */
[----:B0-----:R-:W-:-:S07]  /*bff0*/  IADD3 R21, PT, PT, -R0, RZ, RZ ;  /* 0x000000ff00157210 */ /* 0x001fce0007ffe1ff */
.L_x_147:
[----:B0-----:R-:W0:Y:S01]  /*c000*/  LDC.64 R10, c[0x0][0x390] ;  /* 0x0000e400ff0a7b82 */ /* 0x001e220000000a00 */
[----:B------:R-:W-:-:S05]  /*c010*/  LEA R14, R22, R1, 0x2 ;  /* 0x00000001160e7211 */ /* 0x000fca00078e10ff */
[----:B------:R-:W2:Y:S02]  /*c020*/  LDL R6, [R14] ;  /* 0x000000000e067983 */ /* 0x000ea40000100800 */
[----:B------:R-:W1:Y:S02]  /*c030*/  LDC.64 R12, c[0x0][0x398] ;  /* 0x0000e600ff0c7b82 */ /* 0x000e640000000a00 */
[----:B-----5:R-:W3:Y:S06]  /*c040*/  LDL R16, [R14+0x28] ;  /* 0x000028000e107983 */ /* 0x020eec0000100800 */
[----:B------:R-:W4:Y:S01]  /*c050*/  LDC.64 R8, c[0x0][0x3c0] ;  /* 0x0000f000ff087b82 */ /* 0x000f220000000a00 */
[----:B0-----:R-:W-:-:S06]  /*c060*/  IMAD.WIDE.U32 R10, R22, 0x4, R10 ;  /* 0x00000004160a7825 */ /* 0x001fcc00078e000a */
[----:B------:R0:W2:Y:S01]  /*c070*/  LDG.E R10, desc[UR6][R10.64] ;  /* 0x000000060a0a7981 */ /* 0x0000a2000c1e1900 */
[----:B-1----:R-:W-:-:S06]  /*c080*/  IMAD.WIDE.U32 R12, R22, 0x4, R12 ;  /* 0x00000004160c7825 */ /* 0x002fcc00078e000c */
[----:B------:R-:W2:Y:S01]  /*c090*/  LDG.E R13, desc[UR6][R12.64] ;  /* 0x000000060c0d7981 */ /* 0x000ea2000c1e1900 */
[----:B----4-:R-:W-:-:S06]  /*c0a0*/  IMAD.WIDE.U32 R8, R22, 0x4, R8 ;  /* 0x0000000416087825 */ /* 0x010fcc00078e0008 */
[----:B------:R-:W4:Y:S01]  /*c0b0*/  LDG.E R9, desc[UR6][R8.64] ;  /* 0x0000000608097981 */ /* 0x000f22000c1e1900 */
[----:B------:R-:W-:Y:S01]  /*c0c0*/  ISETP.GE.U32.AND P0, PT, R7, 0x3, PT ;  /* 0x000000030700780c */ /* 0x000fe20003f06070 */
[----:B0-----:R-:W-:Y:S02]  /*c0d0*/  HFMA2 R11, -RZ, RZ, 0, 0 ;  /* 0x00000000ff0b7431 */ /* 0x001fe400000001ff */
[----:B--2---:R-:W-:-:S04]  /*c0e0*/  FADD R15, R10, R13 ;  /* 0x0000000d0a0f7221 */ /* 0x004fc80000000000 */
[----:B------:R-:W-:Y:S01]  /*c0f0*/  FMUL R6, R6, R15 ;  /* 0x0000000f06067220 */ /* 0x000fe20000400000 */
[----:B---3--:R-:W-:Y:S01]  /*c100*/  FMUL R16, R15, R16 ;  /* 0x000000100f107220 */ /* 0x008fe20000400000 */
[----:B------:R-:W-:Y:S02]  /*c110*/  MOV R13, RZ ;  /* 0x000000ff000d7202 */ /* 0x000fe40000000f00 */
[----:B----4-:R-:W-:Y:S01]  /*c120*/  FMUL R6, R6, R9 ;  /* 0x0000000906067220 */ /* 0x010fe20000400000 */
[----:B------:R-:W-:Y:S01]  /*c130*/  FMUL R10, R9, R16 ;  /* 0x00000010090a7220 */ /* 0x000fe20000400000 */
[----:B------:R-:W-:Y:S06]  /*c140*/  @!P0 BRA `(.L_x_110) ;  /* 0x00000004003c8947 */ /* 0x000fec0003800000 */
[----:B------:R-:W-:Y:S02]  /*c150*/  IADD3 R8, PT, PT, -R0, RZ, RZ ;  /* 0x000000ff00087210 */ /* 0x000fe40007ffe1ff */
[----:B------:R-:W-:Y:S02]  /*c160*/  MOV R11, RZ ;  /* 0x000000ff000b7202 */ /* 0x000fe40000000f00 */
[----:B------:R-:W-:Y:S02]  /*c170*/  ISETP.GE.AND P0, PT, R8, RZ, PT ;  /* 0x000000ff0800720c */ /* 0x000fe40003f06270 */
[----:B------:R-:W-:-:S11]  /*c180*/  MOV R8, R21 ;  /* 0x0000001500087202 */ /* 0x000fd60000000f00 */
[----:B------:R-:W-:Y:S05]  /*c190*/  @P0 BRA `(.L_x_111) ;  /* 0x0000000000fc0947 */ /* 0x000fea0003800000 */
[----:B------:R-:W-:Y:S02]  /*c1a0*/  IADD3 R9, PT, PT, -R8, RZ, RZ ;  /* 0x000000ff08097210 */ /* 0x000fe40007ffe1ff */
[----:B------:R-:W-:Y:S02]  /*c1b0*/  PLOP3.LUT P0, PT, PT, PT, PT, 0x80, 0x8 ;  /* 0x000000000008781c */ /* 0x000fe40003f0f070 */
[----:B------:R-:W-:-:S13]  /*c1c0*/  ISETP.GT.AND P1, PT, R9, 0xc, PT ;  /* 0x0000000c0900780c */ /* 0x000fda0003f24270 */
[----:B------:R-:W-:Y:S05]  /*c1d0*/  @!P1 BRA `(.L_x_112) ;  /* 0x0000000000909947 */ /* 0x000fea0003800000 */
[----:B------:R-:W-:-:S13]  /*c1e0*/  PLOP3.LUT P0, PT, PT, PT, PT, 0x8, 0x80 ;  /* 0x000000000080781c */ /* 0x000fda0003f0e170 */
.L_x_113:
[----:B------:R-:W-:Y:S01]  /*c1f0*/  FADD R13, R6, R13 ;  /* 0x0000000d060d7221 */ /* 0x000fe20000000000 */
[----:B------:R-:W-:Y:S01]  /*c200*/  FADD R11, R10, R11 ;  /* 0x0000000b0a0b7221 */ /* 0x000fe20000000000 */
[----:B------:R-:W-:Y:S02]  /*c210*/  IADD3 R8, PT, PT, R8, 0x10, RZ ;  /* 0x0000001008087810 */ /* 0x000fe40007ffe0ff */
[----:B------:R-:W-:Y:S01]  /*c220*/  FADD R13, R6, R13 ;  /* 0x0000000d060d7221 */ /* 0x000fe20000000000 */
[----:B------:R-:W-:Y:S01]  /*c230*/  FADD R11, R10, R11 ;  /* 0x0000000b0a0b7221 */ /* 0x000fe20000000000 */
[----:B------:R-:W-:Y:S02]  /*c240*/  ISETP.GE.AND P1, PT, R8, -0xc, PT ;  /* 0xfffffff40800780c */ /* 0x000fe40003f26270 */
        /* <DEDUP_REMOVED lines=29> */
.L_x_112:
[----:B------:R-:W-:-:S04]  /*c420*/  IADD3 R9, PT, PT, -R8, RZ, RZ ;  /* 0x000000ff08097210 */ /* 0x000fc80007ffe1ff */
[----:B------:R-:W-:-:S13]  /*c430*/  ISETP.GT.AND P1, PT, R9, 0x4, PT ;  /* 0x000000040900780c */ /* 0x000fda0003f24270 */
[----:B------:R-:W-:Y:S05]  /*c440*/  @!P1 BRA `(.L_x_114) ;  /* 0x0000000000489947 */ /* 0x000fea0003800000 */
[----:B------:R-:W-:Y:S01]  /*c450*/  FADD R13, R6, R13 ;  /* 0x0000000d060d7221 */ /* 0x000fe20000000000 */
[----:B------:R-:W-:Y:S01]  /*c460*/  FADD R11, R10, R11 ;  /* 0x0000000b0a0b7221 */ /* 0x000fe20000000000 */
[----:B------:R-:W-:Y:S02]  /*c470*/  PLOP3.LUT P0, PT, PT, PT, PT, 0x8, 0x80 ;  /* 0x000000000080781c */ /* 0x000fe40003f0e170 */
[----:B------:R-:W-:Y:S01]  /*c480*/  FADD R13, R6, R13 ;  /* 0x0000000d060d7221 */ /* 0x000fe20000000000 */
[----:B------:R-:W-:Y:S01]  /*c490*/  FADD R11, R10, R11 ;  /* 0x0000000b0a0b7221 */ /* 0x000fe20000000000 */
[----:B------:R-:W-:Y:S02]  /*c4a0*/  IADD3 R8, PT, PT, R8, 0x8, RZ ;  /* 0x0000000808087810 */ /* 0x000fe40007ffe0ff */
        /* <DEDUP_REMOVED lines=12> */
.L_x_114:
[----:B------:R-:W-:-:S13]  /*c570*/  ISETP.NE.OR P0, PT, R8, RZ, P0 ;  /* 0x000000ff0800720c */ /* 0x000fda0000705670 */
[----:B------:R-:W-:Y:S05]  /*c580*/  @!P0 BRA `(.L_x_110) ;  /* 0x00000000002c8947 */ /* 0x000fea0003800000 */
.L_x_111:
[----:B------:R-:W-:Y:S01]  /*c590*/  IADD3 R8, PT, PT, R8, 0x4, RZ ;  /* 0x0000000408087810 */ /* 0x000fe20007ffe0ff */
[----:B------:R-:W-:Y:S01]  /*c5a0*/  FADD R13, R6, R13 ;  /* 0x0000000d060d7221 */ /* 0x000fe20000000000 */
[----:B------:R-:W-:Y:S02]  /*c5b0*/  FADD R11, R10, R11 ;  /* 0x0000000b0a0b7221 */ /* 0x000fe40000000000 */
[----:B------:R-:W-:Y:S01]  /*c5c0*/  ISETP.NE.AND P0, PT, R8, RZ, PT ;  /* 0x000000ff0800720c */ /* 0x000fe20003f05270 */
[----:B------:R-:W-:Y:S01]  /*c5d0*/  FADD R13, R6, R13 ;  /* 0x0000000d060d7221 */ /* 0x000fe20000000000 */
[----:B------:R-:W-:-:S03]  /*c5e0*/  FADD R11, R10, R11 ;  /* 0x0000000b0a0b7221 */ /* 0x000fc60000000000 */
[----:B------:R-:W-:Y:S01]  /*c5f0*/  FADD R13, R6, R13 ;  /* 0x0000000d060d7221 */ /* 0x000fe20000000000 */
[----:B------:R-:W-:-:S03]  /*c600*/  FADD R11, R10, R11 ;  /* 0x0000000b0a0b7221 */ /* 0x000fc60000000000 */
[----:B------:R-:W-:Y:S01]  /*c610*/  FADD R13, R6, R13 ;  /* 0x0000000d060d7221 */ /* 0x000fe20000000000 */
[----:B------:R-:W-:-:S03]  /*c620*/  FADD R11, R10, R11 ;  /* 0x0000000b0a0b7221 */ /* 0x000fc60000000000 */
[----:B------:R-:W-:Y:S05]  /*c630*/  @P0 BRA `(.L_x_111) ;  /* 0xfffffffc00d40947 */ /* 0x000fea000383ffff */
.L_x_110:
        /* <DEDUP_REMOVED lines=12> */
.L_x_115:
[----:B------:R-:W-:Y:S01]  /*c700*/  FADD R11, R13, R11 ;  /* 0x0000000b0d0b7221 */ /* 0x000fe20000000000 */
[----:B------:R-:W-:Y:S01]  /*c710*/  HFMA2 R19, -RZ, RZ, 0, 0 ;  /* 0x00000000ff137431 */ /* 0x000fe200000001ff */
[----:B------:R-:W-:Y:S02]  /*c720*/  MOV R20, RZ ;  /* 0x000000ff00147202 */ /* 0x000fe40000000f00 */
[----:B------:R-:W-:-:S04]  /*c730*/  FMUL R11, R11, 0.5 ;  /* 0x3f0000000b0b7820 */ /* 0x000fc80000400000 */
[-C--:B-----5:R-:W-:Y:S01]  /*c740*/  FMUL R18, R4, R11.reuse ;  /* 0x0000000b04127220 */ /* 0x0a0fe20000400000 */
[----:B------:R-:W-:-:S07]  /*c750*/  FMUL R17, R5, R11 ;  /* 0x0000000b05117220 */ /* 0x000fce0000400000 */
.L_x_146:
[----:B0-----:R-:W1:Y:S08]  /*c760*/  LDC.64 R10, c[0x0][0x3d0] ;  /* 0x0000f400ff0a7b82 */ /* 0x001e700000000a00 */
[----:B---3--:R-:W2:Y:S01]  /*c770*/  LDC.64 R8, c[0x0][0x3c8] ;  /* 0x0000f200ff087b82 */ /* 0x008ea20000000a00 */
[----:B-1----:R-:W-:-:S05]  /*c780*/  IMAD.WIDE.U32 R12, R19, 0x4, R10 ;  /* 0x00000004130c7825 */ /* 0x002fca00078e000a */
        /* <DEDUP_REMOVED lines=17> */
.L_x_117:
[----:B------:R-:W-:-:S04]  /*c8a0*/  MOV R9, 0xfffffffe ;  /* 0xfffffffe00097802 */ /* 0x000fc80000000f00 */
[----:B------:R-:W-:-:S04]  /*c8b0*/  VIADDMNMX.U32 R6, R22, R9, 0x3, PT ;  /* 0x0000000316067446 */ /* 0x000fc80003800009 */
[----:B------:R-:W-:-:S04]  /*c8c0*/  SHF.L.U32 R6, R6, 0x2, RZ ;  /* 0x0000000206067819 */ /* 0x000fc800000006ff */
[----:B------:R-:W0:Y:S02]  /*c8d0*/  LDC R8, c[0x2][R6] ;  /* 0x0080000006087b82 */ /* 0x000e240000000800 */
[----:B0-----:R-:W-:-:S04]  /*c8e0*/  SHF.R.S32.HI R9, RZ, 0x1f, R8 ;  /* 0x0000001fff097819 */ /* 0x001fc80000011408 */
.L_x_213:
[----:B------:R-:W-:Y:S05]  /*c8f0*/  BRX R8 -0xc900                                                          (*"BRANCH_TARGETS .L_x_214,.L_x_215,.L_x_216,.L_x_119"*) ;  /* 0xffffff3408c07949 */ /* 0x000fea000383ffff */
.L_x_216:
[C---:B-----5:R-:W-:Y:S01]  /*c900*/  FMUL R9, |R16|.reuse, 16777216 ;  /* 0x4b80000010097820 */ /* 0x060fe20000400200 */
[C---:B------:R-:W-:Y:S01]  /*c910*/  FSETP.GEU.AND P0, PT, |R16|.reuse, 1.175494350822287508e-38, PT ;  /* 0x008000001000780b */ /* 0x040fe20003f0e200 */
[----:B------:R-:W-:Y:S01]  /*c920*/  HFMA2 R15, -RZ, RZ, 0.771484375, 0.21533203125 ;  /* 0x3a2c32e4ff0f7431 */ /* 0x000fe200000001ff */
        /* <DEDUP_REMOVED lines=43> */
[----:B------:R-:W-:Y:S01]  /*cbe0*/  FFMA R13, R8, R25, 0.0013391353422775864601 ;  /* 0x3aaf85ed080d7423 */ /* 0x000fe20000000019 */
[----:B------:R-:W-:-:S03]  /*cbf0*/  SEL R25, RZ, 0x83000000, P0 ;  /* 0x83000000ff197807 */ /* 0x000fc60000000000 */
[----:B------:R-:W-:Y:S01]  /*cc00*/  FFMA R13, R8, R13, 0.0096188392490148544312 ;  /* 0x3c1d9856080d7423 */ /* 0x000fe2000000000d */
[----:B------:R-:W-:-:S03]  /*cc10*/  IADD3 R14, PT, PT, R25, 0x7f000000, RZ ;  /* 0x7f000000190e7810 */ /* 0x000fc60007ffe0ff */
[----:B------:R-:W-:-:S04]  /*cc20*/  FFMA R13, R8, R13, 0.055503588169813156128 ;  /* 0x3d6357bb080d7423 */ /* 0x000fc8000000000d */
[----:B------:R-:W-:-:S04]  /*cc30*/  FFMA R13, R8, R13, 0.24022644758224487305 ;  /* 0x3e75fdec080d7423 */ /* 0x000fc8000000000d */
[----:B------:R-:W-:-:S04]  /*cc40*/  FFMA R13, R8, R13, 0.69314718246459960938 ;  /* 0x3f317218080d7423 */ /* 0x000fc8000000000d */
[----:B------:R-:W-:Y:S01]  /*cc50*/  FFMA R9, R8, R13, 1 ;  /* 0x3f80000008097423 */ /* 0x000fe2000000000d */
[----:B-1----:R-:W-:Y:S01]  /*cc60*/  LEA R8, R10, -R25, 0x17 ;  /* 0x800000190a087211 */ /* 0x002fe200078eb8ff */
        /* <DEDUP_REMOVED lines=21> */
[----:B-1----:R-:W-:Y:S02]  /*cdc0*/  LEA R14, R14, -R13, 0x17 ;  /* 0x8000000d0e0e7211 */ /* 0x002fe400078eb8ff */
[----:B------:R-:W-:Y:S01]  /*cdd0*/  FSEL R10, RZ, +INF , !P4 ;  /* 0x7f800000ff0a7808 */ /* 0x000fe20006000000 */
[----:B------:R-:W-:-:S04]  /*cde0*/  FFMA R15, R12, R15, 0.0096188392490148544312 ;  /* 0x3c1d98560c0f7423 */ /* 0x000fc8000000000f */
[----:B------:R-:W-:-:S04]  /*cdf0*/  FFMA R15, R12, R15, 0.055503588169813156128 ;  /* 0x3d6357bb0c0f7423 */ /* 0x000fc8000000000f */
[----:B------:R-:W-:-:S04]  /*ce00*/  FFMA R15, R12, R15, 0.24022644758224487305 ;  /* 0x3e75fdec0c0f7423 */ /* 0x000fc8000000000f */
[----:B------:R-:W-:Y:S01]  /*ce10*/  FFMA R25, R12, R15, 0.69314718246459960938 ;  /* 0x3f3172180c197423 */ /* 0x000fe2000000000f */
[----:B------:R-:W-:-:S03]  /*ce20*/  IADD3 R15, PT, PT, R13, 0x7f000000, RZ ;  /* 0x7f0000000d0f7810 */ /* 0x000fc60007ffe0ff */
[----:B------:R-:W-:-:S04]  /*ce30*/  FFMA R12, R12, R25, 1 ;  /* 0x3f8000000c0c7423 */ /* 0x000fc80000000019 */
[----:B------:R-:W-:Y:S01]  /*ce40*/  FMUL R15, R15, R12 ;  /* 0x0000000c0f0f7220 */ /* 0x000fe20000400000 */
[----:B------:R-:W-:-:S03]  /*ce50*/  @!P0 FADD R12, R16, R16 ;  /* 0x00000010100c8221 */ /* 0x000fc60000000000 */
[----:B------:R-:W-:Y:S02]  /*ce60*/  @!P5 FMUL R10, R14, R15 ;  /* 0x0000000f0e0ad220 */ /* 0x000fe40000400000 */
[----:B------:R-:W-:-:S07]  /*ce70*/  @!P0 LOP3.LUT R10, R12, 0x7fffffff, RZ, 0xc0, !PT ;  /* 0x7fffffff0c0a8812 */ /* 0x000fce00078ec0ff */
.L_x_120:
        /* <DEDUP_REMOVED lines=13> */
.L_x_121:
[----:B------:R-:W0:Y:S08]  /*cf50*/  F2F.F64.F32 R12, R6 ;  /* 0x00000006000c7310 */ /* 0x000e300000201800 */
[----:B------:R-:W1:Y:S01]  /*cf60*/  F2F.F64.F32 R8, R10 ;  /* 0x0000000a00087310 */ /* 0x000e620000201800 */
[----:B0-----:R-:W-:-:S08]  /*cf70*/  DMUL R12, R12, -30 ;  /* 0xc03e00000c0c7828 */ /* 0x001fd00000000000 */
[----:B-1----:R-:W-:-:S08]  /*cf80*/  DFMA R8, R8, 35, R12 ;  /* 0x404180000808782b */ /* 0x002fd0000000000c */
[----:B------:R-:W-:-:S08]  /*cf90*/  DADD R8, R8, 3 ;  /* 0x4008000008087429 */ /* 0x000fd00000000000 */
[----:B------:R-:W-:-:S10]  /*cfa0*/  DMUL R8, R8, 0.125 ;  /* 0x3fc0000008087828 */ /* 0x000fd40000000000 */
[----:B------:R0:W1:Y:S01]  /*cfb0*/  F2F.F32.F64 R8, R8 ;  /* 0x0000000800087310 */ /* 0x0000620000301000 */
[----:B------:R-:W-:Y:S05]  /*cfc0*/  BRA `(.L_x_118) ;  /* 0x0000004400f87947 */ /* 0x000fea0003800000 */
.L_x_214:
        /* <DEDUP_REMOVED lines=47> */
[----:B------:R-:W-:Y:S02]  /*d2c0*/  MOV R15, 0x391fcb8e ;  /* 0x391fcb8e000f7802 */ /* 0x000fe40000000f00 */
[C---:B------:R-:W-:Y:S01]  /*d2d0*/  FSETP.GT.AND P3, PT, |R6|.reuse, 152, PT ;  /* 0x431800000600780b */ /* 0x040fe20003f64200 */
[----:B------:R-:W-:Y:S02]  /*d2e0*/  FFMA R13, R13, 2, R8 ;  /* 0x400000000d0d7823 */ /* 0x000fe40000000008 */
        /* <DEDUP_REMOVED lines=15> */
[----:B------:R-:W-:-:S04]  /*d3e0*/  FMUL R13, R13, R8 ;  /* 0x000000080d0d7220 */ /* 0x000fc80000400000 */
[----:B------:R-:W-:Y:S01]  /*d3f0*/  @!P3 FMUL R12, R10, R13 ;  /* 0x0000000d0a0cb220 */ /* 0x000fe20000400000 */
[----:B------:R-:W-:-:S07]  /*d400*/  @!P0 LOP3.LUT R12, R16, 0x7fffffff, RZ, 0xc0, !PT ;  /* 0x7fffffff100c8812 */ /* 0x000fce00078ec0ff */
.L_x_122:
[----:B------:R-:W0:Y:S01]  /*d410*/  F2F.F64.F32 R12, R12 ;  /* 0x0000000c000c7310 */ /* 0x000e220000201800 */
[----:B------:R-:W-:Y:S02]  /*d420*/  MOV R8, 0x0 ;  /* 0x0000000000087802 */ /* 0x000fe40000000f00 */
[----:B------:R-:W-:-:S06]  /*d430*/  MOV R9, 0x40080000 ;  /* 0x4008000000097802 */ /* 0x000fcc0000000f00 */
[----:B0-----:R-:W-:-:S08]  /*d440*/  DFMA R8, R12, R8, -1 ;  /* 0xbff000000c08742b */ /* 0x001fd00000000008 */
[----:B------:R-:W-:-:S10]  /*d450*/  DMUL R8, R8, 0.5 ;  /* 0x3fe0000008087828 */ /* 0x000fd40000000000 */
[----:B------:R0:W1:Y:S01]  /*d460*/  F2F.F32.F64 R8, R8 ;  /* 0x0000000800087310 */ /* 0x0000620000301000 */
[----:B------:R-:W-:Y:S05]  /*d470*/  BRA `(.L_x_118) ;  /* 0x0000004000cc7947 */ /* 0x000fea0003800000 */
.L_x_215:
        /* <DEDUP_REMOVED lines=39> */
[----:B------:R-:W-:Y:S01]  /*d6f0*/  HFMA2 R15, -RZ, RZ, 0.64013671875, -15.109375 ;  /* 0x391fcb8eff0f7431 */ /* 0x000fe200000001ff */
[C---:B------:R-:W-:Y:S02]  /*d700*/  FSETP.GEU.AND P2, PT, R6.reuse, RZ, PT ;  /* 0x000000ff0600720b */ /* 0x040fe40003f4e000 */
[----:B------:R-:W-:Y:S02]  /*d710*/  FFMA R8, R13, 3, R8 ;  /* 0x404000000d087823 */ /* 0x000fe40000000008 */
        /* <DEDUP_REMOVED lines=29> */
.L_x_123:
[----:B------:R-:W0:Y:S08]  /*d8f0*/  F2F.F64.F32 R8, R16 ;  /* 0x0000001000087310 */ /* 0x000e300000201800 */
[----:B------:R-:W1:Y:S01]  /*d900*/  F2F.F64.F32 R12, R12 ;  /* 0x0000000c000c7310 */ /* 0x000e620000201800 */
[----:B0-----:R-:W-:-:S08]  /*d910*/  DMUL R8, R8, -3 ;  /* 0xc008000008087828 */ /* 0x001fd00000000000 */
[----:B-1----:R-:W-:-:S08]  /*d920*/  DFMA R8, R12, 5, R8 ;  /* 0x401400000c08782b */ /* 0x002fd00000000008 */
[----:B------:R-:W-:-:S10]  /*d930*/  DMUL R8, R8, 0.5 ;  /* 0x3fe0000008087828 */ /* 0x000fd40000000000 */
[----:B------:R0:W1:Y:S01]  /*d940*/  F2F.F32.F64 R8, R8 ;  /* 0x0000000800087310 */ /* 0x0000620000301000 */
[----:B------:R-:W-:Y:S05]  /*d950*/  BRA `(.L_x_118) ;  /* 0x0000003c00947947 */ /* 0x000fea0003800000 */
.L_x_116:
[----:B------:R-:W-:-:S13]  /*d960*/  ISETP.GT.AND P0, PT, R22, 0x7, PT ;  /* 0x000000071600780c */ /* 0x000fda0003f04270 */
[----:B------:R-:W-:Y:S05]  /*d970*/  @P0 BRA `(.L_x_124) ;  /* 0x0000001800740947 */ /* 0x000fea0003800000 */
[----:B------:R-:W-:-:S04]  /*d980*/  MOV R9, 0xfffffffb ;  /* 0xfffffffb00097802 */ /* 0x000fc80000000f00 */
[----:B------:R-:W-:-:S04]  /*d990*/  VIADDMNMX.U32 R6, R22, R9, 0x3, PT ;  /* 0x0000000316067446 */ /* 0x000fc80003800009 */
[----:B------:R-:W-:-:S04]  /*d9a0*/  SHF.L.U32 R6, R6, 0x2, RZ ;  /* 0x0000000206067819 */ /* 0x000fc800000006ff */
[----:B------:R-:W0:Y:S02]  /*d9b0*/  LDC R8, c[0x2][R6+0x10] ;  /* 0x0080040006087b82 */ /* 0x000e240000000800 */
[----:B0-----:R-:W-:-:S04]  /*d9c0*/  SHF.R.S32.HI R9, RZ, 0x1f, R8 ;  /* 0x0000001fff097819 */ /* 0x001fc80000011408 */
.L_x_218:
[----:B------:R-:W-:Y:S05]  /*d9d0*/  BRX R8 -0xd9e0                                                          (*"BRANCH_TARGETS .L_x_219,.L_x_220,.L_x_221,.L_x_119"*) ;  /* 0xffffff2408887949 */ /* 0x000fea000383ffff */
.L_x_221:
[C---:B-----5:R-:W-:Y:S01]  /*d9e0*/  FMUL R9, |R16|.reuse, 16777216 ;  /* 0x4b80000010097820 */ /* 0x060fe20000400200 */
[C---:B------:R-:W-:Y:S02]  /*d9f0*/  FSETP.GEU.AND P0, PT, |R16|.reuse, 1.175494350822287508e-38, PT ;  /* 0x008000001000780b */ /* 0x040fe40003f0e200 */
        /* <DEDUP_REMOVED lines=12> */
[----:B0-----:R-:W-:Y:S01]  /*dac0*/  FMUL R8, R6, R15 ;  /* 0x0000000f06087220 */ /* 0x001fe20000400000 */
[----:B------:R-:W-:-:S03]  /*dad0*/  HFMA2 R15, -RZ, RZ, 0.771484375, 0.21533203125 ;  /* 0x3a2c32e4ff0f7431 */ /* 0x000fc600000001ff */
[----:B------:R-:W-:Y:S01]  /*dae0*/  FADD R14, R9, -R8 ;  /* 0x80000008090e7221 */ /* 0x000fe20000000000 */
[CC--:B------:R-:W-:Y:S01]  /*daf0*/  FMUL R12, R8.reuse, R8.reuse ;  /* 0x00000008080c7220 */ /* 0x0c0fe20000400000 */
[----:B------:R-:W-:Y:S02]  /*db00*/  FFMA R10, R8, 1.4426950216293334961, R13 ;  /* 0x3fb8aa3b080a7823 */ /* 0x000fe4000000000d */
[----:B------:R-:W-:Y:S02]  /*db10*/  FADD R14, R14, R14 ;  /* 0x0000000e0e0e7221 */ /* 0x000fe40000000000 */
[----:B------:R-:W-:Y:S01]  /*db20*/  FADD R13, R13, -R10 ;  /* 0x8000000a0d0d7221 */ /* 0x000fe20000000000 */
[----:B------:R-:W-:Y:S01]  /*db30*/  FFMA R15, R12, R15, 0.0032181653659790754318 ;  /* 0x3b52e7db0c0f7423 */ /* 0x000fe2000000000f */
[----:B------:R-:W-:Y:S02]  /*db40*/  FFMA R9, R9, -R8, R14 ;  /* 0x8000000809097223 */ /* 0x000fe4000000000e */
[----:B------:R-:W-:Y:S01]  /*db50*/  FFMA R14, R8, 1.4426950216293334961, R13 ;  /* 0x3fb8aa3b080e7823 */ /* 0x000fe2000000000d */
[----:B------:R-:W-:Y:S01]  /*db60*/  FFMA R15, R12, R15, 0.018033718690276145935 ;  /* 0x3c93bb730c0f7423 */ /* 0x000fe2000000000f */
[----:B------:R-:W-:-:S03]  /*db70*/  FMUL R9, R6, R9 ;  /* 0x0000000906097220 */ /* 0x000fc60000400000 */
[----:B------:R-:W-:Y:S01]  /*db80*/  FFMA R15, R12, R15, 0.12022458761930465698 ;  /* 0x3df6384f0c0f7423 */ /* 0x000fe2000000000f */
[----:B------:R-:W-:-:S03]  /*db90*/  FFMA R13, R9, 1.4426950216293334961, R14 ;  /* 0x3fb8aa3b090d7823 */ /* 0x000fc6000000000e */
[----:B------:R-:W-:Y:S01]  /*dba0*/  FMUL R15, R12, R15 ;  /* 0x0000000f0c0f7220 */ /* 0x000fe20000400000 */
[----:B------:R-:W-:-:S03]  /*dbb0*/  FFMA R6, R8, 1.9251366722983220825e-08, R13 ;  /* 0x32a55e3408067823 */ /* 0x000fc6000000000d */
[----:B------:R-:W-:-:S04]  /*dbc0*/  FMUL R12, R15, 3 ;  /* 0x404000000f0c7820 */ /* 0x000fc80000400000 */
[----:B------:R-:W-:-:S04]  /*dbd0*/  FFMA R6, R9, R12, R6 ;  /* 0x0000000c09067223 */ /* 0x000fc80000000006 */
[----:B------:R-:W-:Y:S01]  /*dbe0*/  FFMA R15, R8, R15, R6 ;  /* 0x0000000f080f7223 */ /* 0x000fe20000000006 */
[----:B------:R-:W-:-:S03]  /*dbf0*/  MOV R6, 0x391fcb8e ;  /* 0x391fcb8e00067802 */ /* 0x000fc60000000f00 */
        /* <DEDUP_REMOVED lines=8> */
[----:B------:R1:W2:Y:S01]  /*dc80*/  F2I.NTZ R14, R8 ;  /* 0x00000008000e7305 */ /* 0x0002a20000203100 */
[----:B0-----:R-:W-:Y:S01]  /*dc90*/  FADD R10, R8, -R9 ;  /* 0x80000009080a7221 */ /* 0x001fe20000000000 */
[----:B------:R-:W-:-:S03]  /*dca0*/  FSETP.GT.AND P0, PT, R9, RZ, PT ;  /* 0x000000ff0900720b */ /* 0x000fc60003f04000 */
[----:B------:R-:W-:Y:S01]  /*dcb0*/  FADD R15, R15, R10 ;  /* 0x0000000a0f0f7221 */ /* 0x000fe20000000000 */
[----:B------:R-:W-:Y:S02]  /*dcc0*/  SEL R9, RZ, 0x83000000, P0 ;  /* 0x83000000ff097807 */ /* 0x000fe40000000000 */
[----:B------:R-:W-:Y:S01]  /*dcd0*/  FSETP.GT.AND P0, PT, |R8|, 152, PT ;  /* 0x431800000800780b */ /* 0x000fe20003f04200 */
[----:B------:R-:W-:Y:S01]  /*dce0*/  FFMA R10, R15, R6, 0.0013391353422775864601 ;  /* 0x3aaf85ed0f0a7423 */ /* 0x000fe20000000006 */
[----:B-1----:R-:W-:-:S03]  /*dcf0*/  HFMA2 R8, -RZ, RZ, 1.875, 0 ;  /* 0x3f800000ff087431 */ /* 0x002fc600000001ff */
[----:B------:R-:W-:-:S04]  /*dd00*/  FFMA R10, R15, R10, 0.0096188392490148544312 ;  /* 0x3c1d98560f0a7423 */ /* 0x000fc8000000000a */
[----:B------:R-:W-:-:S04]  /*dd10*/  FFMA R10, R15, R10, 0.055503588169813156128 ;  /* 0x3d6357bb0f0a7423 */ /* 0x000fc8000000000a */
[----:B------:R-:W-:-:S04]  /*dd20*/  FFMA R10, R15, R10, 0.24022644758224487305 ;  /* 0x3e75fdec0f0a7423 */ /* 0x000fc8000000000a */
[----:B------:R-:W-:-:S04]  /*dd30*/  FFMA R10, R15, R10, 0.69314718246459960938 ;  /* 0x3f3172180f0a7423 */ /* 0x000fc8000000000a */
[----:B------:R-:W-:Y:S01]  /*dd40*/  FFMA R10, R15, R10, 1 ;  /* 0x3f8000000f0a7423 */ /* 0x000fe2000000000a */
[----:B------:R-:W-:Y:S02]  /*dd50*/  IADD3 R15, PT, PT, R9, 0x7f000000, RZ ;  /* 0x7f000000090f7810 */ /* 0x000fe40007ffe0ff */
[----:B--2---:R-:W-:-:S03]  /*dd60*/  LEA R9, R14, -R9, 0x17 ;  /* 0x800000090e097211 */ /* 0x004fc600078eb8ff */
        /* <DEDUP_REMOVED lines=14> */
.L_x_125:
[----:B------:R-:W-:-:S04]  /*de50*/  FMUL R10, R13, 5 ;  /* 0x40a000000d0a7820 */ /* 0x000fc80000400000 */
[----:B------:R-:W0:Y:S01]  /*de60*/  FRND R15, R10 ;  /* 0x0000000a000f7307 */ /* 0x000e220000201000 */
[----:B------:R-:W-:Y:S01]  /*de70*/  FFMA R9, R13, 5, -R10 ;  /* 0x40a000000d097823 */ /* 0x000fe2000000080a */
[----:B------:R-:W-:-:S03]  /*de80*/  FSETP.GEU.AND P3, PT, R10, RZ, PT ;  /* 0x000000ff0a00720b */ /* 0x000fc60003f6e000 */
[----:B------:R-:W-:Y:S01]  /*de90*/  FFMA R9, R12, 5, R9 ;  /* 0x40a000000c097823 */ /* 0x000fe20000000009 */
[C---:B0-----:R-:W-:Y:S01]  /*dea0*/  FADD R14, R10.reuse, -R15 ;  /* 0x8000000f0a0e7221 */ /* 0x041fe20000000000 */
[----:B------:R-:W-:Y:S02]  /*deb0*/  FSETP.GT.AND P0, PT, R15, RZ, PT ;  /* 0x000000ff0f00720b */ /* 0x000fe40003f04000 */
[----:B------:R-:W0:Y:S01]  /*dec0*/  F2I.NTZ R15, R10 ;  /* 0x0000000a000f7305 */ /* 0x000e220000203100 */
[----:B------:R-:W-:Y:S01]  /*ded0*/  FADD R9, R9, R14 ;  /* 0x0000000e09097221 */ /* 0x000fe20000000000 */
[----:B------:R-:W-:Y:S02]  /*dee0*/  SEL R24, RZ, 0x83000000, P0 ;  /* 0x83000000ff187807 */ /* 0x000fe40000000000 */
[----:B------:R-:W-:Y:S01]  /*def0*/  FSETP.GT.AND P0, PT, |R10|, 152, PT ;  /* 0x431800000a00780b */ /* 0x000fe20003f04200 */
[----:B------:R-:W-:-:S04]  /*df00*/  FFMA R14, R9, R6, 0.0013391353422775864601 ;  /* 0x3aaf85ed090e7423 */ /* 0x000fc80000000006 */
[----:B------:R-:W-:-:S04]  /*df10*/  FFMA R14, R9, R14, 0.0096188392490148544312 ;  /* 0x3c1d9856090e7423 */ /* 0x000fc8000000000e */
[----:B------:R-:W-:Y:S01]  /*df20*/  FFMA R14, R9, R14, 0.055503588169813156128 ;  /* 0x3d6357bb090e7423 */ /* 0x000fe2000000000e */
[----:B0-----:R-:W-:-:S03]  /*df30*/  LEA R15, R15, -R24, 0x17 ;  /* 0x800000180f0f7211 */ /* 0x001fc600078eb8ff */
        /* <DEDUP_REMOVED lines=20> */
.L_x_126:
[----:B------:R-:W-:-:S04]  /*e080*/  FMUL R10, R13, 3 ;  /* 0x404000000d0a7820 */ /* 0x000fc80000400000 */
[----:B------:R-:W1:Y:S01]  /*e090*/  FRND R15, R10 ;  /* 0x0000000a000f7307 */ /* 0x000e620000201000 */
[----:B------:R-:W-:Y:S01]  /*e0a0*/  FFMA R13, R13, 3, -R10 ;  /* 0x404000000d0d7823 */ /* 0x000fe2000000080a */
[----:B------:R-:W-:-:S03]  /*e0b0*/  FSETP.GEU.AND P3, PT, R10, RZ, PT ;  /* 0x000000ff0a00720b */ /* 0x000fc60003f6e000 */
[----:B------:R-:W-:Y:S01]  /*e0c0*/  FFMA R13, R12, 3, R13 ;  /* 0x404000000c0d7823 */ /* 0x000fe2000000000d */
[----:B-1----:R-:W-:Y:S01]  /*e0d0*/  FADD R12, R10, -R15 ;  /* 0x8000000f0a0c7221 */ /* 0x002fe20000000000 */
[----:B------:R-:W-:-:S03]  /*e0e0*/  FSETP.GT.AND P0, PT, R15, RZ, PT ;  /* 0x000000ff0f00720b */ /* 0x000fc60003f04000 */
[----:B------:R-:W-:Y:S01]  /*e0f0*/  FADD R25, R13, R12 ;  /* 0x0000000c0d197221 */ /* 0x000fe20000000000 */
[----:B------:R-:W-:Y:S01]  /*e100*/  SEL R15, RZ, 0x83000000, P0 ;  /* 0x83000000ff0f7807 */ /* 0x000fe20000000000 */
[----:B------:R-:W1:Y:S01]  /*e110*/  F2F.F64.F32 R12, R14 ;  /* 0x0000000e000c7310 */ /* 0x000e620000201800 */
[----:B------:R-:W-:Y:S01]  /*e120*/  FSETP.GT.AND P0, PT, |R10|, 152, PT ;  /* 0x431800000a00780b */ /* 0x000fe20003f04200 */
[----:B------:R-:W-:-:S04]  /*e130*/  FFMA R6, R25, R6, 0.0013391353422775864601 ;  /* 0x3aaf85ed19067423 */ /* 0x000fc80000000006 */
[----:B------:R-:W-:-:S04]  /*e140*/  FFMA R6, R25, R6, 0.0096188392490148544312 ;  /* 0x3c1d985619067423 */ /* 0x000fc80000000006 */
[C---:B------:R-:W-:Y:S02]  /*e150*/  FFMA R24, R25.reuse, R6, 0.055503588169813156128 ;  /* 0x3d6357bb19187423 */ /* 0x040fe40000000006 */
[----:B------:R-:W2:Y:S02]  /*e160*/  F2I.NTZ R6, R10 ;  /* 0x0000000a00067305 */ /* 0x000ea40000203100 */
[----:B------:R-:W-:Y:S01]  /*e170*/  FFMA R24, R25, R24, 0.24022644758224487305 ;  /* 0x3e75fdec19187423 */ /* 0x000fe20000000018 */
[----:B-1----:R-:W-:-:S03]  /*e180*/  DMUL R12, R12, -693 ;  /* 0xc085a8000c0c7828 */ /* 0x002fc60000000000 */
[----:B------:R-:W-:-:S04]  /*e190*/  FFMA R24, R25, R24, 0.69314718246459960938 ;  /* 0x3f31721819187423 */ /* 0x000fc80000000018 */
[----:B------:R-:W-:Y:S01]  /*e1a0*/  FFMA R24, R25, R24, 1 ;  /* 0x3f80000019187423 */ /* 0x000fe20000000018 */
[----:B------:R-:W-:Y:S01]  /*e1b0*/  IADD3 R25, PT, PT, R15, 0x7f000000, RZ ;  /* 0x7f0000000f197810 */ /* 0x000fe20007ffe0ff */
[----:B0-----:R-:W-:Y:S01]  /*e1c0*/  DFMA R8, R8, 429, R12 ;  /* 0x407ad0000808782b */ /* 0x001fe2000000000c */
[----:B------:R-:W-:Y:S02]  /*e1d0*/  MOV R12, 0x3f800000 ;  /* 0x3f800000000c7802 */ /* 0x000fe40000000f00 */
[----:B--2---:R-:W-:Y:S01]  /*e1e0*/  LEA R15, R6, -R15, 0x17 ;  /* 0x8000000f060f7211 */ /* 0x004fe200078eb8ff */
        /* <DEDUP_REMOVED lines=14> */
.L_x_127:
[----:B------:R-:W0:Y:S08]  /*e2d0*/  F2F.F64.F32 R12, R12 ;  /* 0x0000000c000c7310 */ /* 0x000e300000201800 */
[----:B------:R-:W1:Y:S01]  /*e2e0*/  F2F.F64.F32 R14, R16 ;  /* 0x00000010000e7310 */ /* 0x000e620000201800 */
[----:B0-----:R-:W-:-:S08]  /*e2f0*/  DFMA R8, R12, 315, R8 ;  /* 0x4073b0000c08782b */ /* 0x001fd00000000008 */
[----:B-1----:R-:W-:-:S08]  /*e300*/  DFMA R8, R14, -35, R8 ;  /* 0xc04180000e08782b */ /* 0x002fd00000000008 */
[----:B------:R-:W-:-:S10]  /*e310*/  DMUL R8, R8, 0.0625 ;  /* 0x3fb0000008087828 */ /* 0x000fd40000000000 */
[----:B------:R0:W1:Y:S01]  /*e320*/  F2F.F32.F64 R8, R8 ;  /* 0x0000000800087310 */ /* 0x0000620000301000 */
[----:B------:R-:W-:Y:S05]  /*e330*/  BRA `(.L_x_118) ;  /* 0x00000034001c7947 */ /* 0x000fea0003800000 */
.L_x_219:
[C---:B-----5:R-:W-:Y:S01]  /*e340*/  FMUL R9, |R16|.reuse, 16777216 ;  /* 0x4b80000010097820 */ /* 0x060fe20000400200 */
[C---:B------:R-:W-:Y:S02]  /*e350*/  FSETP.GEU.AND P0, PT, |R16|.reuse, 1.175494350822287508e-38, PT ;  /* 0x008000001000780b */ /* 0x040fe40003f0e200 */
[----:B------:R-:W-:Y:S02]  /*e360*/  MOV R25, 0x3a2c32e4 ;  /* 0x3a2c32e400197802 */ /* 0x000fe40000000f00 */
[----:B------:R-:W-:Y:S02]  /*e370*/  FSEL R9, R9, |R16|, !P0 ;  /* 0x4000001009097208 */ /* 0x000fe40004000000 */
[----:B------:R-:W-:Y:S02]  /*e380*/  FSETP.NEU.AND P2, PT, R16, 1, PT ;  /* 0x3f8000001000780b */ /* 0x000fe40003f4d000 */
[----:B------:R-:W-:-:S04]  /*e390*/  IADD3 R6, PT, PT, R9, -0x3f3504f3, RZ ;  /* 0xc0cafb0d09067810 */ /* 0x000fc80007ffe0ff */
[----:B------:R-:W-:-:S04]  /*e3a0*/  LOP3.LUT R8, R6, 0xff800000, RZ, 0xc0, !PT ;  /* 0xff80000006087812 */ /* 0x000fc800078ec0ff */
[-C--:B------:R-:W-:Y:S02]  /*e3b0*/  IADD3 R9, PT, PT, R9, -R8.reuse, RZ ;  /* 0x8000000809097210 */ /* 0x080fe40007ffe0ff */
[----:B------:R-:W-:-:S03]  /*e3c0*/  I2FP.F32.S32 R10, R8 ;  /* 0x00000008000a7245 */ /* 0x000fc60000201400 */
[C---:B------:R-:W-:Y:S01]  /*e3d0*/  FADD R6, R9.reuse, 1 ;  /* 0x3f80000009067421 */ /* 0x040fe20000000000 */
[----:B------:R-:W-:Y:S01]  /*e3e0*/  FADD R13, R9, -1 ;  /* 0xbf800000090d7421 */ /* 0x000fe20000000000 */
[----:B------:R-:W-:-:S03]  /*e3f0*/  FSEL R9, RZ, -24, P0 ;  /* 0xc1c00000ff097808 */ /* 0x000fc60000000000 */
[----:B------:R-:W-:Y:S01]  /*e400*/  FADD R15, R13, R13 ;  /* 0x0000000d0d0f7221 */ /* 0x000fe20000000000 */
[----:B------:R-:W0:Y:S03]  /*e410*/  MUFU.RCP R6, R6 ;  /* 0x0000000600067308 */ /* 0x000e260000001000 */
[----:B0-----:R-:W-:Y:S01]  /*e420*/  FMUL R8, R6, R15 ;  /* 0x0000000f06087220 */ /* 0x001fe20000400000 */
[----:B------:R-:W-:-:S03]  /*e430*/  FFMA R15, R10, 1.1920928955078125e-07, R9 ;  /* 0x340000000a0f7823 */ /* 0x000fc60000000009 */
        /* <DEDUP_REMOVED lines=55> */
.L_x_128:
        /* <DEDUP_REMOVED lines=18> */
[----:B------:R-:W-:Y:S01]  /*e8d0*/  FFMA R9, R6, R9, 1 ;  /* 0x3f80000006097423 */ /* 0x000fe20000000009 */
[----:B------:R-:W-:-:S03]  /*e8e0*/  MOV R6, 0x3f800000 ;  /* 0x3f80000000067802 */ /* 0x000fc60000000f00 */
[----:B------:R-:W-:Y:S02]  /*e8f0*/  FMUL R12, R9, R12 ;  /* 0x0000000c090c7220 */ /* 0x000fe40000400000 */
[----:B------:R0:W1:Y:S02]  /*e900*/  F2F.F64.F32 R8, R10 ;  /* 0x0000000a00087310 */ /* 0x0000640000201800 */
        /* <DEDUP_REMOVED lines=13> */
.L_x_129:
[----:B------:R-:W2:Y:S08]  /*e9e0*/  F2F.F64.F32 R12, R6 ;  /* 0x00000006000c7310 */ /* 0x000eb00000201800 */
[----:B------:R-:W3:Y:S01]  /*e9f0*/  F2F.F64.F32 R14, R16 ;  /* 0x00000010000e7310 */ /* 0x000ee20000201800 */
[----:B--2---:R-:W-:-:S08]  /*ea00*/  DMUL R12, R12, -70 ;  /* 0xc05180000c0c7828 */ /* 0x004fd00000000000 */
[----:B-1----:R-:W-:-:S08]  /*ea10*/  DFMA R8, R8, 63, R12 ;  /* 0x404f80000808782b */ /* 0x002fd0000000000c */
[----:B---3--:R-:W-:-:S08]  /*ea20*/  DFMA R8, R14, 15, R8 ;  /* 0x402e00000e08782b */ /* 0x008fd00000000008 */
[----:B------:R-:W-:-:S10]  /*ea30*/  DMUL R8, R8, 0.125 ;  /* 0x3fc0000008087828 */ /* 0x000fd40000000000 */
[----:B------:R3:W4:Y:S01]  /*ea40*/  F2F.F32.F64 R8, R8 ;  /* 0x0000000800087310 */ /* 0x0007220000301000 */
[----:B------:R-:W-:Y:S05]  /*ea50*/  BRA `(.L_x_118) ;  /* 0x0000002c00547947 */ /* 0x000fea0003800000 */
.L_x_220:
        /* <DEDUP_REMOVED lines=26> */
[----:B------:R-:W-:-:S02]  /*ec00*/  HFMA2 R10, -RZ, RZ, 1.875, 0 ;  /* 0x3f800000ff0a7431 */ /* 0x000fc400000001ff */
        /* <DEDUP_REMOVED lines=22> */
[----:B------:R-:W-:-:S04]  /*ed70*/  FFMA R15, R8, R25, 0.055503588169813156128 ;  /* 0x3d6357bb080f7423 */ /* 0x000fc80000000019 */
        /* <DEDUP_REMOVED lines=12> */
[----:B------:R-:W-:Y:S01]  /*ee40*/  FSETP.NEU.AND P0, PT, R16, RZ, P0 ;  /* 0x000000ff1000720b */ /* 0x000fe2000070d000 */
[----:B0-----:R-:W-:Y:S01]  /*ee50*/  FADD R10, R24, -R25 ;  /* 0x80000019180a7221 */ /* 0x001fe20000000000 */
[----:B------:R-:W-:Y:S01]  /*ee60*/  FSETP.GT.AND P6, PT, R25, RZ, PT ;  /* 0x000000ff1900720b */ /* 0x000fe20003fc4000 */
[----:B------:R-:W0:Y:S01]  /*ee70*/  F2I.NTZ R24, R24 ;  /* 0x0000001800187305 */ /* 0x000e220000203100 */
[----:B------:R-:W-:Y:S01]  /*ee80*/  MOV R25, 0x391fcb8e ;  /* 0x391fcb8e00197802 */ /* 0x000fe20000000f00 */
        /* <DEDUP_REMOVED lines=15> */
.L_x_130:
        /* <DEDUP_REMOVED lines=13> */
[----:B------:R-:W-:-:S03]  /*f050*/  FSETP.GT.AND P6, PT, R25, RZ, PT ;  /* 0x000000ff1900720b */ /* 0x000fc60003fc4000 */
[----:B------:R-:W-:Y:S01]  /*f060*/  FADD R12, R12, R13 ;  /* 0x0000000d0c0c7221 */ /* 0x000fe20000000000 */
[----:B------:R-:W-:Y:S01]  /*f070*/  HFMA2 R13, -RZ, RZ, 0.64013671875, -15.109375 ;  /* 0x391fcb8eff0d7431 */ /* 0x000fe200000001ff */
[----:B------:R-:W-:-:S04]  /*f080*/  SEL R24, RZ, 0x83000000, P6 ;  /* 0x83000000ff187807 */ /* 0x000fc80003000000 */
[----:B------:R-:W-:-:S04]  /*f090*/  FFMA R13, R12, R13, 0.0013391353422775864601 ;  /* 0x3aaf85ed0c0d7423 */ /* 0x000fc8000000000d */
[----:B------:R-:W-:-:S04]  /*f0a0*/  FFMA R13, R12, R13, 0.0096188392490148544312 ;  /* 0x3c1d98560c0d7423 */ /* 0x000fc8000000000d */
[C---:B------:R-:W-:Y:S02]  /*f0b0*/  FFMA R27, R12.reuse, R13, 0.055503588169813156128 ;  /* 0x3d6357bb0c1b7423 */ /* 0x040fe4000000000d */
[----:B------:R0:W1:Y:S02]  /*f0c0*/  F2I.NTZ R13, R14 ;  /* 0x0000000e000d7305 */ /* 0x0000640000203100 */
[----:B------:R-:W-:-:S04]  /*f0d0*/  FFMA R27, R12, R27, 0.24022644758224487305 ;  /* 0x3e75fdec0c1b7423 */ /* 0x000fc8000000001b */
[----:B------:R-:W-:Y:S01]  /*f0e0*/  FFMA R27, R12, R27, 0.69314718246459960938 ;  /* 0x3f3172180c1b7423 */ /* 0x000fe2000000001b */
[----:B0-----:R-:W-:-:S03]  /*f0f0*/  FSEL R14, RZ, +INF , !P4 ;  /* 0x7f800000ff0e7808 */ /* 0x001fc60006000000 */
[----:B------:R-:W-:Y:S01]  /*f100*/  FFMA R27, R12, R27, 1 ;  /* 0x3f8000000c1b7423 */ /* 0x000fe2000000001b */
[----:B------:R-:W-:Y:S02]  /*f110*/  IADD3 R12, PT, PT, R24, 0x7f000000, RZ ;  /* 0x7f000000180c7810 */ /* 0x000fe40007ffe0ff */
[----:B-1----:R-:W-:-:S03]  /*f120*/  LEA R13, R13, -R24, 0x17 ;  /* 0x800000180d0d7211 */ /* 0x002fc600078eb8ff */
[----:B------:R-:W-:-:S04]  /*f130*/  FMUL R12, R12, R27 ;  /* 0x0000001b0c0c7220 */ /* 0x000fc80000400000 */
[----:B------:R-:W-:Y:S01]  /*f140*/  @!P5 FMUL R14, R13, R12 ;  /* 0x0000000c0d0ed220 */ /* 0x000fe20000400000 */
[----:B------:R-:W-:-:S05]  /*f150*/  @!P0 FADD R12, R16, R16 ;  /* 0x00000010100c8221 */ /* 0x000fca0000000000 */
[----:B------:R-:W-:-:S07]  /*f160*/  @!P0 LOP3.LUT R14, R12, 0x7fffffff, RZ, 0xc0, !PT ;  /* 0x7fffffff0c0e8812 */ /* 0x000fce00078ec0ff */
.L_x_131:
[----:B------:R-:W-:Y:S01]  /*f170*/  FFMA R15, R8, R15, 0.69314718246459960938 ;  /* 0x3f317218080f7423 */ /* 0x000fe2000000000f */
[----:B------:R-:W-:Y:S01]  /*f180*/  SEL R24, RZ, 0x83000000, P3 ;  /* 0x83000000ff187807 */ /* 0x000fe20001800000 */
[----:B------:R0:W1:Y:S01]  /*f190*/  F2F.F64.F32 R12, R14 ;  /* 0x0000000e000c7310 */ /* 0x0000620000201800 */
[----:B------:R-:W-:Y:S01]  /*f1a0*/  FSETP.GT.AND P0, PT, |R6|, 152, PT ;  /* 0x431800000600780b */ /* 0x000fe20003f04200 */
[----:B------:R-:W-:Y:S01]  /*f1b0*/  FFMA R15, R8, R15, 1 ;  /* 0x3f800000080f7423 */ /* 0x000fe2000000000f */
[----:B------:R-:W-:Y:S02]  /*f1c0*/  IADD3 R8, PT, PT, R24, 0x7f000000, RZ ;  /* 0x7f00000018087810 */ /* 0x000fe40007ffe0ff */
[----:B------:R-:W-:Y:S02]  /*f1d0*/  LEA R24, R9, -R24, 0x17 ;  /* 0x8000001809187211 */ /* 0x000fe400078eb8ff */
[----:B------:R-:W-:Y:S01]  /*f1e0*/  FSETP.GEU.AND P3, PT, R6, RZ, PT ;  /* 0x000000ff0600720b */ /* 0x000fe20003f6e000 */
[----:B------:R-:W-:Y:S01]  /*f1f0*/  FMUL R15, R15, R8 ;  /* 0x000000080f0f7220 */ /* 0x000fe20000400000 */
[----:B0-----:R-:W-:Y:S01]  /*f200*/  MOV R14, 0x3f800000 ;  /* 0x3f800000000e7802 */ /* 0x001fe20000000f00 */
[----:B------:R0:W2:Y:S02]  /*f210*/  F2F.F64.F32 R8, R10 ;  /* 0x0000000a00087310 */ /* 0x0000a40000201800 */
[----:B------:R-:W-:-:S02]  /*f220*/  FMUL R15, R15, R24 ;  /* 0x000000180f0f7220 */ /* 0x000fc40000400000 */
[----:B------:R-:W-:Y:S01]  /*f230*/  @P0 FSEL R15, RZ, +INF , !P3 ;  /* 0x7f800000ff0f0808 */ /* 0x000fe20005800000 */
[----:B-1----:R-:W-:Y:S01]  /*f240*/  DMUL R12, R12, -315 ;  /* 0xc073b0000c0c7828 */ /* 0x002fe20000000000 */
[----:B------:R-:W-:Y:S10]  /*f250*/  @!P2 BRA `(.L_x_132) ;  /* 0x000000000020a947 */ /* 0x000ff40003800000 */
        /* <DEDUP_REMOVED lines=8> */
.L_x_132:
[----:B------:R-:W1:Y:S01]  /*f2e0*/  F2F.F64.F32 R14, R14 ;  /* 0x0000000e000e7310 */ /* 0x000e620000201800 */
[----:B--2---:R-:W-:-:S08]  /*f2f0*/  DFMA R8, R8, 231, R12 ;  /* 0x406ce0000808782b */ /* 0x004fd0000000000c */
[----:B-1----:R-:W-:-:S08]  /*f300*/  DFMA R8, R14, 105, R8 ;  /* 0x405a40000e08782b */ /* 0x002fd00000000008 */
[----:B------:R-:W-:-:S08]  /*f310*/  DADD R8, R8, -5 ;  /* 0xc014000008087429 */ /* 0x000fd00000000000 */
[----:B------:R-:W-:-:S10]  /*f320*/  DMUL R8, R8, 0.0625 ;  /* 0x3fb0000008087828 */ /* 0x000fd40000000000 */
[----:B------:R1:W2:Y:S01]  /*f330*/  F2F.F32.F64 R8, R8 ;  /* 0x0000000800087310 */ /* 0x0002a20000301000 */
[----:B------:R-:W-:Y:S05]  /*f340*/  BRA `(.L_x_118) ;  /* 0x0000002400187947 */ /* 0x000fea0003800000 */
.L_x_124:
[----:B------:R-:W-:-:S04]  /*f350*/  MOV R9, 0xfffffff8 ;  /* 0xfffffff800097802 */ /* 0x000fc80000000f00 */
[----:B------:R-:W-:-:S04]  /*f360*/  VIADDMNMX.U32 R6, R22, R9, 0x3, PT ;  /* 0x0000000316067446 */ /* 0x000fc80003800009 */
[----:B------:R-:W-:-:S04]  /*f370*/  SHF.L.U32 R6, R6, 0x2, RZ ;  /* 0x0000000206067819 */ /* 0x000fc800000006ff */
[----:B------:R-:W0:Y:S02]  /*f380*/  LDC R8, c[0x2][R6+0x20] ;  /* 0x0080080006087b82 */ /* 0x000e240000000800 */
[----:B0-----:R-:W-:-:S04]  /*f390*/  SHF.R.S32.HI R9, RZ, 0x1f, R8 ;  /* 0x0000001fff097819 */ /* 0x001fc80000011408 */
.L_x_223:
[----:B------:R-:W-:Y:S05]  /*f3a0*/  BRX R8 -0xf3b0                                                          (*"BRANCH_TARGETS .L_x_224,.L_x_225,.L_x_226,.L_x_119"*) ;  /* 0xffffff0c08147949 */ /* 0x000fea000383ffff */
.L_x_119:
[----:B------:R-:W-:Y:S01]  /*f3b0*/  HFMA2 R8, -RZ, RZ, -1.875, 0 ;  /* 0xbf800000ff087431 */ /* 0x000fe200000001ff */
[----:B------:R-:W-:Y:S06]  /*f3c0*/  BRA `(.L_x_118) ;  /* 0x0000002000f87947 */ /* 0x000fec0003800000 */
.L_x_224:
[C---:B-----5:R-:W-:Y:S01]  /*f3d0*/  FMUL R9, |R16|.reuse, 16777216 ;  /* 0x4b80000010097820 */ /* 0x060fe20000400200 */
[C---:B------:R-:W-:Y:S02]  /*f3e0*/  FSETP.GEU.AND P0, PT, |R16|.reuse, 1.175494350822287508e-38, PT ;  /* 0x008000001000780b */ /* 0x040fe40003f0e200 */
        /* <DEDUP_REMOVED lines=31> */
[----:B------:R-:W-:Y:S01]  /*f5e0*/  FFMA R13, R9, R12, R13 ;  /* 0x0000000c090d7223 */ /* 0x000fe2000000000d */
[----:B------:R-:W-:-:S03]  /*f5f0*/  HFMA2 R12, -RZ, RZ, 1.875, 0 ;  /* 0x3f800000ff0c7431 */ /* 0x000fc600000001ff */
[----:B------:R-:W-:-:S04]  /*f600*/  FADD R9, R8, R13 ;  /* 0x0000000d08097221 */ /* 0x000fc80000000000 */
[----:B------:R-:W-:Y:S01]  /*f610*/  FMUL R6, R9, 2 ;  /* 0x4000000009067820 */ /* 0x000fe20000400000 */
[----:B------:R-:W-:-:S03]  /*f620*/  FADD R8, -R8, R9 ;  /* 0x0000000908087221 */ /* 0x000fc60000000100 */
[----:B------:R0:W1:Y:S01]  /*f630*/  FRND R15, R6 ;  /* 0x00000006000f7307 */ /* 0x0000620000201000 */
[----:B------:R-:W-:Y:S01]  /*f640*/  FADD R8, R13, -R8 ;  /* 0x800000080d087221 */ /* 0x000fe20000000000 */
[----:B------:R-:W-:Y:S01]  /*f650*/  FFMA R25, R9, 2, -R6 ;  /* 0x4000000009197823 */ /* 0x000fe20000000806 */
[----:B------:R-:W-:Y:S06]  /*f660*/  @!P2 BRA `(.L_x_133) ;  /* 0x000000000078a947 */ /* 0x000fec0003800000 */
[----:B------:R-:W-:-:S13]  /*f670*/  FSETP.NAN.AND P0, PT, |R16|, |R16|, PT ;  /* 0x400000101000720b */ /* 0x000fda0003f08200 */
[----:B------:R-:W-:Y:S01]  /*f680*/  @P0 FADD R24, R16, 8 ;  /* 0x4100000010180421 */ /* 0x000fe20000000000 */
[----:B------:R-:W-:Y:S06]  /*f690*/  @P0 BRA `(.L_x_133) ;  /* 0x00000000006c0947 */ /* 0x000fec0003800000 */
[----:B------:R-:W-:Y:S01]  /*f6a0*/  FMUL R10, R9, 8 ;  /* 0x41000000090a7820 */ /* 0x000fe20000400000 */
[----:B------:R-:W-:-:S03]  /*f6b0*/  FSETP.NEU.AND P0, PT, |R16|, +INF , PT ;  /* 0x7f8000001000780b */ /* 0x000fc60003f0d200 */
[----:B------:R-:W2:Y:S01]  /*f6c0*/  FRND R13, R10 ;  /* 0x0000000a000d7307 */ /* 0x000ea20000201000 */
[----:B------:R-:W-:Y:S01]  /*f6d0*/  FFMA R27, R9, 8, -R10 ;  /* 0x41000000091b7823 */ /* 0x000fe2000000080a */
[----:B------:R-:W-:Y:S02]  /*f6e0*/  FSETP.NEU.AND P0, PT, R16, RZ, P0 ;  /* 0x000000ff1000720b */ /* 0x000fe4000070d000 */
[----:B------:R-:W-:Y:S01]  /*f6f0*/  FSETP.GT.AND P4, PT, |R10|, 152, PT ;  /* 0x431800000a00780b */ /* 0x000fe20003f84200 */
[----:B------:R-:W-:Y:S01]  /*f700*/  FFMA R27, R8, 8, R27 ;  /* 0x41000000081b7823 */ /* 0x000fe2000000001b */
[C---:B------:R-:W-:Y:S02]  /*f710*/  FSETP.GEU.AND P5, PT, R10.reuse, RZ, PT ;  /* 0x000000ff0a00720b */ /* 0x040fe40003fae000 */
[----:B------:R3:W4:Y:S01]  /*f720*/  F2I.NTZ R24, R10 ;  /* 0x0000000a00187305 */ /* 0x0007220000203100 */
[----:B--2---:R-:W-:Y:S01]  /*f730*/  FADD R14, R10, -R13 ;  /* 0x8000000d0a0e7221 */ /* 0x004fe20000000000 */
[----:B------:R-:W-:-:S05]  /*f740*/  FSETP.GT.AND P3, PT, R13, RZ, PT ;  /* 0x000000ff0d00720b */ /* 0x000fca0003f64000 */
[----:B---3--:R-:W-:Y:S01]  /*f750*/  @!P0 FADD R10, R16, R16 ;  /* 0x00000010100a8221 */ /* 0x008fe20000000000 */
[----:B------:R-:W-:Y:S01]  /*f760*/  FADD R14, R14, R27 ;  /* 0x0000001b0e0e7221 */ /* 0x000fe20000000000 */
[----:B------:R-:W-:Y:S01]  /*f770*/  HFMA2 R27, -RZ, RZ, 0.64013671875, -15.109375 ;  /* 0x391fcb8eff1b7431 */ /* 0x000fe200000001ff */
[----:B------:R-:W-:-:S04]  /*f780*/  SEL R13, RZ, 0x83000000, P3 ;  /* 0x83000000ff0d7807 */ /* 0x000fc80001800000 */
[----:B------:R-:W-:-:S04]  /*f790*/  FFMA R27, R14, R27, 0.0013391353422775864601 ;  /* 0x3aaf85ed0e1b7423 */ /* 0x000fc8000000001b */
[----:B------:R-:W-:-:S04]  /*f7a0*/  FFMA R27, R14, R27, 0.0096188392490148544312 ;  /* 0x3c1d98560e1b7423 */ /* 0x000fc8000000001b */
[----:B------:R-:W-:-:S04]  /*f7b0*/  FFMA R27, R14, R27, 0.055503588169813156128 ;  /* 0x3d6357bb0e1b7423 */ /* 0x000fc8000000001b */
[----:B------:R-:W-:-:S04]  /*f7c0*/  FFMA R27, R14, R27, 0.24022644758224487305 ;  /* 0x3e75fdec0e1b7423 */ /* 0x000fc8000000001b */
[----:B------:R-:W-:-:S04]  /*f7d0*/  FFMA R27, R14, R27, 0.69314718246459960938 ;  /* 0x3f3172180e1b7423 */ /* 0x000fc8000000001b */
[----:B------:R-:W-:Y:S01]  /*f7e0*/  FFMA R27, R14, R27, 1 ;  /* 0x3f8000000e1b7423 */ /* 0x000fe2000000001b */
[----:B------:R-:W-:Y:S02]  /*f7f0*/  IADD3 R14, PT, PT, R13, 0x7f000000, RZ ;  /* 0x7f0000000d0e7810 */ /* 0x000fe40007ffe0ff */
[----:B----4-:R-:W-:Y:S02]  /*f800*/  LEA R13, R24, -R13, 0x17 ;  /* 0x8000000d180d7211 */ /* 0x010fe400078eb8ff */
[----:B------:R-:W-:Y:S01]  /*f810*/  FSEL R24, RZ, +INF , !P5 ;  /* 0x7f800000ff187808 */ /* 0x000fe20006800000 */
[----:B------:R-:W-:-:S04]  /*f820*/  FMUL R14, R14, R27 ;  /* 0x0000001b0e0e7220 */ /* 0x000fc80000400000 */
[----:B------:R-:W-:Y:S01]  /*f830*/  @!P4 FMUL R24, R13, R14 ;  /* 0x0000000e0d18c220 */ /* 0x000fe20000400000 */
[----:B------:R-:W-:-:S07]  /*f840*/  @!P0 LOP3.LUT R24, R10, 0x7fffffff, RZ, 0xc0, !PT ;  /* 0x7fffffff0a188812 */ /* 0x000fce00078ec0ff */
.L_x_133:
[----:B------:R-:W-:Y:S05]  /*f850*/  @!P2 BRA `(.L_x_134) ;  /* 0x000000000078a947 */ /* 0x000fea0003800000 */
        /* <DEDUP_REMOVED lines=10> */
[C---:B------:R-:W-:Y:S01]  /*f900*/  FSETP.GEU.AND P5, PT, R10.reuse, RZ, PT ;  /* 0x000000ff0a00720b */ /* 0x040fe20003fae000 */
[----:B--2---:R-:W-:Y:S01]  /*f910*/  FADD R12, R10, -R13 ;  /* 0x8000000d0a0c7221 */ /* 0x004fe20000000000 */
[----:B------:R-:W-:Y:S02]  /*f920*/  FSETP.GT.AND P3, PT, R13, RZ, PT ;  /* 0x000000ff0d00720b */ /* 0x000fe40003f64000 */
[----:B------:R2:W3:Y:S01]  /*f930*/  F2I.NTZ R13, R10 ;  /* 0x0000000a000d7305 */ /* 0x0004e20000203100 */
[----:B------:R-:W-:Y:S01]  /*f940*/  FADD R12, R12, R27 ;  /* 0x0000001b0c0c7221 */ /* 0x000fe20000000000 */
[----:B------:R-:W-:-:S05]  /*f950*/  MOV R27, 0x391fcb8e ;  /* 0x391fcb8e001b7802 */ /* 0x000fca0000000f00 */
[----:B------:R-:W-:Y:S01]  /*f960*/  FFMA R27, R12, R27, 0.0013391353422775864601 ;  /* 0x3aaf85ed0c1b7423 */ /* 0x000fe2000000001b */
[----:B--2---:R-:W-:-:S03]  /*f970*/  @!P0 FADD R10, R16, R16 ;  /* 0x00000010100a8221 */ /* 0x004fc60000000000 */
[----:B------:R-:W-:-:S04]  /*f980*/  FFMA R27, R12, R27, 0.0096188392490148544312 ;  /* 0x3c1d98560c1b7423 */ /* 0x000fc8000000001b */
[----:B------:R-:W-:-:S04]  /*f990*/  FFMA R27, R12, R27, 0.055503588169813156128 ;  /* 0x3d6357bb0c1b7423 */ /* 0x000fc8000000001b */
[----:B------:R-:W-:-:S04]  /*f9a0*/  FFMA R27, R12, R27, 0.24022644758224487305 ;  /* 0x3e75fdec0c1b7423 */ /* 0x000fc8000000001b */
[----:B------:R-:W-:-:S04]  /*f9b0*/  FFMA R27, R12, R27, 0.69314718246459960938 ;  /* 0x3f3172180c1b7423 */ /* 0x000fc8000000001b */
[----:B------:R-:W-:Y:S01]  /*f9c0*/  FFMA R27, R12, R27, 1 ;  /* 0x3f8000000c1b7423 */ /* 0x000fe2000000001b */
[----:B------:R-:W-:-:S04]  /*f9d0*/  SEL R12, RZ, 0x83000000, P3 ;  /* 0x83000000ff0c7807 */ /* 0x000fc80001800000 */
[----:B------:R-:W-:Y:S02]  /*f9e0*/  IADD3 R14, PT, PT, R12, 0x7f000000, RZ ;  /* 0x7f0000000c0e7810 */ /* 0x000fe40007ffe0ff */
[----:B---3--:R-:W-:Y:S02]  /*f9f0*/  LEA R13, R13, -R12, 0x17 ;  /* 0x8000000c0d0d7211 */ /* 0x008fe400078eb8ff */
[----:B------:R-:W-:Y:S01]  /*fa00*/  FSEL R12, RZ, +INF , !P5 ;  /* 0x7f800000ff0c7808 */ /* 0x000fe20006800000 */
[----:B------:R-:W-:-:S04]  /*fa10*/  FMUL R14, R14, R27 ;  /* 0x0000001b0e0e7220 */ /* 0x000fc80000400000 */
[----:B------:R-:W-:Y:S01]  /*fa20*/  @!P4 FMUL R12, R13, R14 ;  /* 0x0000000e0d0cc220 */ /* 0x000fe20000400000 */
[----:B------:R-:W-:-:S07]  /*fa30*/  @!P0 LOP3.LUT R12, R10, 0x7fffffff, RZ, 0xc0, !PT ;  /* 0x7fffffff0a0c8812 */ /* 0x000fce00078ec0ff */
.L_x_134:
[----:B------:R-:W2:Y:S01]  /*fa40*/  F2F.F64.F32 R12, R12 ;  /* 0x0000000c000c7310 */ /* 0x000ea20000201800 */
[----:B------:R-:W-:Y:S01]  /*fa50*/  FFMA R10, R8, 2, R25 ;  /* 0x40000000080a7823 */ /* 0x000fe20000000019 */
[----:B-1----:R-:W-:Y:S01]  /*fa60*/  FADD R25, R6, -R15 ;  /* 0x8000000f06197221 */ /* 0x002fe20000000000 */
[----:B------:R-:W-:-:S03]  /*fa70*/  MOV R14, 0x3f800000 ;  /* 0x3f800000000e7802 */ /* 0x000fc60000000f00 */
[----:B------:R-:W-:Y:S01]  /*fa80*/  FADD R10, R10, R25 ;  /* 0x000000190a0a7221 */ /* 0x000fe20000000000 */
[----:B------:R-:W-:Y:S01]  /*fa90*/  HFMA2 R25, -RZ, RZ, 0.64013671875, -15.109375 ;  /* 0x391fcb8eff197431 */ /* 0x000fe200000001ff */
        /* <DEDUP_REMOVED lines=11> */
[----:B------:R-:W-:Y:S01]  /*fb50*/  FSETP.NEU.AND P0, PT, R16, RZ, P0 ;  /* 0x000000ff1000720b */ /* 0x000fe2000070d000 */
[----:B-1----:R-:W-:Y:S01]  /*fb60*/  FADD R8, R26, -R27 ;  /* 0x8000001b1a087221 */ /* 0x002fe20000000000 */
[----:B------:R-:W-:Y:S01]  /*fb70*/  FSETP.GT.AND P3, PT, R27, RZ, PT ;  /* 0x000000ff1b00720b */ /* 0x000fe20003f64000 */
[----:B------:R-:W1:Y:S02]  /*fb80*/  F2I.NTZ R26, R26 ;  /* 0x0000001a001a7305 */ /* 0x000e640000203100 */
[----:B------:R-:W-:Y:S01]  /*fb90*/  FADD R8, R8, R9 ;  /* 0x0000000908087221 */ /* 0x000fe20000000000 */
[----:B------:R-:W-:-:S05]  /*fba0*/  HFMA2 R9, -RZ, RZ, 0.64013671875, -15.109375 ;  /* 0x391fcb8eff097431 */ /* 0x000fca00000001ff */
[----:B------:R-:W-:-:S04]  /*fbb0*/  FFMA R9, R8, R9, 0.0013391353422775864601 ;  /* 0x3aaf85ed08097423 */ /* 0x000fc80000000009 */
[----:B------:R-:W-:-:S04]  /*fbc0*/  FFMA R9, R8, R9, 0.0096188392490148544312 ;  /* 0x3c1d985608097423 */ /* 0x000fc80000000009 */
[----:B------:R-:W-:-:S04]  /*fbd0*/  FFMA R9, R8, R9, 0.055503588169813156128 ;  /* 0x3d6357bb08097423 */ /* 0x000fc80000000009 */
[----:B------:R-:W-:-:S04]  /*fbe0*/  FFMA R9, R8, R9, 0.24022644758224487305 ;  /* 0x3e75fdec08097423 */ /* 0x000fc80000000009 */
[----:B------:R-:W-:-:S04]  /*fbf0*/  FFMA R9, R8, R9, 0.69314718246459960938 ;  /* 0x3f31721808097423 */ /* 0x000fc80000000009 */
[----:B------:R-:W-:Y:S01]  /*fc00*/  FFMA R14, R8, R9, 1 ;  /* 0x3f800000080e7423 */ /* 0x000fe20000000009 */
[----:B------:R-:W-:-:S04]  /*fc10*/  SEL R9, RZ, 0x83000000, P3 ;  /* 0x83000000ff097807 */ /* 0x000fc80001800000 */
[----:B-1----:R-:W-:Y:S02]  /*fc20*/  LEA R8, R26, -R9, 0x17 ;  /* 0x800000091a087211 */ /* 0x002fe400078eb8ff */
[----:B------:R-:W-:-:S05]  /*fc30*/  IADD3 R9, PT, PT, R9, 0x7f000000, RZ ;  /* 0x7f00000009097810 */ /* 0x000fca0007ffe0ff */
[----:B------:R-:W-:Y:S01]  /*fc40*/  FMUL R9, R9, R14 ;  /* 0x0000000e09097220 */ /* 0x000fe20000400000 */
[----:B------:R-:W-:-:S03]  /*fc50*/  FSEL R14, RZ, +INF , !P5 ;  /* 0x7f800000ff0e7808 */ /* 0x000fc60006800000 */
[----:B------:R-:W-:Y:S01]  /*fc60*/  @!P4 FMUL R14, R8, R9 ;  /* 0x00000009080ec220 */ /* 0x000fe20000400000 */
[----:B------:R-:W-:-:S05]  /*fc70*/  @!P0 FADD R8, R16, R16 ;  /* 0x0000001010088221 */ /* 0x000fca0000000000 */
[----:B------:R-:W-:-:S07]  /*fc80*/  @!P0 LOP3.LUT R14, R8, 0x7fffffff, RZ, 0xc0, !PT ;  /* 0x7fffffff080e8812 */ /* 0x000fce00078ec0ff */
.L_x_135:
[C---:B------:R-:W-:Y:S01]  /*fc90*/  FFMA R25, R10.reuse, R25, 0.0013391353422775864601 ;  /* 0x3aaf85ed0a197423 */ /* 0x040fe20000000019 */
[----:B------:R-:W1:Y:S01]  /*fca0*/  F2F.F64.F32 R8, R24 ;  /* 0x0000001800087310 */ /* 0x000e620000201800 */
[----:B------:R-:W-:Y:S01]  /*fcb0*/  FSETP.GT.AND P0, PT, R15, RZ, PT ;  /* 0x000000ff0f00720b */ /* 0x000fe20003f04000 */
[----:B--2---:R-:W-:Y:S01]  /*fcc0*/  DMUL R12, R12, -12012 ;  /* 0xc0c776000c0c7828 */ /* 0x004fe20000000000 */
[----:B------:R-:W-:Y:S01]  /*fcd0*/  FFMA R25, R10, R25, 0.0096188392490148544312 ;  /* 0x3c1d98560a197423 */ /* 0x000fe20000000019 */
[----:B------:R-:W-:-:S03]  /*fce0*/  FSETP.GEU.AND P3, PT, R6, RZ, PT ;  /* 0x000000ff0600720b */ /* 0x000fc60003f6e000 */
[C---:B------:R-:W-:Y:S01]  /*fcf0*/  FFMA R25, R10.reuse, R25, 0.055503588169813156128 ;  /* 0x3d6357bb0a197423 */ /* 0x040fe20000000019 */
[----:B------:R-:W2:Y:S03]  /*fd00*/  F2I.NTZ R15, R6 ;  /* 0x00000006000f7305 */ /* 0x000ea60000203100 */
[----:B------:R-:W-:Y:S01]  /*fd10*/  FFMA R25, R10, R25, 0.24022644758224487305 ;  /* 0x3e75fdec0a197423 */ /* 0x000fe20000000019 */
[----:B-1----:R-:W-:-:S03]  /*fd20*/  DFMA R8, R8, 6435, R12 ;  /* 0x40b923000808782b */ /* 0x002fc6000000000c */
[----:B------:R-:W-:Y:S01]  /*fd30*/  FFMA R25, R10, R25, 0.69314718246459960938 ;  /* 0x3f3172180a197423 */ /* 0x000fe20000000019 */
[----:B------:R-:W-:Y:S02]  /*fd40*/  SEL R12, RZ, 0x83000000, P0 ;  /* 0x83000000ff0c7807 */ /* 0x000fe40000000000 */
[----:B------:R-:W-:Y:S01]  /*fd50*/  FSETP.GT.AND P0, PT, |R6|, 152, PT ;  /* 0x431800000600780b */ /* 0x000fe20003f04200 */
[----:B------:R-:W-:Y:S01]  /*fd60*/  FFMA R25, R10, R25, 1 ;  /* 0x3f8000000a197423 */ /* 0x000fe20000000019 */
[----:B------:R-:W-:Y:S02]  /*fd70*/  IADD3 R10, PT, PT, R12, 0x7f000000, RZ ;  /* 0x7f0000000c0a7810 */ /* 0x000fe40007ffe0ff */
[----:B--2---:R-:W-:Y:S02]  /*fd80*/  LEA R15, R15, -R12, 0x17 ;  /* 0x8000000c0f0f7211 */ /* 0x004fe400078eb8ff */
[----:B------:R1:W2:Y:S01]  /*fd90*/  F2F.F64.F32 R12, R14 ;  /* 0x0000000e000c7310 */ /* 0x0002a20000201800 */
[----:B------:R-:W-:-:S04]  /*fda0*/  FMUL R10, R25, R10 ;  /* 0x0000000a190a7220 */ /* 0x000fc80000400000 */
[----:B------:R-:W-:Y:S01]  /*fdb0*/  FMUL R10, R10, R15 ;  /* 0x0000000f0a0a7220 */ /* 0x000fe20000400000 */
[----:B------:R-:W-:Y:S02]  /*fdc0*/  MOV R15, 0x3f800000 ;  /* 0x3f800000000f7802 */ /* 0x000fe40000000f00 */
[----:B------:R-:W-:Y:S01]  /*fdd0*/  @P0 FSEL R10, RZ, +INF , !P3 ;  /* 0x7f800000ff0a0808 */ /* 0x000fe20005800000 */
[----:B-1----:R-:W-:Y:S06]  /*fde0*/  @!P2 BRA `(.L_x_136) ;  /* 0x000000000020a947 */ /* 0x002fec0003800000 */
        /* <DEDUP_REMOVED lines=8> */
.L_x_136:
[----:B------:R-:W1:Y:S01]  /*fe70*/  F2F.F64.F32 R14, R15 ;  /* 0x0000000f000e7310 */ /* 0x000e620000201800 */
[----:B--2---:R-:W-:-:S08]  /*fe80*/  DFMA R8, R12, 6930, R8 ;  /* 0x40bb12000c08782b */ /* 0x004fd00000000008 */
[----:B-1----:R-:W-:-:S08]  /*fe90*/  DFMA R8, R14, -1260, R8 ;  /* 0xc093b0000e08782b */ /* 0x002fd00000000008 */
[----:B------:R-:W-:-:S08]  /*fea0*/  DADD R8, R8, 35 ;  /* 0x4041800008087429 */ /* 0x000fd00000000000 */
[----:B------:R-:W-:-:S10]  /*feb0*/  DMUL R8, R8, 0.0078125 ;  /* 0x3f80000008087828 */ /* 0x000fd40000000000 */
[----:B------:R1:W2:Y:S01]  /*fec0*/  F2F.F32.F64 R8, R8 ;  /* 0x0000000800087310 */ /* 0x0002a20000301000 */
[----:B------:R-:W-:Y:S05]  /*fed0*/  BRA `(.L_x_118) ;  /* 0x0000001800347947 */ /* 0x000fea0003800000 */
.L_x_225:
        /* <DEDUP_REMOVED lines=55> */
[----:B------:R-:W-:Y:S02]  /*10250*/  IADD3 R13, PT, PT, R8, 0x7f000000, RZ ;  /* 0x7f000000080d7810 */ /* 0x000fe40007ffe0ff */
[----:B------:R-:W-:-:S03]  /*10260*/  MOV R8, 0x3f800000 ;  /* 0x3f80000000087802 */ /* 0x000fc60000000f00 */
        /* <DEDUP_REMOVED lines=14> */
.L_x_137:
[----:B------:R-:W-:Y:S01]  /*10350*/  FMUL R13, R14, 7 ;  /* 0x40e000000e0d7820 */ /* 0x000fe20000400000 */
[----:B------:R-:W-:-:S03]  /*10360*/  MOV R25, 0x3f800000 ;  /* 0x3f80000000197802 */ /* 0x000fc60000000f00 */
[----:B------:R-:W0:Y:S01]  /*10370*/  FRND R12, R13 ;  /* 0x0000000d000c7307 */ /* 0x000e220000201000 */
[----:B------:R-:W-:Y:S01]  /*10380*/  FFMA R9, R14, 7, -R13 ;  /* 0x40e000000e097823 */ /* 0x000fe2000000080d */
[----:B------:R-:W-:-:S03]  /*10390*/  FSETP.GEU.AND P3, PT, R13, RZ, PT ;  /* 0x000000ff0d00720b */ /* 0x000fc60003f6e000 */
[----:B------:R-:W-:Y:S01]  /*103a0*/  FFMA R9, R10, 7, R9 ;  /* 0x40e000000a097823 */ /* 0x000fe20000000009 */
[----:B0-----:R-:W-:Y:S01]  /*103b0*/  FADD R24, R13, -R12 ;  /* 0x8000000c0d187221 */ /* 0x001fe20000000000 */
[----:B------:R-:W-:Y:S02]  /*103c0*/  FSETP.GT.AND P0, PT, R12, RZ, PT ;  /* 0x000000ff0c00720b */ /* 0x000fe40003f04000 */
[----:B------:R-:W0:Y:S01]  /*103d0*/  F2I.NTZ R12, R13 ;  /* 0x0000000d000c7305 */ /* 0x000e220000203100 */
[----:B------:R-:W-:Y:S01]  /*103e0*/  FADD R9, R9, R24 ;  /* 0x0000001809097221 */ /* 0x000fe20000000000 */
[----:B------:R-:W-:Y:S02]  /*103f0*/  SEL R15, RZ, 0x83000000, P0 ;  /* 0x83000000ff0f7807 */ /* 0x000fe40000000000 */
[----:B------:R-:W-:Y:S01]  /*10400*/  FSETP.GT.AND P0, PT, |R13|, 152, PT ;  /* 0x431800000d00780b */ /* 0x000fe20003f04200 */
[----:B------:R-:W-:-:S04]  /*10410*/  FFMA R24, R9, R6, 0.0013391353422775864601 ;  /* 0x3aaf85ed09187423 */ /* 0x000fc80000000006 */
[----:B------:R-:W-:-:S04]  /*10420*/  FFMA R24, R9, R24, 0.0096188392490148544312 ;  /* 0x3c1d985609187423 */ /* 0x000fc80000000018 */
[----:B------:R-:W-:-:S04]  /*10430*/  FFMA R24, R9, R24, 0.055503588169813156128 ;  /* 0x3d6357bb09187423 */ /* 0x000fc80000000018 */
[----:B------:R-:W-:-:S04]  /*10440*/  FFMA R24, R9, R24, 0.24022644758224487305 ;  /* 0x3e75fdec09187423 */ /* 0x000fc80000000018 */
[----:B------:R-:W-:-:S04]  /*10450*/  FFMA R24, R9, R24, 0.69314718246459960938 ;  /* 0x3f31721809187423 */ /* 0x000fc80000000018 */
[----:B------:R-:W-:Y:S01]  /*10460*/  FFMA R24, R9, R24, 1 ;  /* 0x3f80000009187423 */ /* 0x000fe20000000018 */
[----:B------:R-:W-:Y:S02]  /*10470*/  IADD3 R9, PT, PT, R15, 0x7f000000, RZ ;  /* 0x7f0000000f097810 */ /* 0x000fe40007ffe0ff */
[----:B0-----:R-:W-:-:S03]  /*10480*/  LEA R15, R12, -R15, 0x17 ;  /* 0x8000000f0c0f7211 */ /* 0x001fc600078eb8ff */
[----:B------:R-:W-:Y:S02]  /*10490*/  FMUL R24, R24, R9 ;  /* 0x0000000918187220 */ /* 0x000fe40000400000 */
[----:B------:R-:W0:Y:S02]  /*104a0*/  F2F.F64.F32 R8, R8 ;  /* 0x0000000800087310 */ /* 0x000e240000201800 */
        /* <DEDUP_REMOVED lines=13> */
.L_x_138:
[----:B------:R-:W1:Y:S01]  /*10580*/  F2F.F64.F32 R12, R25 ;  /* 0x00000019000c7310 */ /* 0x000e620000201800 */
[----:B------:R-:W-:-:S05]  /*10590*/  FMUL R15, R14, 5 ;  /* 0x40a000000e0f7820 */ /* 0x000fca0000400000 */
[----:B------:R-:W-:Y:S02]  /*105a0*/  FSETP.GEU.AND P3, PT, R15, RZ, PT ;  /* 0x000000ff0f00720b */ /* 0x000fe40003f6e000 */
[----:B------:R-:W2:Y:S01]  /*105b0*/  FRND R24, R15 ;  /* 0x0000000f00187307 */ /* 0x000ea20000201000 */
[----:B-1----:R-:W-:-:S08]  /*105c0*/  DMUL R12, R12, -25740 ;  /* 0xc0d923000c0c7828 */ /* 0x002fd00000000000 */
[----:B0-----:R-:W-:Y:S01]  /*105d0*/  DFMA R8, R8, 12155, R12 ;  /* 0x40c7bd800808782b */ /* 0x001fe2000000000c */
[----:B--2---:R-:W-:Y:S01]  /*105e0*/  FSETP.GT.AND P0, PT, R24, RZ, PT ;  /* 0x000000ff1800720b */ /* 0x004fe20003f04000 */
[----:B------:R-:W-:Y:S01]  /*105f0*/  FFMA R13, R14, 5, -R15 ;  /* 0x40a000000e0d7823 */ /* 0x000fe2000000080f */
[----:B------:R-:W-:Y:S02]  /*10600*/  FADD R12, R15, -R24 ;  /* 0x800000180f0c7221 */ /* 0x000fe40000000000 */
[----:B------:R-:W0:Y:S01]  /*10610*/  F2I.NTZ R24, R15 ;  /* 0x0000000f00187305 */ /* 0x000e220000203100 */
[----:B------:R-:W-:-:S04]  /*10620*/  FFMA R13, R10, 5, R13 ;  /* 0x40a000000a0d7823 */ /* 0x000fc8000000000d */
[----:B------:R-:W-:-:S04]  /*10630*/  FADD R13, R13, R12 ;  /* 0x0000000c0d0d7221 */ /* 0x000fc80000000000 */
[----:B------:R-:W-:-:S04]  /*10640*/  FFMA R12, R13, R6, 0.0013391353422775864601 ;  /* 0x3aaf85ed0d0c7423 */ /* 0x000fc80000000006 */
[----:B------:R-:W-:-:S04]  /*10650*/  FFMA R12, R13, R12, 0.0096188392490148544312 ;  /* 0x3c1d98560d0c7423 */ /* 0x000fc8000000000c */
[----:B------:R-:W-:-:S04]  /*10660*/  FFMA R12, R13, R12, 0.055503588169813156128 ;  /* 0x3d6357bb0d0c7423 */ /* 0x000fc8000000000c */
[----:B------:R-:W-:-:S04]  /*10670*/  FFMA R12, R13, R12, 0.24022644758224487305 ;  /* 0x3e75fdec0d0c7423 */ /* 0x000fc8000000000c */
[----:B------:R-:W-:-:S04]  /*10680*/  FFMA R12, R13, R12, 0.69314718246459960938 ;  /* 0x3f3172180d0c7423 */ /* 0x000fc8000000000c */
[----:B------:R-:W-:Y:S01]  /*10690*/  FFMA R12, R13, R12, 1 ;  /* 0x3f8000000d0c7423 */ /* 0x000fe2000000000c */
[----:B------:R-:W-:Y:S02]  /*106a0*/  SEL R13, RZ, 0x83000000, P0 ;  /* 0x83000000ff0d7807 */ /* 0x000fe40000000000 */
[----:B------:R-:W-:Y:S02]  /*106b0*/  FSETP.GT.AND P0, PT, |R15|, 152, PT ;  /* 0x431800000f00780b */ /* 0x000fe40003f04200 */
[----:B------:R-:W-:Y:S02]  /*106c0*/  IADD3 R25, PT, PT, R13, 0x7f000000, RZ ;  /* 0x7f0000000d197810 */ /* 0x000fe40007ffe0ff */
[----:B0-----:R-:W-:-:S03]  /*106d0*/  LEA R13, R24, -R13, 0x17 ;  /* 0x8000000d180d7211 */ /* 0x001fc600078eb8ff */
        /* <DEDUP_REMOVED lines=15> */
.L_x_139:
        /* <DEDUP_REMOVED lines=37> */
.L_x_140:
[----:B------:R-:W0:Y:S08]  /*10a20*/  F2F.F64.F32 R12, R12 ;  /* 0x0000000c000c7310 */ /* 0x000e300000201800 */
[----:B------:R-:W1:Y:S01]  /*10a30*/  F2F.F64.F32 R14, R16 ;  /* 0x00000010000e7310 */ /* 0x000e620000201800 */
[----:B0-----:R-:W-:-:S08]  /*10a40*/  DFMA R8, R12, -4620, R8 ;  /* 0xc0b20c000c08782b */ /* 0x001fd00000000008 */
[----:B-1----:R-:W-:-:S08]  /*10a50*/  DFMA R8, R14, 315, R8 ;  /* 0x4073b0000e08782b */ /* 0x002fd00000000008 */
[----:B------:R-:W-:-:S10]  /*10a60*/  DMUL R8, R8, 0.0078125 ;  /* 0x3f80000008087828 */ /* 0x000fd40000000000 */
[----:B------:R0:W1:Y:S01]  /*10a70*/  F2F.F32.F64 R8, R8 ;  /* 0x0000000800087310 */ /* 0x0000620000301000 */
[----:B------:R-:W-:Y:S05]  /*10a80*/  BRA `(.L_x_118) ;  /* 0x0000000c00487947 */ /* 0x000fea0003800000 */
.L_x_226:
        /* <DEDUP_REMOVED lines=34> */
[----:B------:R-:W-:-:S03]  /*10cb0*/  MOV R25, 0x3f800000 ;  /* 0x3f80000000197802 */ /* 0x000fc60000000f00 */
[----:B------:R-:W-:-:S04]  /*10cc0*/  FADD R10, R13, R6 ;  /* 0x000000060d0a7221 */ /* 0x000fc80000000000 */
[----:B------:R-:W-:-:S04]  /*10cd0*/  FADD R8, -R13, R10 ;  /* 0x0000000a0d087221 */ /* 0x000fc80000000100 */
        /* <DEDUP_REMOVED lines=27> */
[----:B------:R-:W-:Y:S01]  /*10e90*/  @!P0 FADD R6, R16, R16 ;  /* 0x0000001010068221 */ /* 0x000fe20000000000 */
[----:B------:R-:W-:-:S02]  /*10ea0*/  FSEL R25, RZ, +INF , !P3 ;  /* 0x7f800000ff197808 */ /* 0x000fc40005800000 */
[----:B------:R-:W-:-:S04]  /*10eb0*/  FMUL R15, R14, R15 ;  /* 0x0000000f0e0f7220 */ /* 0x000fc80000400000 */
[----:B------:R-:W-:Y:S01]  /*10ec0*/  @!P4 FMUL R25, R12, R15 ;  /* 0x0000000f0c19c220 */ /* 0x000fe20000400000 */
[----:B------:R-:W-:-:S07]  /*10ed0*/  @!P0 LOP3.LUT R25, R6, 0x7fffffff, RZ, 0xc0, !PT ;  /* 0x7fffffff06198812 */ /* 0x000fce00078ec0ff */
.L_x_141:
[----:B------:R-:W-:Y:S05]  /*10ee0*/  @!P2 BRA `(.L_x_142) ;  /* 0x000000000078a947 */ /* 0x000fea0003800000 */
[----:B------:R-:W-:-:S13]  /*10ef0*/  FSETP.NAN.AND P0, PT, |R16|, |R16|, PT ;  /* 0x400000101000720b */ /* 0x000fda0003f08200 */
[----:B------:R-:W-:Y:S01]  /*10f00*/  @P0 FADD R24, R16, 8 ;  /* 0x4100000010180421 */ /* 0x000fe20000000000 */
[----:B------:R-:W-:Y:S06]  /*10f10*/  @P0 BRA `(.L_x_142) ;  /* 0x00000000006c0947 */ /* 0x000fec0003800000 */
[----:B------:R-:W-:Y:S01]  /*10f20*/  FMUL R9, R10, 8 ;  /* 0x410000000a097820 */ /* 0x000fe20000400000 */
        /* <DEDUP_REMOVED lines=26> */
.L_x_142:
[----:B------:R-:W0:Y:S01]  /*110d0*/  F2F.F64.F32 R14, R24 ;  /* 0x00000018000e7310 */ /* 0x000e220000201800 */
[----:B------:R-:W-:Y:S01]  /*110e0*/  FMUL R9, R10, 2 ;  /* 0x400000000a097820 */ /* 0x000fe20000400000 */
[----:B------:R-:W-:-:S06]  /*110f0*/  MOV R26, 0x3f800000 ;  /* 0x3f800000001a7802 */ /* 0x000fcc0000000f00 */
[----:B------:R-:W1:Y:S01]  /*11100*/  F2F.F64.F32 R12, R25 ;  /* 0x00000019000c7310 */ /* 0x000e620000201800 */
[----:B0-----:R-:W-:-:S07]  /*11110*/  DMUL R14, R14, -109395 ;  /* 0xc0fab5300e0e7828 */ /* 0x001fce0000000000 */
[----:B------:R0:W2:Y:S01]  /*11120*/  FRND R6, R9 ;  /* 0x0000000900067307 */ /* 0x0000a20000201000 */
[----:B-1----:R-:W-:Y:S01]  /*11130*/  DFMA R12, R12, 46189, R14 ;  /* 0x40e68da00c0c782b */ /* 0x002fe2000000000e */
[----:B------:R-:W-:Y:S10]  /*11140*/  @!P2 BRA `(.L_x_143) ;  /* 0x000000000078a947 */ /* 0x000ff40003800000 */
        /* <DEDUP_REMOVED lines=8> */
[C---:B------:R-:W-:Y:S01]  /*111d0*/  FSETP.GT.AND P4, PT, |R15|.reuse, 152, PT ;  /* 0x431800000f00780b */ /* 0x040fe20003f84200 */
[----:B------:R-:W-:Y:S01]  /*111e0*/  FFMA R25, R8, 6, R25 ;  /* 0x40c0000008197823 */ /* 0x000fe20000000019 */
[----:B------:R-:W-:-:S04]  /*111f0*/  FSETP.GEU.AND P5, PT, R15, RZ, PT ;  /* 0x000000ff0f00720b */ /* 0x000fc80003fae000 */
[----:B------:R-:W-:Y:S01]  /*11200*/  FSEL R26, RZ, +INF , !P5 ;  /* 0x7f800000ff1a7808 */ /* 0x000fe20006800000 */
[----:B-1----:R-:W-:Y:S01]  /*11210*/  FADD R24, R15, -R14 ;  /* 0x8000000e0f187221 */ /* 0x002fe20000000000 */
[----:B------:R-:W-:-:S03]  /*11220*/  FSETP.GT.AND P3, PT, R14, RZ, PT ;  /* 0x000000ff0e00720b */ /* 0x000fc60003f64000 */
[----:B------:R-:W-:Y:S01]  /*11230*/  FADD R24, R24, R25 ;  /* 0x0000001918187221 */ /* 0x000fe20000000000 */
[----:B------:R-:W-:Y:S01]  /*11240*/  HFMA2 R25, -RZ, RZ, 0.64013671875, -15.109375 ;  /* 0x391fcb8eff197431 */ /* 0x000fe200000001ff */
[----:B------:R-:W-:-:S04]  /*11250*/  SEL R14, RZ, 0x83000000, P3 ;  /* 0x83000000ff0e7807 */ /* 0x000fc80001800000 */
[----:B------:R-:W-:-:S04]  /*11260*/  FFMA R25, R24, R25, 0.0013391353422775864601 ;  /* 0x3aaf85ed18197423 */ /* 0x000fc80000000019 */
[----:B------:R-:W-:-:S04]  /*11270*/  FFMA R25, R24, R25, 0.0096188392490148544312 ;  /* 0x3c1d985618197423 */ /* 0x000fc80000000019 */
[----:B------:R-:W-:-:S04]  /*11280*/  FFMA R25, R24, R25, 0.055503588169813156128 ;  /* 0x3d6357bb18197423 */ /* 0x000fc80000000019 */
[----:B------:R-:W-:-:S04]  /*11290*/  FFMA R25, R24, R25, 0.24022644758224487305 ;  /* 0x3e75fdec18197423 */ /* 0x000fc80000000019 */
[C---:B------:R-:W-:Y:S02]  /*112a0*/  FFMA R27, R24.reuse, R25, 0.69314718246459960938 ;  /* 0x3f317218181b7423 */ /* 0x040fe40000000019 */
[----:B------:R-:W1:Y:S02]  /*112b0*/  F2I.NTZ R25, R15 ;  /* 0x0000000f00197305 */ /* 0x000e640000203100 */
[----:B------:R-:W-:Y:S01]  /*112c0*/  FFMA R27, R24, R27, 1 ;  /* 0x3f800000181b7423 */ /* 0x000fe2000000001b */
[----:B------:R-:W-:-:S05]  /*112d0*/  IADD3 R24, PT, PT, R14, 0x7f000000, RZ ;  /* 0x7f0000000e187810 */ /* 0x000fca0007ffe0ff */
[----:B------:R-:W-:Y:S01]  /*112e0*/  FMUL R24, R24, R27 ;  /* 0x0000001b18187220 */ /* 0x000fe20000400000 */
[----:B-1----:R-:W-:Y:S01]  /*112f0*/  LEA R25, R25, -R14, 0x17 ;  /* 0x8000000e19197211 */ /* 0x002fe200078eb8ff */
[----:B------:R-:W-:-:S04]  /*11300*/  @!P0 FADD R14, R16, R16 ;  /* 0x00000010100e8221 */ /* 0x000fc80000000000 */
[----:B------:R-:W-:Y:S01]  /*11310*/  @!P4 FMUL R26, R25, R24 ;  /* 0x00000018191ac220 */ /* 0x000fe20000400000 */
[----:B------:R-:W-:-:S07]  /*11320*/  @!P0 LOP3.LUT R26, R14, 0x7fffffff, RZ, 0xc0, !PT ;  /* 0x7fffffff0e1a8812 */ /* 0x000fce00078ec0ff */
.L_x_143:
[----:B------:R-:W1:Y:S01]  /*11330*/  F2F.F64.F32 R14, R26 ;  /* 0x0000001a000e7310 */ /* 0x000e620000201800 */
[----:B------:R-:W-:Y:S01]  /*11340*/  FFMA R25, R10, 2, -R9 ;  /* 0x400000000a197823 */ /* 0x000fe20000000809 */
[----:B--2---:R-:W-:-:S03]  /*11350*/  FSETP.GT.AND P3, PT, R6, RZ, PT ;  /* 0x000000ff0600720b */ /* 0x004fc60003f64000 */
[----:B------:R-:W-:Y:S01]  /*11360*/  FFMA R24, R8, 2, R25 ;  /* 0x4000000008187823 */ /* 0x000fe20000000019 */
[----:B------:R-:W-:Y:S01]  /*11370*/  FADD R25, R9, -R6 ;  /* 0x8000000609197221 */ /* 0x000fe20000000000 */
[----:B------:R-:W-:-:S03]  /*11380*/  MOV R6, 0x3f800000 ;  /* 0x3f80000000067802 */ /* 0x000fc60000000f00 */
[----:B------:R-:W-:Y:S01]  /*11390*/  FADD R24, R24, R25 ;  /* 0x0000001918187221 */ /* 0x000fe20000000000 */
[----:B------:R-:W-:Y:S01]  /*113a0*/  MOV R25, 0x391fcb8e ;  /* 0x391fcb8e00197802 */ /* 0x000fe20000000f00 */
[----:B-1----:R-:W-:-:S04]  /*113b0*/  DFMA R12, R14, 90090, R12 ;  /* 0x40f5fea00e0c782b */ /* 0x002fc8000000000c */
[C---:B------:R-:W-:Y:S01]  /*113c0*/  FFMA R15, R24.reuse, R25, 0.0013391353422775864601 ;  /* 0x3aaf85ed180f7423 */ /* 0x040fe20000000019 */
[----:B------:R1:W2:Y:S03]  /*113d0*/  F2I.NTZ R14, R9 ;  /* 0x00000009000e7305 */ /* 0x0002a60000203100 */
[----:B------:R-:W-:-:S04]  /*113e0*/  FFMA R15, R24, R15, 0.0096188392490148544312 ;  /* 0x3c1d9856180f7423 */ /* 0x000fc8000000000f */
[----:B------:R-:W-:-:S04]  /*113f0*/  FFMA R15, R24, R15, 0.055503588169813156128 ;  /* 0x3d6357bb180f7423 */ /* 0x000fc8000000000f */
[----:B------:R-:W-:Y:S01]  /*11400*/  FFMA R15, R24, R15, 0.24022644758224487305 ;  /* 0x3e75fdec180f7423 */ /* 0x000fe2000000000f */
[----:B-1----:R-:W-:Y:S06]  /*11410*/  @!P2 BRA `(.L_x_144) ;  /* 0x000000000078a947 */ /* 0x002fec0003800000 */
        /* <DEDUP_REMOVED lines=8> */
[C---:B------:R-:W-:Y:S01]  /*114a0*/  FSETP.GT.AND P5, PT, |R25|.reuse, 152, PT ;  /* 0x431800001900780b */ /* 0x040fe20003fa4200 */
[----:B------:R-:W-:Y:S01]  /*114b0*/  FFMA R27, R8, 4, R27 ;  /* 0x40800000081b7823 */ /* 0x000fe2000000001b */
[----:B------:R-:W-:Y:S02]  /*114c0*/  FSETP.NEU.AND P0, PT, R16, RZ, P0 ;  /* 0x000000ff1000720b */ /* 0x000fe4000070d000 */
[----:B-1----:R-:W-:Y:S01]  /*114d0*/  FSETP.GT.AND P6, PT, R6, RZ, PT ;  /* 0x000000ff0600720b */ /* 0x002fe20003fc4000 */
[----:B------:R-:W-:Y:S02]  /*114e0*/  FADD R6, R25, -R6 ;  /* 0x8000000619067221 */ /* 0x000fe40000000000 */
[----:B------:R-:W1:Y:S02]  /*114f0*/  F2I.NTZ R25, R25 ;  /* 0x0000001900197305 */ /* 0x000e640000203100 */
        /* <DEDUP_REMOVED lines=9> */
[----:B------:R-:W-:Y:S02]  /*11590*/  IADD3 R10, PT, PT, R6, 0x7f000000, RZ ;  /* 0x7f000000060a7810 */ /* 0x000fe40007ffe0ff */
[----:B-1----:R-:W-:Y:S02]  /*115a0*/  LEA R8, R25, -R6, 0x17 ;  /* 0x8000000619087211 */ /* 0x002fe400078eb8ff */
[----:B------:R-:W-:Y:S01]  /*115b0*/  FSEL R6, RZ, +INF , !P4 ;  /* 0x7f800000ff067808 */ /* 0x000fe20006000000 */
[----:B------:R-:W-:-:S04]  /*115c0*/  FMUL R27, R10, R27 ;  /* 0x0000001b0a1b7220 */ /* 0x000fc80000400000 */
[----:B------:R-:W-:Y:S01]  /*115d0*/  @!P5 FMUL R6, R8, R27 ;  /* 0x0000001b0806d220 */ /* 0x000fe20000400000 */
[----:B------:R-:W-:-:S05]  /*115e0*/  @!P0 FADD R8, R16, R16 ;  /* 0x0000001010088221 */ /* 0x000fca0000000000 */
[----:B------:R-:W-:-:S07]  /*115f0*/  @!P0 LOP3.LUT R6, R8, 0x7fffffff, RZ, 0xc0, !PT ;  /* 0x7fffffff08068812 */ /* 0x000fce00078ec0ff */
.L_x_144:
[C---:B------:R-:W-:Y:S01]  /*11600*/  FFMA R15, R24.reuse, R15, 0.69314718246459960938 ;  /* 0x3f317218180f7423 */ /* 0x040fe2000000000f */
[----:B------:R-:W-:Y:S02]  /*11610*/  SEL R25, RZ, 0x83000000, P3 ;  /* 0x83000000ff197807 */ /* 0x000fe40001800000 */
[----:B------:R-:W-:Y:S01]  /*11620*/  FSETP.GT.AND P0, PT, |R9|, 152, PT ;  /* 0x431800000900780b */ /* 0x000fe20003f04200 */
[----:B------:R-:W-:Y:S01]  /*11630*/  FFMA R15, R24, R15, 1 ;  /* 0x3f800000180f7423 */ /* 0x000fe2000000000f */
[----:B------:R-:W-:Y:S02]  /*11640*/  IADD3 R8, PT, PT, R25, 0x7f000000, RZ ;  /* 0x7f00000019087810 */ /* 0x000fe40007ffe0ff */
[----:B--2---:R-:W-:Y:S02]  /*11650*/  LEA R25, R14, -R25, 0x17 ;  /* 0x800000190e197211 */ /* 0x004fe400078eb8ff */
[----:B------:R-:W-:Y:S01]  /*11660*/  FSETP.GEU.AND P3, PT, R9, RZ, PT ;  /* 0x000000ff0900720b */ /* 0x000fe20003f6e000 */
[----:B------:R-:W-:Y:S01]  /*11670*/  FMUL R8, R15, R8 ;  /* 0x000000080f087220 */ /* 0x000fe20000400000 */
[----:B------:R-:W-:Y:S01]  /*11680*/  MOV R10, 0x3f800000 ;  /* 0x3f800000000a7802 */ /* 0x000fe20000000f00 */
[----:B------:R1:W2:Y:S02]  /*11690*/  F2F.F64.F32 R14, R6 ;  /* 0x00000006000e7310 */ /* 0x0002a40000201800 */
[----:B------:R-:W-:-:S02]  /*116a0*/  FMUL R8, R8, R25 ;  /* 0x0000001908087220 */ /* 0x000fc40000400000 */
[----:B------:R-:W-:Y:S01]  /*116b0*/  @P0 FSEL R8, RZ, +INF , !P3 ;  /* 0x7f800000ff080808 */ /* 0x000fe20005800000 */
[----:B------:R-:W-:Y:S06]  /*116c0*/  @!P2 BRA `(.L_x_145) ;  /* 0x000000000020a947 */ /* 0x000fec0003800000 */
        /* <DEDUP_REMOVED lines=8> */
.L_x_145:
[----:B0-----:R-:W0:Y:S01]  /*11750*/  F2F.F64.F32 R8, R10 ;  /* 0x0000000a00087310 */ /* 0x001e220000201800 */
[----:B--2---:R-:W-:-:S08]  /*11760*/  DFMA R12, R14, -30030, R12 ;  /* 0xc0dd53800e0c782b */ /* 0x004fd0000000000c */
[----:B0-----:R-:W-:-:S08]  /*11770*/  DFMA R8, R8, 3465, R12 ;  /* 0x40ab12000808782b */ /* 0x001fd0000000000c */
[----:B------:R-:W-:-:S08]  /*11780*/  DADD R8, R8, -63 ;  /* 0xc04f800008087429 */ /* 0x000fd00000000000 */
[----:B------:R-:W-:-:S10]  /*11790*/  DMUL R8, R8, 0.00390625 ;  /* 0x3f70000008087828 */ /* 0x000fd40000000000 */
[----:B------:R0:W2:Y:S02]  /*117a0*/  F2F.F32.F64 R8, R8 ;  /* 0x0000000800087310 */ /* 0x0000a40000301000 */
.L_x_118:
[----:B-12-4-:R-:W-:Y:S01]  /*117b0*/  FFMA R20, R11, R8, R20 ;  /* 0x000000080b147223 */ /* 0x016fe20000000014 */
[----:B------:R-:W-:Y:S06]  /*117c0*/  @P1 BRA `(.L_x_146) ;  /* 0xffffffac00e41947 */ /* 0x000fec000383ffff */
[----:B0-----:R-:W0:Y:S01]  /*117d0*/  LDC.64 R10, c[0x0][0x388] ;  /* 0x0000e200ff0a7b82 */ /* 0x001e220000000a00 */
[----:B---3--:R-:W-:-:S04]  /*117e0*/  IMAD R9, R22, UR4, R2 ;  /* 0x0000000416097c24 */ /* 0x008fc8000f8e0202 */
        /* <DEDUP_REMOVED lines=13> */
.L_x_148:
        /* <DEDUP_REMOVED lines=12> */
.L_x_234:


//--------------------- .text._Z14preval_normalsPfS_S_S_S_S_ --------------------------
	.section	.text._Z14preval_normalsPfS_S_S_S_S_,"ax",@progbits
	.align	128
        .global         _Z14preval_normalsPfS_S_S_S_S_
        .type           _Z14preval_normalsPfS_S_S_S_S_,@function
        .size           _Z14preval_normalsPfS_S_S_S_S_,(.L_x_230 - _Z14preval_normalsPfS_S_S_S_S_)
        .other          _Z14preval_normalsPfS_S_S_S_S_,@"STO_CUDA_ENTRY STV_DEFAULT"
_Z14preval_normalsPfS_S_S_S_S_:
.text._Z14preval_normalsPfS_S_S_S_S_:
[----:B------:R-:W-:Y:S01]  /*0000*/  LDC R1, c[0x0][0x37c] ;  /* 0x0000df00ff017b82 */ /* 0x000fe20000000800 */
[----:B------:R-:W0:Y:S07]  /*0010*/  S2R R4, SR_CTAID.X ;  /* 0x0000000000047919 */ /* 0x000e2e0000002500 */
[----:B------:R-:W1:Y:S01]  /*0020*/  LDC.64 R10, c[0x0][0x3a0] ;  /* 0x0000e800ff0a7b82 */ /* 0x000e620000000a00 */
[----:B------:R-:W0:Y:S01]  /*0030*/  LDCU UR6, c[0x0][0x360] ;  /* 0x00006c00ff0677ac */ /* 0x000e220008000800 */
[----:B------:R-:W0:Y:S01]  /*0040*/  S2R R3, SR_TID.X ;  /* 0x0000000000037919 */ /* 0x000e220000002100 */
[----:B------:R-:W2:Y:S05]  /*0050*/  LDCU.64 UR4, c[0x0][0x358] ;  /* 0x00006b00ff0477ac */ /* 0x000eaa0008000a00 */
[----:B------:R-:W3:Y:S08]  /*0060*/  LDC.64 R8, c[0x0][0x390] ;  /* 0x0000e400ff087b82 */ /* 0x000ef00000000a00 */
[----:B------:R-:W4:Y:S08]  /*0070*/  LDC.64 R14, c[0x0][0x3a8] ;  /* 0x0000ea00ff0e7b82 */ /* 0x000f300000000a00 */
[----:B------:R-:W5:Y:S01]  /*0080*/  LDC.64 R12, c[0x0][0x398] ;  /* 0x0000e600ff0c7b82 */ /* 0x000f620000000a00 */
[----:B0-----:R-:W-:-:S04]  /*0090*/  IMAD R4, R4, UR6, R3 ;  /* 0x0000000604047c24 */ /* 0x001fc8000f8e0203 */
[----:B-1----:R-:W-:-:S04]  /*00a0*/  IMAD.WIDE R10, R4, 0x4, R10 ;  /* 0x00000004040a7825 */ /* 0x002fc800078e020a */
[C---:B---3--:R-:W-:Y:S02]  /*00b0*/  IMAD.WIDE R8, R4.reuse, 0x4, R8 ;  /* 0x0000000404087825 */ /* 0x048fe400078e0208 */
[----:B--2---:R-:W2:Y:S02]  /*00c0*/  LDG.E R11, desc[UR4][R10.64] ;  /* 0x000000040a0b7981 */ /* 0x004ea4000c1e1900 */
[C---:B----4-:R-:W-:Y:S02]  /*00d0*/  IMAD.WIDE R14, R4.reuse, 0x4, R14 ;  /* 0x00000004040e7825 */ /* 0x050fe400078e020e */
[----:B------:R-:W2:Y:S02]  /*00e0*/  LDG.E R2, desc[UR4][R8.64] ;  /* 0x0000000408027981 */ /* 0x000ea4000c1e1900 */
[----:B-----5:R-:W-:Y:S02]  /*00f0*/  IMAD.WIDE R12, R4, 0x4, R12 ;  /* 0x00000004040c7825 */ /* 0x020fe400078e020c */
[----:B------:R-:W3:Y:S04]  /*0100*/  LDG.E R15, desc[UR4][R14.64] ;  /* 0x000000040e0f7981 */ /* 0x000ee8000c1e1900 */
[----:B------:R-:W3:Y:S01]  /*0110*/  LDG.E R0, desc[UR4][R12.64] ;  /* 0x000000040c007981 */ /* 0x000ee2000c1e1900 */
[----:B------:R-:W-:Y:S01]  /*0120*/  BSSY.RECONVERGENT B0, `(.L_x_149) ;  /* 0x0000049000007945 */ /* 0x000fe20003800200 */
[----:B------:R-:W-:Y:S01]  /*0130*/  HFMA2 R3, -RZ, RZ, 1.875, 0 ;  /* 0x3f800000ff037431 */ /* 0x000fe200000001ff */
[----:B------:R-:W-:Y:S01]  /*0140*/  MOV R6, 0x3f800000 ;  /* 0x3f80000000067802 */ /* 0x000fe20000000f00 */
[----:B--2---:R-:W-:-:S05]  /*0150*/  FADD R2, R2, -R11 ;  /* 0x8000000b02027221 */ /* 0x004fca0000000000 */
[----:B------:R-:W-:Y:S01]  /*0160*/  FSETP.NEU.AND P0, PT, R2, 1, PT ;  /* 0x3f8000000200780b */ /* 0x000fe20003f0d000 */
[----:B---3--:R-:W-:-:S05]  /*0170*/  FADD R0, R0, -R15 ;  /* 0x8000000f00007221 */ /* 0x008fca0000000000 */
[----:B------:R-:W-:-:S07]  /*0180*/  FSETP.NEU.AND P1, PT, R0, 1, PT ;  /* 0x3f8000000000780b */ /* 0x000fce0003f2d000 */
[----:B------:R-:W-:Y:S06]  /*0190*/  @!P0 BRA `(.L_x_150) ;  /* 0x0000000400048947 */ /* 0x000fec0003800000 */
[----:B------:R-:W-:-:S13]  /*01a0*/  FSETP.NAN.AND P0, PT, |R2|, |R2|, PT ;  /* 0x400000020200720b */ /* 0x000fda0003f08200 */
[----:B------:R-:W-:Y:S01]  /*01b0*/  @P0 FADD R6, R2, 2 ;  /* 0x4000000002060421 */ /* 0x000fe20000000000 */
[----:B------:R-:W-:Y:S06]  /*01c0*/  @P0 BRA `(.L_x_150) ;  /* 0x0000000000f80947 */ /* 0x000fec0003800000 */
[C---:B------:R-:W-:Y:S01]  /*01d0*/  FMUL R5, |R2|.reuse, 16777216 ;  /* 0x4b80000002057820 */ /* 0x040fe20000400200 */
[----:B------:R-:W-:Y:S01]  /*01e0*/  FSETP.GEU.AND P0, PT, |R2|, 1.175494350822287508e-38, PT ;  /* 0x008000000200780b */ /* 0x000fe20003f0e200 */
[----:B------:R-:W-:-:S03]  /*01f0*/  HFMA2 R11, -RZ, RZ, 0.771484375, 0.21533203125 ;  /* 0x3a2c32e4ff0b7431 */ /* 0x000fc600000001ff */
[----:B------:R-:W-:-:S04]  /*0200*/  FSEL R5, R5, |R2|, !P0 ;  /* 0x4000000205057208 */ /* 0x000fc80004000000 */
[----:B------:R-:W-:-:S04]  /*0210*/  IADD3 R6, PT, PT, R5, -0x3f3504f3, RZ ;  /* 0xc0cafb0d05067810 */ /* 0x000fc80007ffe0ff */
[----:B------:R-:W-:-:S04]  /*0220*/  LOP3.LUT R6, R6, 0xff800000, RZ, 0xc0, !PT ;  /* 0xff80000006067812 */ /* 0x000fc800078ec0ff */
[-C--:B------:R-:W-:Y:S02]  /*0230*/  IADD3 R5, PT, PT, R5, -R6.reuse, RZ ;  /* 0x8000000605057210 */ /* 0x080fe40007ffe0ff */
[----:B------:R-:W-:-:S03]  /*0240*/  I2FP.F32.S32 R6, R6 ;  /* 0x0000000600067245 */ /* 0x000fc60000201400 */
[C---:B------:R-:W-:Y:S01]  /*0250*/  FADD R8, R5.reuse, 1 ;  /* 0x3f80000005087421 */ /* 0x040fe20000000000 */
[----:B------:R-:W-:Y:S01]  /*0260*/  FADD R7, R5, -1 ;  /* 0xbf80000005077421 */ /* 0x000fe20000000000 */
[----:B------:R-:W-:Y:S02]  /*0270*/  FSEL R5, RZ, -24, P0 ;  /* 0xc1c00000ff057808 */ /* 0x000fe40000000000 */
[----:B------:R-:W-:Y:S01]  /*0280*/  FSETP.NEU.AND P0, PT, |R2|, +INF , PT ;  /* 0x7f8000000200780b */ /* 0x000fe20003f0d200 */
[----:B------:R-:W-:Y:S01]  /*0290*/  FADD R9, R7, R7 ;  /* 0x0000000707097221 */ /* 0x000fe20000000000 */
[----:B------:R-:W0:Y:S01]  /*02a0*/  MUFU.RCP R8, R8 ;  /* 0x0000000800087308 */ /* 0x000e220000001000 */
[----:B------:R-:W-:Y:S01]  /*02b0*/  FFMA R5, R6, 1.1920928955078125e-07, R5 ;  /* 0x3400000006057823 */ /* 0x000fe20000000005 */
[----:B------:R-:W-:Y:S01]  /*02c0*/  FSETP.NEU.AND P0, PT, R2, RZ, P0 ;  /* 0x000000ff0200720b */ /* 0x000fe2000070d000 */
        /* <DEDUP_REMOVED lines=30> */
[----:B------:R-:W-:Y:S02]  /*04b0*/  SEL R7, RZ, 0x83000000, P2 ;  /* 0x83000000ff077807 */ /* 0x000fe40001000000 */
[----:B------:R-:W-:Y:S01]  /*04c0*/  FSETP.GEU.AND P2, PT, R6, RZ, PT ;  /* 0x000000ff0600720b */ /* 0x000fe20003f4e000 */
[----:B------:R-:W-:Y:S01]  /*04d0*/  FFMA R8, R5, R8, 0.0013391353422775864601 ;  /* 0x3aaf85ed05087423 */ /* 0x000fe20000000008 */
[----:B------:R-:W-:-:S03]  /*04e0*/  IADD3 R9, PT, PT, R7, 0x7f000000, RZ ;  /* 0x7f00000007097810 */ /* 0x000fc60007ffe0ff */
[C---:B------:R-:W-:Y:S02]  /*04f0*/  FFMA R10, R5.reuse, R8, 0.0096188392490148544312 ;  /* 0x3c1d9856050a7423 */ /* 0x040fe40000000008 */
[----:B------:R0:W1:Y:S02]  /*0500*/  F2I.NTZ R8, R6 ;  /* 0x0000000600087305 */ /* 0x0000640000203100 */
[----:B------:R-:W-:-:S04]  /*0510*/  FFMA R10, R5, R10, 0.055503588169813156128 ;  /* 0x3d6357bb050a7423 */ /* 0x000fc8000000000a */
[----:B------:R-:W-:Y:S01]  /*0520*/  FFMA R10, R5, R10, 0.24022644758224487305 ;  /* 0x3e75fdec050a7423 */ /* 0x000fe2000000000a */
[----:B0-----:R-:W-:-:S03]  /*0530*/  FSEL R6, RZ, +INF , !P2 ;  /* 0x7f800000ff067808 */ /* 0x001fc60005000000 */
[----:B------:R-:W-:-:S04]  /*0540*/  FFMA R10, R5, R10, 0.69314718246459960938 ;  /* 0x3f317218050a7423 */ /* 0x000fc8000000000a */
[----:B------:R-:W-:Y:S01]  /*0550*/  FFMA R10, R5, R10, 1 ;  /* 0x3f800000050a7423 */ /* 0x000fe2000000000a */
[----:B-1----:R-:W-:Y:S01]  /*0560*/  LEA R8, R8, -R7, 0x17 ;  /* 0x8000000708087211 */ /* 0x002fe200078eb8ff */
[----:B------:R-:W-:Y:S02]  /*0570*/  @!P0 FADD R5, R2, R2 ;  /* 0x0000000202058221 */ /* 0x000fe40000000000 */
[----:B------:R-:W-:-:S04]  /*0580*/  FMUL R9, R9, R10 ;  /* 0x0000000a09097220 */ /* 0x000fc80000400000 */
[----:B------:R-:W-:Y:S01]  /*0590*/  @!P3 FMUL R6, R8, R9 ;  /* 0x000000090806b220 */ /* 0x000fe20000400000 */
[----:B------:R-:W-:-:S07]  /*05a0*/  @!P0 LOP3.LUT R6, R5, 0x7fffffff, RZ, 0xc0, !PT ;  /* 0x7fffffff05068812 */ /* 0x000fce00078ec0ff */
.L_x_150:
[----:B------:R-:W-:Y:S05]  /*05b0*/  BSYNC.RECONVERGENT B0 ;  /* 0x0000000000007941 */ /* 0x000fea0003800200 */
.L_x_149:
[----:B------:R-:W-:Y:S04]  /*05c0*/  BSSY.RECONVERGENT B0, `(.L_x_151) ;  /* 0x0000043000007945 */ /* 0x000fe80003800200 */
[----:B------:R-:W-:Y:S05]  /*05d0*/  @!P1 BRA `(.L_x_152) ;  /* 0x0000000400049947 */ /* 0x000fea0003800000 */
        /* <DEDUP_REMOVED lines=54> */
[----:B------:R-:W0:Y:S02]  /*0940*/  F2I.NTZ R10, R8 ;  /* 0x00000008000a7305 */ /* 0x000e240000203100 */
[----:B------:R-:W-:-:S04]  /*0950*/  FFMA R12, R3, R12, 0.055503588169813156128 ;  /* 0x3d6357bb030c7423 */ /* 0x000fc8000000000c */
[----:B------:R-:W-:-:S04]  /*0960*/  FFMA R12, R3, R12, 0.24022644758224487305 ;  /* 0x3e75fdec030c7423 */ /* 0x000fc8000000000c */
[----:B------:R-:W-:-:S04]  /*0970*/  FFMA R12, R3, R12, 0.69314718246459960938 ;  /* 0x3f317218030c7423 */ /* 0x000fc8000000000c */
[----:B------:R-:W-:Y:S01]  /*0980*/  FFMA R12, R3, R12, 1 ;  /* 0x3f800000030c7423 */ /* 0x000fe2000000000c */
[----:B0-----:R-:W-:Y:S01]  /*0990*/  LEA R10, R10, -R5, 0x17 ;  /* 0x800000050a0a7211 */ /* 0x001fe200078eb8ff */
[----:B------:R-:W-:Y:S01]  /*09a0*/  @!P0 FADD R5, R0, R0 ;  /* 0x0000000000058221 */ /* 0x000fe20000000000 */
[----:B------:R-:W-:Y:S01]  /*09b0*/  FSEL R3, RZ, +INF , !P1 ;  /* 0x7f800000ff037808 */ /* 0x000fe20004800000 */
[----:B------:R-:W-:-:S04]  /*09c0*/  FMUL R7, R7, R12 ;  /* 0x0000000c07077220 */ /* 0x000fc80000400000 */
[----:B------:R-:W-:Y:S01]  /*09d0*/  @!P2 FMUL R3, R10, R7 ;  /* 0x000000070a03a220 */ /* 0x000fe20000400000 */
[----:B------:R-:W-:-:S07]  /*09e0*/  @!P0 LOP3.LUT R3, R5, 0x7fffffff, RZ, 0xc0, !PT ;  /* 0x7fffffff05038812 */ /* 0x000fce00078ec0ff */
.L_x_152:
[----:B------:R-:W-:Y:S05]  /*09f0*/  BSYNC.RECONVERGENT B0 ;  /* 0x0000000000007941 */ /* 0x000fea0003800200 */
.L_x_151:
[----:B------:R-:W-:Y:S01]  /*0a00*/  FADD R6, R3, R6 ;  /* 0x0000000603067221 */ /* 0x000fe20000000000 */
[----:B------:R-:W-:Y:S03]  /*0a10*/  BSSY.RECONVERGENT B0, `(.L_x_153) ;  /* 0x000000d000007945 */ /* 0x000fe60003800200 */
[----:B------:R0:W1:Y:S01]  /*0a20*/  MUFU.RSQ R5, R6 ;  /* 0x0000000600057308 */ /* 0x0000620000001400 */
[----:B------:R-:W-:-:S04]  /*0a30*/  IADD3 R3, PT, PT, R6, -0xd000000, RZ ;  /* 0xf300000006037810 */ /* 0x000fc80007ffe0ff */
[----:B------:R-:W-:-:S13]  /*0a40*/  ISETP.GT.U32.AND P0, PT, R3, 0x727fffff, PT ;  /* 0x727fffff0300780c */ /* 0x000fda0003f04070 */
[----:B01----:R-:W-:Y:S05]  /*0a50*/  @!P0 BRA `(.L_x_154) ;  /* 0x0000000000108947 */ /* 0x003fea0003800000 */
[----:B------:R-:W-:-:S07]  /*0a60*/  MOV R10, 0xa80 ;  /* 0x00000a80000a7802 */ /* 0x000fce0000000f00 */
[----:B------:R-:W-:Y:S05]  /*0a70*/  CALL.REL.NOINC `($__internal_1_$__cuda_sm20_sqrt_rn_f32_slowpath) ;  /* 0x0000000000a47944 */ /* 0x000fea0003c00000 */
[----:B------:R-:W-:Y:S01]  /*0a80*/  MOV R3, R5 ;  /* 0x0000000500037202 */ /* 0x000fe20000000f00 */
[----:B------:R-:W-:Y:S06]  /*0a90*/  BRA `(.L_x_155) ;  /* 0x0000000000107947 */ /* 0x000fec0003800000 */
.L_x_154:
[----:B------:R-:W-:Y:S01]  /*0aa0*/  FMUL.FTZ R3, R6, R5 ;  /* 0x0000000506037220 */ /* 0x000fe20000410000 */
[----:B------:R-:W-:-:S03]  /*0ab0*/  FMUL.FTZ R5, R5, 0.5 ;  /* 0x3f00000005057820 */ /* 0x000fc60000410000 */
[----:B------:R-:W-:-:S04]  /*0ac0*/  FFMA R6, -R3, R3, R6 ;  /* 0x0000000303067223 */ /* 0x000fc80000000106 */
[----:B------:R-:W-:-:S07]  /*0ad0*/  FFMA R3, R6, R5, R3 ;  /* 0x0000000506037223 */ /* 0x000fce0000000003 */
.L_x_155:
[----:B------:R-:W-:Y:S05]  /*0ae0*/  BSYNC.RECONVERGENT B0 ;  /* 0x0000000000007941 */ /* 0x000fea0003800200 */
.L_x_153:
[----:B------:R-:W0:Y:S01]  /*0af0*/  MUFU.RCP R6, R3 ;  /* 0x0000000300067308 */ /* 0x000e220000001000 */
[----:B------:R-:W-:Y:S07]  /*0b00*/  BSSY.RECONVERGENT B0, `(.L_x_156) ;  /* 0x000000b000007945 */ /* 0x000fee0003800200 */
[----:B------:R-:W1:Y:S01]  /*0b10*/  FCHK P0, R2, R3 ;  /* 0x0000000302007302 */ /* 0x000e620000000000 */
[----:B0-----:R-:W-:-:S04]  /*0b20*/  FFMA R5, R6, -R3, 1 ;  /* 0x3f80000006057423 */ /* 0x001fc80000000803 */
[----:B------:R-:W-:-:S04]  /*0b30*/  FFMA R5, R6, R5, R6 ;  /* 0x0000000506057223 */ /* 0x000fc80000000006 */
[----:B------:R-:W-:-:S04]  /*0b40*/  FFMA R6, R2, R5, RZ ;  /* 0x0000000502067223 */ /* 0x000fc800000000ff */
[----:B------:R-:W-:-:S04]  /*0b50*/  FFMA R7, R6, -R3, R2 ;  /* 0x8000000306077223 */ /* 0x000fc80000000002 */
[----:B------:R-:W-:Y:S01]  /*0b60*/  FFMA R5, R5, R7, R6 ;  /* 0x0000000705057223 */ /* 0x000fe20000000006 */
[----:B-1----:R-:W-:Y:S06]  /*0b70*/  @!P0 BRA `(.L_x_157) ;  /* 0x00000000000c8947 */ /* 0x002fec0003800000 */
[----:B------:R-:W-:-:S07]  /*0b80*/  MOV R6, 0xba0 ;  /* 0x00000ba000067802 */ /* 0x000fce0000000f00 */
[----:B------:R-:W-:Y:S05]  /*0b90*/  CALL.REL.NOINC `($__internal_2_$__cuda_sm3x_div_rn_noftz_f32_slowpath) ;  /* 0x0000000000b87944 */ /* 0x000fea0003c00000 */
[----:B------:R-:W-:-:S07]  /*0ba0*/  MOV R5, R2 ;  /* 0x0000000200057202 */ /* 0x000fce0000000f00 */
.L_x_157:
[----:B------:R-:W-:Y:S05]  /*0bb0*/  BSYNC.RECONVERGENT B0 ;  /* 0x0000000000007941 */ /* 0x000fea0003800200 */
.L_x_156:
[----:B------:R-:W0:Y:S01]  /*0bc0*/  LDC.64 R6, c[0x0][0x380] ;  /* 0x0000e000ff067b82 */ /* 0x000e220000000a00 */
[----:B------:R-:W1:Y:S01]  /*0bd0*/  MUFU.RCP R2, R3 ;  /* 0x0000000300027308 */ /* 0x000e620000001000 */
[----:B------:R-:W-:Y:S07]  /*0be0*/  BSSY.RECONVERGENT B0, `(.L_x_158) ;  /* 0x000000e000007945 */ /* 0x000fee0003800200 */
[----:B------:R-:W2:Y:S01]  /*0bf0*/  FCHK P0, R0, R3 ;  /* 0x0000000300007302 */ /* 0x000ea20000000000 */
[----:B-1----:R-:W-:-:S04]  /*0c00*/  FFMA R9, R2, -R3, 1 ;  /* 0x3f80000002097423 */ /* 0x002fc80000000803 */
[----:B------:R-:W-:Y:S01]  /*0c10*/  FFMA R8, R2, R9, R2 ;  /* 0x0000000902087223 */ /* 0x000fe20000000002 */
[----:B0-----:R-:W-:-:S04]  /*0c20*/  IMAD.WIDE R6, R4, 0x4, R6 ;  /* 0x0000000404067825 */ /* 0x001fc800078e0206 */
[----:B------:R-:W-:Y:S01]  /*0c30*/  FFMA R9, R0, R8, RZ ;  /* 0x0000000800097223 */ /* 0x000fe200000000ff */
[----:B------:R0:W-:Y:S03]  /*0c40*/  STG.E desc[UR4][R6.64], R5 ;  /* 0x0000000506007986 */ /* 0x0001e6000c101904 */
[----:B------:R-:W-:-:S04]  /*0c50*/  FFMA R2, R9, -R3, R0 ;  /* 0x8000000309027223 */ /* 0x000fc80000000000 */
[----:B------:R-:W-:Y:S01]  /*0c60*/  FFMA R9, R8, R2, R9 ;  /* 0x0000000208097223 */ /* 0x000fe20000000009 */
[----:B--2---:R-:W-:Y:S06]  /*0c70*/  @!P0 BRA `(.L_x_159) ;  /* 0x0000000000108947 */ /* 0x004fec0003800000 */
[----:B------:R-:W-:Y:S02]  /*0c80*/  MOV R2, R0 ;  /* 0x0000000000027202 */ /* 0x000fe40000000f00 */
[----:B0-----:R-:W-:-:S07]  /*0c90*/  MOV R6, 0xcb0 ;  /* 0x00000cb000067802 */ /* 0x001fce0000000f00 */
[----:B------:R-:W-:Y:S05]  /*0ca0*/  CALL.REL.NOINC `($__internal_2_$__cuda_sm3x_div_rn_noftz_f32_slowpath) ;  /* 0x0000000000747944 */ /* 0x000fea0003c00000 */
[----:B------:R-:W-:-:S07]  /*0cb0*/  MOV R9, R2 ;  /* 0x0000000200097202 */ /* 0x000fce0000000f00 */
.L_x_159:
[----:B------:R-:W-:Y:S05]  /*0cc0*/  BSYNC.RECONVERGENT B0 ;  /* 0x0000000000007941 */ /* 0x000fea0003800200 */
.L_x_158:
[----:B------:R-:W0:Y:S02]  /*0cd0*/  LDC.64 R2, c[0x0][0x388] ;  /* 0x0000e200ff027b82 */ /* 0x000e240000000a00 */
[----:B0-----:R-:W-:-:S05]  /*0ce0*/  IMAD.WIDE R4, R4, 0x4, R2 ;  /* 0x0000000404047825 */ /* 0x001fca00078e0202 */
[----:B------:R-:W-:Y:S01]  /*0cf0*/  STG.E desc[UR4][R4.64], R9 ;  /* 0x0000000904007986 */ /* 0x000fe2000c101904 */
[----:B------:R-:W-:Y:S05]  /*0d00*/  EXIT ;  /* 0x000000000000794d */ /* 0x000fea0003800000 */
        .weak           $__internal_1_$__cuda_sm20_sqrt_rn_f32_slowpath
        .type           $__internal_1_$__cuda_sm20_sqrt_rn_f32_slowpath,@function
        .size           $__internal_1_$__cuda_sm20_sqrt_rn_f32_slowpath,($__internal_2_$__cuda_sm3x_div_rn_noftz_f32_slowpath - $__internal_1_$__cuda_sm20_sqrt_rn_f32_slowpath)
$__internal_1_$__cuda_sm20_sqrt_rn_f32_slowpath:
[----:B------:R-:W-:-:S13]  /*0d10*/  LOP3.LUT P0, RZ, R6, 0x7fffffff, RZ, 0xc0, !PT ;  /* 0x7fffffff06ff7812 */ /* 0x000fda000780c0ff */
[----:B------:R-:W-:Y:S01]  /*0d20*/  @!P0 MOV R5, R6 ;  /* 0x0000000600058202 */ /* 0x000fe20000000f00 */
[----:B------:R-:W-:Y:S06]  /*0d30*/  @!P0 BRA `(.L_x_160) ;  /* 0x0000000000448947 */ /* 0x000fec0003800000 */
[----:B------:R-:W-:Y:S02]  /*0d40*/  FSETP.GEU.FTZ.AND P0, PT, R6, RZ, PT ;  /* 0x000000ff0600720b */ /* 0x000fe40003f1e000 */
[----:B------:R-:W-:-:S11]  /*0d50*/  MOV R3, R6 ;  /* 0x0000000600037202 */ /* 0x000fd60000000f00 */
[----:B------:R-:W-:Y:S01]  /*0d60*/  @!P0 MOV R5, 0x7fffffff ;  /* 0x7fffffff00058802 */ /* 0x000fe20000000f00 */
[----:B------:R-:W-:Y:S06]  /*0d70*/  @!P0 BRA `(.L_x_160) ;  /* 0x0000000000348947 */ /* 0x000fec0003800000 */
[----:B------:R-:W-:-:S13]  /*0d80*/  FSETP.GTU.FTZ.AND P0, PT, |R3|, +INF , PT ;  /* 0x7f8000000300780b */ /* 0x000fda0003f1c200 */
[----:B------:R-:W-:Y:S01]  /*0d90*/  @P0 FADD.FTZ R5, R3, 1 ;  /* 0x3f80000003050421 */ /* 0x000fe20000010000 */
[----:B------:R-:W-:Y:S06]  /*0da0*/  @P0 BRA `(.L_x_160) ;  /* 0x0000000000280947 */ /* 0x000fec0003800000 */
[----:B------:R-:W-:-:S13]  /*0db0*/  FSETP.NEU.FTZ.AND P0, PT, |R3|, +INF , PT ;  /* 0x7f8000000300780b */ /* 0x000fda0003f1d200 */
[----:B------:R-:W-:-:S04]  /*0dc0*/  @P0 FFMA R6, R3, 1.84467440737095516160e+19, RZ ;  /* 0x5f80000003060823 */ /* 0x000fc800000000ff */
[----:B------:R-:W0:Y:S02]  /*0dd0*/  @P0 MUFU.RSQ R5, R6 ;  /* 0x0000000600050308 */ /* 0x000e240000001400 */
[----:B0-----:R-:W-:Y:S01]  /*0de0*/  @P0 FMUL.FTZ R7, R6, R5 ;  /* 0x0000000506070220 */ /* 0x001fe20000410000 */
[----:B------:R-:W-:Y:S01]  /*0df0*/  @P0 FMUL.FTZ R9, R5, 0.5 ;  /* 0x3f00000005090820 */ /* 0x000fe20000410000 */
[----:B------:R-:W-:Y:S02]  /*0e00*/  @!P0 MOV R5, R3 ;  /* 0x0000000300058202 */ /* 0x000fe40000000f00 */
[----:B------:R-:W-:-:S04]  /*0e10*/  @P0 FADD.FTZ R8, -R7, -RZ ;  /* 0x800000ff07080221 */ /* 0x000fc80000010100 */
[----:B------:R-:W-:-:S04]  /*0e20*/  @P0 FFMA R8, R7, R8, R6 ;  /* 0x0000000807080223 */ /* 0x000fc80000000006 */
[----:B------:R-:W-:-:S04]  /*0e30*/  @P0 FFMA R8, R8, R9, R7 ;  /* 0x0000000908080223 */ /* 0x000fc80000000007 */
[----:B------:R-:W-:-:S07]  /*0e40*/  @P0 FMUL.FTZ R5, R8, 2.3283064365386962891e-10 ;  /* 0x2f80000008050820 */ /* 0x000fce0000410000 */
.L_x_160:
[----:B------:R-:W-:Y:S01]  /*0e50*/  HFMA2 R7, -RZ, RZ, 0, 0 ;  /* 0x00000000ff077431 */ /* 0x000fe200000001ff */
[----:B------:R-:W-:-:S04]  /*0e60*/  MOV R6, R10 ;  /* 0x0000000a00067202 */ /* 0x000fc80000000f00 */
[----:B------:R-:W-:Y:S05]  /*0e70*/  RET.REL.NODEC R6 `(_Z14preval_normalsPfS_S_S_S_S_) ;  /* 0xfffffff006607950 */ /* 0x000fea0003c3ffff */
        .weak           $__internal_2_$__cuda_sm3x_div_rn_noftz_f32_slowpath
        .type           $__internal_2_$__cuda_sm3x_div_rn_noftz_f32_slowpath,@function
        .size           $__internal_2_$__cuda_sm3x_div_rn_noftz_f32_slowpath,(.L_x_230 - $__internal_2_$__cuda_sm3x_div_rn_noftz_f32_slowpath)
$__internal_2_$__cuda_sm3x_div_rn_noftz_f32_slowpath:
[----:B------:R-:W-:Y:S01]  /*0e80*/  SHF.R.U32.HI R7, RZ, 0x17, R3 ;  /* 0x00000017ff077819 */ /* 0x000fe20000011603 */
[----:B------:R-:W-:Y:S01]  /*0e90*/  BSSY.RECONVERGENT B1, `(.L_x_161) ;  /* 0x0000063000017945 */ /* 0x000fe20003800200 */
[----:B------:R-:W-:Y:S02]  /*0ea0*/  SHF.R.U32.HI R5, RZ, 0x17, R2 ;  /* 0x00000017ff057819 */ /* 0x000fe40000011602 */
[----:B------:R-:W-:Y:S02]  /*0eb0*/  LOP3.LUT R12, R7, 0xff, RZ, 0xc0, !PT ;  /* 0x000000ff070c7812 */ /* 0x000fe400078ec0ff */
[----:B------:R-:W-:Y:S02]  /*0ec0*/  LOP3.LUT R10, R5, 0xff, RZ, 0xc0, !PT ;  /* 0x000000ff050a7812 */ /* 0x000fe400078ec0ff */
[----:B------:R-:W-:Y:S02]  /*0ed0*/  IADD3 R9, PT, PT, R12, -0x1, RZ ;  /* 0xffffffff0c097810 */ /* 0x000fe40007ffe0ff */
[----:B------:R-:W-:-:S02]  /*0ee0*/  IADD3 R8, PT, PT, R10, -0x1, RZ ;  /* 0xffffffff0a087810 */ /* 0x000fc40007ffe0ff */
[----:B------:R-:W-:Y:S02]  /*0ef0*/  ISETP.GT.U32.AND P0, PT, R9, 0xfd, PT ;  /* 0x000000fd0900780c */ /* 0x000fe40003f04070 */
[----:B------:R-:W-:Y:S02]  /*0f00*/  MOV R5, R3 ;  /* 0x0000000300057202 */ /* 0x000fe40000000f00 */
[----:B------:R-:W-:-:S13]  /*0f10*/  ISETP.GT.U32.OR P0, PT, R8, 0xfd, P0 ;  /* 0x000000fd0800780c */ /* 0x000fda0000704470 */
[----:B------:R-:W-:Y:S01]  /*0f20*/  @!P0 MOV R7, RZ ;  /* 0x000000ff00078202 */ /* 0x000fe20000000f00 */
[----:B------:R-:W-:Y:S06]  /*0f30*/  @!P0 BRA `(.L_x_162) ;  /* 0x00000000005c8947 */ /* 0x000fec0003800000 */
[----:B------:R-:W-:Y:S02]  /*0f40*/  FSETP.GTU.FTZ.AND P0, PT, |R2|, +INF , PT ;  /* 0x7f8000000200780b */ /* 0x000fe40003f1c200 */
[----:B------:R-:W-:-:S04]  /*0f50*/  FSETP.GTU.FTZ.AND P1, PT, |R3|, +INF , PT ;  /* 0x7f8000000300780b */ /* 0x000fc80003f3c200 */
[----:B------:R-:W-:-:S13]  /*0f60*/  PLOP3.LUT P0, PT, P0, P1, PT, 0xf8, 0x8f ;  /* 0x00000000008f781c */ /* 0x000fda0000703f70 */
[----:B------:R-:W-:Y:S05]  /*0f70*/  @P0 BRA `(.L_x_163) ;  /* 0x00000004004c0947 */ /* 0x000fea0003800000 */
[----:B------:R-:W-:-:S13]  /*0f80*/  LOP3.LUT P0, RZ, R5, 0x7fffffff, R2, 0xc8, !PT ;  /* 0x7fffffff05ff7812 */ /* 0x000fda000780c802 */
[----:B------:R-:W-:Y:S05]  /*0f90*/  @!P0 BRA `(.L_x_164) ;  /* 0x00000004003c8947 */ /* 0x000fea0003800000 */
[C---:B------:R-:W-:Y:S02]  /*0fa0*/  FSETP.NEU.FTZ.AND P1, PT, |R2|.reuse, +INF , PT ;  /* 0x7f8000000200780b */ /* 0x040fe40003f3d200 */
[----:B------:R-:W-:Y:S02]  /*0fb0*/  FSETP.NEU.FTZ.AND P2, PT, |R3|, +INF , PT ;  /* 0x7f8000000300780b */ /* 0x000fe40003f5d200 */
[----:B------:R-:W-:-:S11]  /*0fc0*/  FSETP.NEU.FTZ.AND P0, PT, |R2|, +INF , PT ;  /* 0x7f8000000200780b */ /* 0x000fd60003f1d200 */
[----:B------:R-:W-:Y:S05]  /*0fd0*/  @!P2 BRA !P1, `(.L_x_164) ;  /* 0x00000004002ca947 */ /* 0x000fea0004800000 */
[----:B------:R-:W-:-:S04]  /*0fe0*/  LOP3.LUT P1, RZ, R2, 0x7fffffff, RZ, 0xc0, !PT ;  /* 0x7fffffff02ff7812 */ /* 0x000fc8000782c0ff */
[----:B------:R-:W-:-:S13]  /*0ff0*/  PLOP3.LUT P1, PT, P2, P1, PT, 0x2f, 0xf2 ;  /* 0x0000000000f2781c */ /* 0x000fda0001722577 */
[----:B------:R-:W-:Y:S05]  /*1000*/  @P1 BRA `(.L_x_165) ;  /* 0x0000000400181947 */ /* 0x000fea0003800000 */
[----:B------:R-:W-:-:S04]  /*1010*/  LOP3.LUT P1, RZ, R5, 0x7fffffff, RZ, 0xc0, !PT ;  /* 0x7fffffff05ff7812 */ /* 0x000fc8000782c0ff */
[----:B------:R-:W-:-:S13]  /*1020*/  PLOP3.LUT P0, PT, P0, P1, PT, 0x2f, 0xf2 ;  /* 0x0000000000f2781c */ /* 0x000fda0000702577 */
[----:B------:R-:W-:Y:S05]  /*1030*/  @P0 BRA `(.L_x_166) ;  /* 0x0000000400000947 */ /* 0x000fea0003800000 */
[----:B------:R-:W-:Y:S02]  /*1040*/  ISETP.GE.AND P0, PT, R8, RZ, PT ;  /* 0x000000ff0800720c */ /* 0x000fe40003f06270 */
[----:B------:R-:W-:-:S11]  /*1050*/  ISETP.GE.AND P1, PT, R9, RZ, PT ;  /* 0x000000ff0900720c */ /* 0x000fd60003f26270 */
[----:B------:R-:W-:Y:S01]  /*1060*/  @P0 MOV R7, RZ ;  /* 0x000000ff00070202 */ /* 0x000fe20000000f00 */
[----:B------:R-:W-:Y:S01]  /*1070*/  @!P0 FFMA R2, R2, 1.84467440737095516160e+19, RZ ;  /* 0x5f80000002028823 */ /* 0x000fe200000000ff */
[----:B------:R-:W-:Y:S01]  /*1080*/  @!P0 MOV R7, 0xffffffc0 ;  /* 0xffffffc000078802 */ /* 0x000fe20000000f00 */
[----:B------:R-:W-:-:S03]  /*1090*/  @!P1 FFMA R5, R3, 1.84467440737095516160e+19, RZ ;  /* 0x5f80000003059823 */ /* 0x000fc600000000ff */
[----:B------:R-:W-:-:S07]  /*10a0*/  @!P1 IADD3 R7, PT, PT, R7, 0x40, RZ ;  /* 0x0000004007079810 */ /* 0x000fce0007ffe0ff */
.L_x_162:
[----:B------:R-:W-:Y:S01]  /*10b0*/  LEA R8, R12, 0xc0800000, 0x17 ;  /* 0xc08000000c087811 */ /* 0x000fe200078eb8ff */
[----:B------:R-:W-:Y:S03]  /*10c0*/  BSSY.RECONVERGENT B2, `(.L_x_167) ;  /* 0x0000036000027945 */ /* 0x000fe60003800200 */
[----:B------:R-:W-:Y:S02]  /*10d0*/  IADD3 R8, PT, PT, -R8, R5, RZ ;  /* 0x0000000508087210 */ /* 0x000fe40007ffe1ff */
[----:B------:R-:W-:Y:S02]  /*10e0*/  IADD3 R5, PT, PT, R10, -0x7f, RZ ;  /* 0xffffff810a057810 */ /* 0x000fe40007ffe0ff */
[----:B------:R0:W1:Y:S01]  /*10f0*/  MUFU.RCP R9, R8 ;  /* 0x0000000800097308 */ /* 0x0000620000001000 */
[----:B------:R-:W-:Y:S02]  /*1100*/  FADD.FTZ R11, -R8, -RZ ;  /* 0x800000ff080b7221 */ /* 0x000fe40000010100 */
[C---:B------:R-:W-:Y:S01]  /*1110*/  IMAD R2, R5.reuse, -0x800000, R2 ;  /* 0xff80000005027824 */ /* 0x040fe200078e0202 */
[----:B0-----:R-:W-:-:S04]  /*1120*/  IADD3 R8, PT, PT, R5, 0x7f, -R12 ;  /* 0x0000007f05087810 */ /* 0x001fc80007ffe80c */
[----:B------:R-:W-:Y:S01]  /*1130*/  IADD3 R8, PT, PT, R8, R7, RZ ;  /* 0x0000000708087210 */ /* 0x000fe20007ffe0ff */
[----:B-1----:R-:W-:-:S04]  /*1140*/  FFMA R10, R9, R11, 1 ;  /* 0x3f800000090a7423 */ /* 0x002fc8000000000b */
[----:B------:R-:W-:-:S04]  /*1150*/  FFMA R14, R9, R10, R9 ;  /* 0x0000000a090e7223 */ /* 0x000fc80000000009 */
[----:B------:R-:W-:-:S04]  /*1160*/  FFMA R9, R2, R14, RZ ;  /* 0x0000000e02097223 */ /* 0x000fc800000000ff */
[----:B------:R-:W-:-:S04]  /*1170*/  FFMA R10, R11, R9, R2 ;  /* 0x000000090b0a7223 */ /* 0x000fc80000000002 */
[----:B------:R-:W-:-:S04]  /*1180*/  FFMA R9, R14, R10, R9 ;  /* 0x0000000a0e097223 */ /* 0x000fc80000000009 */
[----:B------:R-:W-:-:S04]  /*1190*/  FFMA R10, R11, R9, R2 ;  /* 0x000000090b0a7223 */ /* 0x000fc80000000002 */
[----:B------:R-:W-:-:S05]  /*11a0*/  FFMA R2, R14, R10, R9 ;  /* 0x0000000a0e027223 */ /* 0x000fca0000000009 */
[----:B------:R-:W-:-:S04]  /*11b0*/  SHF.R.U32.HI R5, RZ, 0x17, R2 ;  /* 0x00000017ff057819 */ /* 0x000fc80000011602 */
[----:B------:R-:W-:-:S04]  /*11c0*/  LOP3.LUT R5, R5, 0xff, RZ, 0xc0, !PT ;  /* 0x000000ff05057812 */ /* 0x000fc800078ec0ff */
[----:B------:R-:W-:-:S04]  /*11d0*/  IADD3 R11, PT, PT, R5, R8, RZ ;  /* 0x00000008050b7210 */ /* 0x000fc80007ffe0ff */
[----:B------:R-:W-:-:S04]  /*11e0*/  IADD3 R5, PT, PT, R11, -0x1, RZ ;  /* 0xffffffff0b057810 */ /* 0x000fc80007ffe0ff */
[----:B------:R-:W-:-:S13]  /*11f0*/  ISETP.GE.U32.AND P0, PT, R5, 0xfe, PT ;  /* 0x000000fe0500780c */ /* 0x000fda0003f06070 */
[----:B------:R-:W-:Y:S05]  /*1200*/  @!P0 BRA `(.L_x_168) ;  /* 0x0000000000808947 */ /* 0x000fea0003800000 */
[----:B------:R-:W-:-:S13]  /*1210*/  ISETP.GT.AND P0, PT, R11, 0xfe, PT ;  /* 0x000000fe0b00780c */ /* 0x000fda0003f04270 */
[----:B------:R-:W-:Y:S05]  /*1220*/  @P0 BRA `(.L_x_169) ;  /* 0x00000000006c0947 */ /* 0x000fea0003800000 */
[----:B------:R-:W-:-:S13]  /*1230*/  ISETP.GE.AND P0, PT, R11, 0x1, PT ;  /* 0x000000010b00780c */ /* 0x000fda0003f06270 */
[----:B------:R-:W-:Y:S05]  /*1240*/  @P0 BRA `(.L_x_170) ;  /* 0x0000000000740947 */ /* 0x000fea0003800000 */
[----:B------:R-:W-:Y:S02]  /*1250*/  ISETP.GE.AND P0, PT, R11, -0x18, PT ;  /* 0xffffffe80b00780c */ /* 0x000fe40003f06270 */
[----:B------:R-:W-:-:S11]  /*1260*/  LOP3.LUT R2, R2, 0x80000000, RZ, 0xc0, !PT ;  /* 0x8000000002027812 */ /* 0x000fd600078ec0ff */
[----:B------:R-:W-:Y:S05]  /*1270*/  @!P0 BRA `(.L_x_170) ;  /* 0x0000000000688947 */ /* 0x000fea0003800000 */
[CCC-:B------:R-:W-:Y:S01]  /*1280*/  FFMA.RZ R5, R14.reuse, R10.reuse, R9.reuse ;  /* 0x0000000a0e057223 */ /* 0x1c0fe2000000c009 */
[CCC-:B------:R-:W-:Y:S01]  /*1290*/  FFMA.RM R8, R14.reuse, R10.reuse, R9.reuse ;  /* 0x0000000a0e087223 */ /* 0x1c0fe20000004009 */
[C---:B------:R-:W-:Y:S02]  /*12a0*/  ISETP.NE.AND P2, PT, R11.reuse, RZ, PT ;  /* 0x000000ff0b00720c */ /* 0x040fe40003f45270 */
[----:B------:R-:W-:Y:S02]  /*12b0*/  ISETP.NE.AND P1, PT, R11, RZ, PT ;  /* 0x000000ff0b00720c */ /* 0x000fe40003f25270 */
[----:B------:R-:W-:Y:S01]  /*12c0*/  LOP3.LUT R7, R5, 0x7fffff, RZ, 0xc0, !PT ;  /* 0x007fffff05077812 */ /* 0x000fe200078ec0ff */
[----:B------:R-:W-:Y:S01]  /*12d0*/  FFMA.RP R5, R14, R10, R9 ;  /* 0x0000000a0e057223 */ /* 0x000fe20000008009 */
[----:B------:R-:W-:Y:S02]  /*12e0*/  IADD3 R10, PT, PT, R11, 0x20, RZ ;  /* 0x000000200b0a7810 */ /* 0x000fe40007ffe0ff */
[----:B------:R-:W-:-:S02]  /*12f0*/  LOP3.LUT R7, R7, 0x800000, RZ, 0xfc, !PT ;  /* 0x0080000007077812 */ /* 0x000fc400078efcff */
[----:B------:R-:W-:Y:S02]  /*1300*/  IADD3 R9, PT, PT, -R11, RZ, RZ ;  /* 0x000000ff0b097210 */ /* 0x000fe40007ffe1ff */
[----:B------:R-:W-:Y:S02]  /*1310*/  SHF.L.U32 R10, R7, R10, RZ ;  /* 0x0000000a070a7219 */ /* 0x000fe400000006ff */
[----:B------:R-:W-:Y:S02]  /*1320*/  FSETP.NEU.FTZ.AND P0, PT, R5, R8, PT ;  /* 0x000000080500720b */ /* 0x000fe40003f1d000 */
[----:B------:R-:W-:Y:S02]  /*1330*/  SEL R8, R9, RZ, P2 ;  /* 0x000000ff09087207 */ /* 0x000fe40001000000 */
[----:B------:R-:W-:Y:S02]  /*1340*/  ISETP.NE.AND P1, PT, R10, RZ, P1 ;  /* 0x000000ff0a00720c */ /* 0x000fe40000f25270 */
[----:B------:R-:W-:-:S02]  /*1350*/  SHF.R.U32.HI R8, RZ, R8, R7 ;  /* 0x00000008ff087219 */ /* 0x000fc40000011607 */
[----:B------:R-:W-:Y:S02]  /*1360*/  PLOP3.LUT P0, PT, P0, P1, PT, 0xf8, 0x8f ;  /* 0x00000000008f781c */ /* 0x000fe40000703f70 */
[----:B------:R-:W-:Y:S02]  /*1370*/  SHF.R.U32.HI R10, RZ, 0x1, R8 ;  /* 0x00000001ff0a7819 */ /* 0x000fe40000011608 */
[----:B------:R-:W-:-:S04]  /*1380*/  SEL R5, RZ, 0x1, !P0 ;  /* 0x00000001ff057807 */ /* 0x000fc80004000000 */
[----:B------:R-:W-:-:S04]  /*1390*/  LOP3.LUT R5, R5, 0x1, R10, 0xf8, !PT ;  /* 0x0000000105057812 */ /* 0x000fc800078ef80a */
[----:B------:R-:W-:-:S04]  /*13a0*/  LOP3.LUT R5, R5, R8, RZ, 0xc0, !PT ;  /* 0x0000000805057212 */ /* 0x000fc800078ec0ff */
[----:B------:R-:W-:-:S04]  /*13b0*/  IADD3 R5, PT, PT, R10, R5, RZ ;  /* 0x000000050a057210 */ /* 0x000fc80007ffe0ff */
[----:B------:R-:W-:Y:S01]  /*13c0*/  LOP3.LUT R2, R5, R2, RZ, 0xfc, !PT ;  /* 0x0000000205027212 */ /* 0x000fe200078efcff */
[----:B------:R-:W-:Y:S06]  /*13d0*/  BRA `(.L_x_170) ;  /* 0x0000000000107947 */ /* 0x000fec0003800000 */
.L_x_169:
[----:B------:R-:W-:-:S04]  /*13e0*/  LOP3.LUT R2, R2, 0x80000000, RZ, 0xc0, !PT ;  /* 0x8000000002027812 */ /* 0x000fc800078ec0ff */
[----:B------:R-:W-:Y:S01]  /*13f0*/  LOP3.LUT R2, R2, 0x7f800000, RZ, 0xfc, !PT ;  /* 0x7f80000002027812 */ /* 0x000fe200078efcff */
[----:B------:R-:W-:Y:S06]  /*1400*/  BRA `(.L_x_170) ;  /* 0x0000000000047947 */ /* 0x000fec0003800000 */
.L_x_168:
[----:B------:R-:W-:-:S07]  /*1410*/  LEA R2, R8, R2, 0x17 ;  /* 0x0000000208027211 */ /* 0x000fce00078eb8ff */
.L_x_170:
[----:B------:R-:W-:Y:S05]  /*1420*/  BSYNC.RECONVERGENT B2 ;  /* 0x0000000000027941 */ /* 0x000fea0003800200 */
.L_x_167:
[----:B------:R-:W-:Y:S05]  /*1430*/  BRA `(.L_x_171) ;  /* 0x0000000000207947 */ /* 0x000fea0003800000 */
.L_x_166:
[----:B------:R-:W-:-:S04]  /*1440*/  LOP3.LUT R2, R5, 0x80000000, R2, 0x48, !PT ;  /* 0x8000000005027812 */ /* 0x000fc800078e4802 */
[----:B------:R-:W-:Y:S01]  /*1450*/  LOP3.LUT R2, R2, 0x7f800000, RZ, 0xfc, !PT ;  /* 0x7f80000002027812 */ /* 0x000fe200078efcff */
[----:B------:R-:W-:Y:S06]  /*1460*/  BRA `(.L_x_171) ;  /* 0x0000000000147947 */ /* 0x000fec0003800000 */
.L_x_165:
[----:B------:R-:W-:Y:S01]  /*1470*/  LOP3.LUT R2, R5, 0x80000000, R2, 0x48, !PT ;  /* 0x8000000005027812 */ /* 0x000fe200078e4802 */
[----:B------:R-:W-:Y:S06]  /*1480*/  BRA `(.L_x_171) ;  /* 0x00000000000c7947 */ /* 0x000fec0003800000 */
.L_x_164:
[----:B------:R-:W0:Y:S01]  /*1490*/  MUFU.RSQ R2, -QNAN ;  /* 0xffc0000000027908 */ /* 0x000e220000001400 */
[----:B------:R-:W-:Y:S05]  /*14a0*/  BRA `(.L_x_171) ;  /* 0x0000000000047947 */ /* 0x000fea0003800000 */
.L_x_163:
[----:B------:R-:W-:-:S07]  /*14b0*/  FADD.FTZ R2, R2, R3 ;  /* 0x0000000302027221 */ /* 0x000fce0000010000 */
.L_x_171:
[----:B------:R-:W-:Y:S05]  /*14c0*/  BSYNC.RECONVERGENT B1 ;  /* 0x0000000000017941 */ /* 0x000fea0003800200 */
.L_x_161:
[----:B------:R-:W-:-:S04]  /*14d0*/  HFMA2 R7, -RZ, RZ, 0, 0 ;  /* 0x00000000ff077431 */ /* 0x000fc800000001ff */
[----:B0-----:R-:W-:Y:S05]  /*14e0*/  RET.REL.NODEC R6 `(_Z14preval_normalsPfS_S_S_S_S_) ;  /* 0xffffffe806c47950 */ /* 0x001fea0003c3ffff */
.L_x_172:
        /* <DEDUP_REMOVED lines=9> */
.L_x_230:


//--------------------- .text._Z15preval_jacobianPfS_S_S_S_S_S_ --------------------------
	.section	.text._Z15preval_jacobianPfS_S_S_S_S_S_,"ax",@progbits
	.align	128
        .global         _Z15preval_jacobianPfS_S_S_S_S_S_
        .type           _Z15preval_jacobianPfS_S_S_S_S_S_,@function
        .size           _Z15preval_jacobianPfS_S_S_S_S_S_,(.L_x_236 - _Z15preval_jacobianPfS_S_S_S_S_S_)
        .other          _Z15preval_jacobianPfS_S_S_S_S_S_,@"STO_CUDA_ENTRY STV_DEFAULT"
_Z15preval_jacobianPfS_S_S_S_S_S_:
.text._Z15preval_jacobianPfS_S_S_S_S_S_:
        /* <DEDUP_REMOVED lines=8> */
[----:B------:R-:W5:Y:S08]  /*0080*/  LDC.64 R10, c[0x0][0x3a0] ;  /* 0x0000e800ff0a7b82 */ /* 0x000f700000000a00 */
[----:B------:R-:W5:Y:S01]  /*0090*/  LDC.64 R4, c[0x0][0x398] ;  /* 0x0000e600ff047b82 */ /* 0x000f620000000a00 */
[----:B0-----:R-:W-:-:S04]  /*00a0*/  IMAD R0, R0, UR6, R15 ;  /* 0x0000000600007c24 */ /* 0x001fc8000f8e020f */
[----:B-1----:R-:W-:-:S03]  /*00b0*/  IMAD.WIDE R6, R0, 0x4, R6 ;  /* 0x0000000400067825 */ /* 0x002fc600078e0206 */
[----:B------:R-:W0:Y:S01]  /*00c0*/  LDC.64 R2, c[0x0][0x3b0] ;  /* 0x0000ec00ff027b82 */ /* 0x000e220000000a00 */
[C---:B---3--:R-:W-:Y:S02]  /*00d0*/  IMAD.WIDE R12, R0.reuse, 0x4, R12 ;  /* 0x00000004000c7825 */ /* 0x048fe400078e020c */
[----:B--2---:R-:W2:Y:S02]  /*00e0*/  LDG.E R6, desc[UR4][R6.64] ;  /* 0x0000000406067981 */ /* 0x004ea4000c1e1900 */
[C---:B----4-:R-:W-:Y:S02]  /*00f0*/  IMAD.WIDE R8, R0.reuse, 0x4, R8 ;  /* 0x0000000400087825 */ /* 0x050fe400078e0208 */
[----:B------:R-:W2:Y:S02]  /*0100*/  LDG.E R13, desc[UR4][R12.64] ;  /* 0x000000040c0d7981 */ /* 0x000ea4000c1e1900 */
[C---:B-----5:R-:W-:Y:S02]  /*0110*/  IMAD.WIDE R10, R0.reuse, 0x4, R10 ;  /* 0x00000004000a7825 */ /* 0x060fe400078e020a */
[----:B------:R-:W3:Y:S02]  /*0120*/  LDG.E R8, desc[UR4][R8.64] ;  /* 0x0000000408087981 */ /* 0x000ee4000c1e1900 */
[----:B------:R-:W-:-:S02]  /*0130*/  IMAD.WIDE R4, R0, 0x4, R4 ;  /* 0x0000000400047825 */ /* 0x000fc400078e0204 */
[----:B------:R-:W3:Y:S04]  /*0140*/  LDG.E R11, desc[UR4][R10.64] ;  /* 0x000000040a0b7981 */ /* 0x000ee8000c1e1900 */
[----:B------:R-:W4:Y:S01]  /*0150*/  LDG.E R5, desc[UR4][R4.64] ;  /* 0x0000000404057981 */ /* 0x000f22000c1e1900 */
[C---:B0-----:R-:W-:Y:S02]  /*0160*/  IMAD.WIDE R14, R0.reuse, 0x4, R2 ;  /* 0x00000004000e7825 */ /* 0x041fe400078e0202 */
[----:B------:R-:W0:Y:S04]  /*0170*/  LDC.64 R2, c[0x0][0x380] ;  /* 0x0000e000ff027b82 */ /* 0x000e280000000a00 */
[----:B------:R-:W5:Y:S01]  /*0180*/  LDG.E R15, desc[UR4][R14.64] ;  /* 0x000000040e0f7981 */ /* 0x000f62000c1e1900 */
[----:B0-----:R-:W-:-:S04]  /*0190*/  IMAD.WIDE R2, R0, 0x4, R2 ;  /* 0x0000000400027825 */ /* 0x001fc800078e0202 */
[----:B--2---:R-:W-:-:S04]  /*01a0*/  FADD R17, -R6, R13 ;  /* 0x0000000d06117221 */ /* 0x004fc80000000100 */
[----:B------:R-:W-:Y:S01]  /*01b0*/  FMUL R17, R17, 0.5 ;  /* 0x3f00000011117820 */ /* 0x000fe20000400000 */
[----:B---3--:R-:W-:-:S04]  /*01c0*/  FADD R16, -R8, R11 ;  /* 0x0000000b08107221 */ /* 0x008fc80000000100 */
[----:B------:R-:W-:Y:S01]  /*01d0*/  FMUL R16, R16, 0.5 ;  /* 0x3f00000010107820 */ /* 0x000fe20000400000 */
[----:B----4-:R-:W-:-:S03]  /*01e0*/  FADD R6, -R6, R5 ;  /* 0x0000000506067221 */ /* 0x010fc60000000100 */
[----:B------:R-:W-:Y:S01]  /*01f0*/  FMUL R17, R16, R17 ;  /* 0x0000001110117220 */ /* 0x000fe20000400000 */
[----:B------:R-:W-:Y:S01]  /*0200*/  FMUL R6, R6, 0.5 ;  /* 0x3f00000006067820 */ /* 0x000fe20000400000 */
[----:B-----5:R-:W-:-:S04]  /*0210*/  FADD R8, -R8, R15 ;  /* 0x0000000f08087221 */ /* 0x020fc80000000100 */
[----:B------:R-:W-:-:S04]  /*0220*/  FMUL R5, R8, 0.5 ;  /* 0x3f00000008057820 */ /* 0x000fc80000400000 */
[----:B------:R-:W-:-:S05]  /*0230*/  FFMA R5, R6, R5, -R17 ;  /* 0x0000000506057223 */ /* 0x000fca0000000811 */
[----:B------:R-:W-:Y:S01]  /*0240*/  STG.E desc[UR4][R2.64], R5 ;  /* 0x0000000502007986 */ /* 0x000fe2000c101904 */
[----:B------:R-:W-:Y:S05]  /*0250*/  EXIT ;  /* 0x000000000000794d */ /* 0x000fea0003800000 */
.L_x_173:
        /* <DEDUP_REMOVED lines=10> */
.L_x_236:


//--------------------- .text._Z18preval_side_lengthPfS_S_S_S_ --------------------------
	.section	.text._Z18preval_side_lengthPfS_S_S_S_,"ax",@progbits
	.align	128
        .global         _Z18preval_side_lengthPfS_S_S_S_
        .type           _Z18preval_side_lengthPfS_S_S_S_,@function
        .size           _Z18preval_side_lengthPfS_S_S_S_,(.L_x_231 - _Z18preval_side_lengthPfS_S_S_S_)
        .other          _Z18preval_side_lengthPfS_S_S_S_,@"STO_CUDA_ENTRY STV_DEFAULT"
_Z18preval_side_lengthPfS_S_S_S_:
.text._Z18preval_side_lengthPfS_S_S_S_:
        /* <DEDUP_REMOVED lines=44> */
[----:B------:R-:W-:-:S13]  /*02c0*/  FSETP.NEU.AND P0, PT, R4, RZ, P0 ;  /* 0x000000ff0400720b */ /* 0x000fda000070d000 */
[----:B------:R-:W-:Y:S01]  /*02d0*/  @!P0 FADD R4, R4, R4 ;  /* 0x0000000404048221 */ /* 0x000fe20000000000 */
        /* <DEDUP_REMOVED lines=41> */
[----:B-1----:R-:W-:-:S03]  /*0570*/  LEA R8, R8, -R7, 0x17 ;  /* 0x8000000708087211 */ /* 0x002fc600078eb8ff */
[----:B------:R-:W-:-:S04]  /*0580*/  FMUL R9, R9, R10 ;  /* 0x0000000a09097220 */ /* 0x000fc80000400000 */
[----:B------:R-:W-:Y:S01]  /*0590*/  @!P3 FMUL R6, R8, R9 ;  /* 0x000000090806b220 */ /* 0x000fe20000400000 */
[----:B------:R-:W-:-:S07]  /*05a0*/  @!P0 LOP3.LUT R6, R4, 0x7fffffff, RZ, 0xc0, !PT ;  /* 0x7fffffff04068812 */ /* 0x000fce00078ec0ff */
.L_x_175:
[----:B------:R-:W-:Y:S05]  /*05b0*/  BSYNC.RECONVERGENT B0 ;  /* 0x0000000000007941 */ /* 0x000fea0003800200 */
.L_x_174:
        /* <DEDUP_REMOVED lines=62> */
[----:B0-----:R-:W-:Y:S02]  /*09a0*/  LEA R8, R8, -R5, 0x17 ;  /* 0x8000000508087211 */ /* 0x001fe400078eb8ff */
[----:B------:R-:W-:Y:S01]  /*09b0*/  FSEL R3, RZ, +INF , !P1 ;  /* 0x7f800000ff037808 */ /* 0x000fe20004800000 */
[----:B------:R-:W-:-:S04]  /*09c0*/  FMUL R7, R7, R10 ;  /* 0x0000000a07077220 */ /* 0x000fc80000400000 */
[----:B------:R-:W-:Y:S01]  /*09d0*/  @!P2 FMUL R3, R8, R7 ;  /* 0x000000070803a220 */ /* 0x000fe20000400000 */
[----:B------:R-:W-:-:S07]  /*09e0*/  @!P0 LOP3.LUT R3, R0, 0x7fffffff, RZ, 0xc0, !PT ;  /* 0x7fffffff00038812 */ /* 0x000fce00078ec0ff */
.L_x_177:
[----:B------:R-:W-:Y:S05]  /*09f0*/  BSYNC.RECONVERGENT B0 ;  /* 0x0000000000007941 */ /* 0x000fea0003800200 */
.L_x_176:
[----:B------:R-:W-:Y:S01]  /*0a00*/  FADD R0, R3, R6 ;  /* 0x0000000603007221 */ /* 0x000fe20000000000 */
[----:B------:R-:W-:Y:S03]  /*0a10*/  BSSY.RECONVERGENT B0, `(.L_x_178) ;  /* 0x000000d000007945 */ /* 0x000fe60003800200 */
[----:B------:R0:W1:Y:S01]  /*0a20*/  MUFU.RSQ R3, R0 ;  /* 0x0000000000037308 */ /* 0x0000620000001400 */
[----:B------:R-:W-:-:S04]  /*0a30*/  IADD3 R4, PT, PT, R0, -0xd000000, RZ ;  /* 0xf300000000047810 */ /* 0x000fc80007ffe0ff */
[----:B------:R-:W-:-:S13]  /*0a40*/  ISETP.GT.U32.AND P0, PT, R4, 0x727fffff, PT ;  /* 0x727fffff0400780c */ /* 0x000fda0003f04070 */
[----:B01----:R-:W-:Y:S05]  /*0a50*/  @!P0 BRA `(.L_x_179) ;  /* 0x0000000000108947 */ /* 0x003fea0003800000 */
[----:B------:R-:W-:-:S07]  /*0a60*/  MOV R8, 0xa80 ;  /* 0x00000a8000087802 */ /* 0x000fce0000000f00 */
[----:B------:R-:W-:Y:S05]  /*0a70*/  CALL.REL.NOINC `($__internal_3_$__cuda_sm20_sqrt_rn_f32_slowpath) ;  /* 0x00000000002c7944 */ /* 0x000fea0003c00000 */
[----:B------:R-:W-:Y:S01]  /*0a80*/  MOV R7, R3 ;  /* 0x0000000300077202 */ /* 0x000fe20000000f00 */
[----:B------:R-:W-:Y:S06]  /*0a90*/  BRA `(.L_x_180) ;  /* 0x0000000000107947 */ /* 0x000fec0003800000 */
.L_x_179:
[----:B------:R-:W-:Y:S01]  /*0aa0*/  FMUL.FTZ R7, R0, R3 ;  /* 0x0000000300077220 */ /* 0x000fe20000410000 */
[----:B------:R-:W-:-:S03]  /*0ab0*/  FMUL.FTZ R3, R3, 0.5 ;  /* 0x3f00000003037820 */ /* 0x000fc60000410000 */
[----:B------:R-:W-:-:S04]  /*0ac0*/  FFMA R0, -R7, R7, R0 ;  /* 0x0000000707007223 */ /* 0x000fc80000000100 */
[----:B------:R-:W-:-:S07]  /*0ad0*/  FFMA R7, R0, R3, R7 ;  /* 0x0000000300077223 */ /* 0x000fce0000000007 */
.L_x_180:
[----:B------:R-:W-:Y:S05]  /*0ae0*/  BSYNC.RECONVERGENT B0 ;  /* 0x0000000000007941 */ /* 0x000fea0003800200 */
.L_x_178:
[----:B------:R-:W0:Y:S02]  /*0af0*/  LDC.64 R4, c[0x0][0x380] ;  /* 0x0000e000ff047b82 */ /* 0x000e240000000a00 */
[----:B0-----:R-:W-:-:S05]  /*0b00*/  IMAD.WIDE R2, R2, 0x4, R4 ;  /* 0x0000000402027825 */ /* 0x001fca00078e0204 */
[----:B------:R-:W-:Y:S01]  /*0b10*/  STG.E desc[UR4][R2.64], R7 ;  /* 0x0000000702007986 */ /* 0x000fe2000c101904 */
[----:B------:R-:W-:Y:S05]  /*0b20*/  EXIT ;  /* 0x000000000000794d */ /* 0x000fea0003800000 */
        .weak           $__internal_3_$__cuda_sm20_sqrt_rn_f32_slowpath
        .type           $__internal_3_$__cuda_sm20_sqrt_rn_f32_slowpath,@function
        .size           $__internal_3_$__cuda_sm20_sqrt_rn_f32_slowpath,(.L_x_231 - $__internal_3_$__cuda_sm20_sqrt_rn_f32_slowpath)
$__internal_3_$__cuda_sm20_sqrt_rn_f32_slowpath:
[----:B------:R-:W-:-:S13]  /*0b30*/  LOP3.LUT P0, RZ, R0, 0x7fffffff, RZ, 0xc0, !PT ;  /* 0x7fffffff00ff7812 */ /* 0x000fda000780c0ff */
[----:B------:R-:W-:Y:S01]  /*0b40*/  @!P0 MOV R3, R0 ;  /* 0x0000000000038202 */ /* 0x000fe20000000f00 */
[----:B------:R-:W-:Y:S06]  /*0b50*/  @!P0 BRA `(.L_x_181) ;  /* 0x0000000000408947 */ /* 0x000fec0003800000 */
[----:B------:R-:W-:-:S13]  /*0b60*/  FSETP.GEU.FTZ.AND P0, PT, R0, RZ, PT ;  /* 0x000000ff0000720b */ /* 0x000fda0003f1e000 */
        /* <DEDUP_REMOVED lines=15> */
.L_x_181:
[----:B------:R-:W-:Y:S01]  /*0c60*/  HFMA2 R5, -RZ, RZ, 0, 0 ;  /* 0x00000000ff057431 */ /* 0x000fe200000001ff */
[----:B------:R-:W-:-:S04]  /*0c70*/  MOV R4, R8 ;  /* 0x0000000800047202 */ /* 0x000fc80000000f00 */
[----:B------:R-:W-:Y:S05]  /*0c80*/  RET.REL.NODEC R4 `(_Z18preval_side_lengthPfS_S_S_S_) ;  /* 0xfffffff004dc7950 */ /* 0x000fea0003c3ffff */
.L_x_182:
        /* <DEDUP_REMOVED lines=15> */
.L_x_231:


//--------------------- .nv.shared.reserved.0     --------------------------
	.section	.nv.shared.reserved.0,"aw",@nobits
	.weak		__nv_reservedSMEM_offset_0_alias
	.size		__nv_reservedSMEM_offset_0_alias, 0, 64
	.other		__nv_reservedSMEM_offset_0_alias,@"STO_CUDA_RESERVED_SHARED STV_DEFAULT"
__nv_reservedSMEM_offset_0_alias:
	.zero		0
	.zero		64


//--------------------- .nv.constant0._Z8eval_rhsPfS_ --------------------------
	.section	.nv.constant0._Z8eval_rhsPfS_,"a",@progbits
	.sectionflags	@""
	.align	4
.nv.constant0._Z8eval_rhsPfS_:
	.zero		912


//--------------------- .nv.constant0._Z9eval_quadPfS_PiS0_S0_S_S_S_S_i --------------------------
	.section	.nv.constant0._Z9eval_quadPfS_PiS0_S0_S_S_S_S_i,"a",@progbits
	.sectionflags	@""
	.align	4
.nv.constant0._Z9eval_quadPfS_PiS0_S0_S_S_S_S_i:
	.zero		972


//--------------------- .nv.constant0._Z12eval_riemannPfS_S_S_S_S_S_S_S_S_S_PiS0_S0_S_S_S_i --------------------------
	.section	.nv.constant0._Z12eval_riemannPfS_S_S_S_S_S_S_S_S_S_PiS0_S0_S_S_S_i,"a",@progbits
	.sectionflags	@""
	.align	4
.nv.constant0._Z12eval_riemannPfS_S_S_S_S_S_S_S_S_S_PiS0_S0_S_S_S_i:
	.zero		1036


//--------------------- .nv.constant0._Z14preval_normalsPfS_S_S_S_S_ --------------------------
	.section	.nv.constant0._Z14preval_normalsPfS_S_S_S_S_,"a",@progbits
	.sectionflags	@""
	.align	4
.nv.constant0._Z14preval_normalsPfS_S_S_S_S_:
	.zero		944


//--------------------- .nv.constant0._Z15preval_jacobianPfS_S_S_S_S_S_ --------------------------
	.section	.nv.constant0._Z15preval_jacobianPfS_S_S_S_S_S_,"a",@progbits
	.sectionflags	@""
	.align	4
.nv.constant0._Z15preval_jacobianPfS_S_S_S_S_S_:
	.zero		952


//--------------------- .nv.constant0._Z18preval_side_lengthPfS_S_S_S_ --------------------------
	.section	.nv.constant0._Z18preval_side_lengthPfS_S_S_S_,"a",@progbits
	.sectionflags	@""
	.align	4
.nv.constant0._Z18preval_side_lengthPfS_S_S_S_:
	.zero		936


//--------------------- SYMBOLS --------------------------

	.type		.nv.reservedSmem.offset0,@object
	.size		.nv.reservedSmem.offset0,0x4
